//
// Generated by NVIDIA NVVM Compiler
//
// Compiler Build ID: CL-36424714
// Cuda compilation tools, release 13.0, V13.0.88
// Based on NVVM 20.0.0
//

.version 9.0
.target sm_100
.address_size 64

	// .globl	_Z6conv2dPKfPfS0_S0_iiiii
.extern .func  (.param .b32 func_retval0) vprintf
(
	.param .b64 vprintf_param_0,
	.param .b64 vprintf_param_1
)
;
.global .align 4 .b8 precalc_xorwow_matrix[102400];
.global .align 4 .b8 precalc_xorwow_offset_matrix[102400];
.global .align 4 .b8 mrg32k3aM1[2304];
.global .align 4 .b8 mrg32k3aM2[2304];
.global .align 4 .b8 mrg32k3aM1SubSeq[2016];
.global .align 4 .b8 mrg32k3aM2SubSeq[2016];
.global .align 4 .b8 mrg32k3aM1Seq[2304];
.global .align 4 .b8 mrg32k3aM2Seq[2304];
.const .align 8 .b8 __cr_lgamma_table[72];
// _ZZ8nll_lossPfPiS_iiE10total_loss has been demoted
.global .align 1 .b8 $str[35] = {110, 108, 108, 95, 108, 111, 115, 115, 32, 102, 105, 114, 115, 116, 32, 112, 114, 101, 100, 105, 99, 116, 105, 111, 110, 32, 118, 97, 108, 117, 101, 115, 58, 32};
.global .align 1 .b8 $str$1[6] = {37, 46, 52, 102, 32};
.global .align 1 .b8 $str$2[2] = {10};
.global .align 1 .b8 $str$3[84] = {115, 111, 102, 116, 109, 97, 120, 95, 98, 97, 99, 107, 119, 97, 114, 100, 58, 32, 111, 117, 116, 112, 117, 116, 95, 103, 114, 97, 100, 61, 37, 112, 44, 32, 108, 111, 103, 95, 115, 111, 102, 116, 109, 97, 120, 95, 111, 117, 116, 112, 117, 116, 61, 37, 112, 44, 32, 116, 97, 114, 103, 101, 116, 115, 61, 37, 112, 44, 32, 105, 110, 112, 117, 116, 95, 103, 114, 97, 100, 61, 37, 112, 10};

.visible .entry _Z6conv2dPKfPfS0_S0_iiiii(
	.param .u64 .ptr .align 1 _Z6conv2dPKfPfS0_S0_iiiii_param_0,
	.param .u64 .ptr .align 1 _Z6conv2dPKfPfS0_S0_iiiii_param_1,
	.param .u64 .ptr .align 1 _Z6conv2dPKfPfS0_S0_iiiii_param_2,
	.param .u64 .ptr .align 1 _Z6conv2dPKfPfS0_S0_iiiii_param_3,
	.param .u32 _Z6conv2dPKfPfS0_S0_iiiii_param_4,
	.param .u32 _Z6conv2dPKfPfS0_S0_iiiii_param_5,
	.param .u32 _Z6conv2dPKfPfS0_S0_iiiii_param_6,
	.param .u32 _Z6conv2dPKfPfS0_S0_iiiii_param_7,
	.param .u32 _Z6conv2dPKfPfS0_S0_iiiii_param_8
)
{
	.reg .pred 	%p<36>;
	.reg .b32 	%r<181>;
	.reg .b32 	%f<211>;
	.reg .b64 	%rd<111>;

	ld.param.u64 	%rd11, [_Z6conv2dPKfPfS0_S0_iiiii_param_0];
	ld.param.u64 	%rd9, [_Z6conv2dPKfPfS0_S0_iiiii_param_1];
	ld.param.u64 	%rd12, [_Z6conv2dPKfPfS0_S0_iiiii_param_2];
	ld.param.u64 	%rd10, [_Z6conv2dPKfPfS0_S0_iiiii_param_3];
	ld.param.u32 	%r56, [_Z6conv2dPKfPfS0_S0_iiiii_param_4];
	ld.param.u32 	%r53, [_Z6conv2dPKfPfS0_S0_iiiii_param_6];
	ld.param.u32 	%r54, [_Z6conv2dPKfPfS0_S0_iiiii_param_7];
	ld.param.u32 	%r55, [_Z6conv2dPKfPfS0_S0_iiiii_param_8];
	cvta.to.global.u64 	%rd1, %rd12;
	cvta.to.global.u64 	%rd2, %rd11;
	cvta.to.global.u64 	%rd3, %rd9;
	cvta.to.global.u64 	%rd4, %rd10;
	mov.u32 	%r57, %ctaid.x;
	mov.u32 	%r58, %ntid.x;
	mov.u32 	%r59, %tid.x;
	mad.lo.s32 	%r1, %r57, %r58, %r59;
	mov.u32 	%r60, %ctaid.y;
	mov.u32 	%r61, %ntid.y;
	mov.u32 	%r62, %tid.y;
	mad.lo.s32 	%r63, %r60, %r61, %r62;
	mov.u32 	%r3, %ctaid.z;
	sub.s32 	%r64, %r54, %r55;
	add.s32 	%r4, %r64, 1;
	max.s32 	%r66, %r1, %r63;
	setp.gt.s32 	%p1, %r66, %r64;
	setp.ge.s32 	%p2, %r3, %r56;
	or.pred  	%p3, %p2, %p1;
	setp.lt.s32 	%p4, %r53, 1;
	or.pred  	%p5, %p3, %p4;
	@%p5 bra 	$L__BB0_44;
	ld.param.u32 	%r161, [_Z6conv2dPKfPfS0_S0_iiiii_param_5];
	setp.lt.s32 	%p6, %r161, 1;
	mul.lo.s32 	%r5, %r53, %r3;
	@%p6 bra 	$L__BB0_33;
	setp.lt.s32 	%p15, %r55, 1;
	@%p15 bra 	$L__BB0_22;
	and.b32  	%r6, %r55, 15;
	and.b32  	%r7, %r55, 7;
	and.b32  	%r8, %r55, 2147483632;
	and.b32  	%r9, %r55, 3;
	neg.s32 	%r10, %r8;
	add.s64 	%rd5, %rd2, 32;
	add.s64 	%rd6, %rd1, 32;
	mov.b32 	%r164, 0;
$L__BB0_4:
	mov.f32 	%f210, 0f00000000;
	mov.b32 	%r165, 0;
$L__BB0_5:
	ld.param.u32 	%r162, [_Z6conv2dPKfPfS0_S0_iiiii_param_5];
	mov.u32 	%r144, %ctaid.z;
	mad.lo.s32 	%r145, %r162, %r144, %r165;
	mad.lo.s32 	%r13, %r145, %r54, %r63;
	mad.lo.s32 	%r146, %r164, %r162, %r165;
	mul.lo.s32 	%r14, %r146, %r55;
	mov.b32 	%r166, 0;
$L__BB0_6:
	setp.lt.u32 	%p24, %r55, 16;
	add.s32 	%r148, %r13, %r166;
	mad.lo.s32 	%r16, %r148, %r54, %r1;
	add.s32 	%r149, %r166, %r14;
	mul.lo.s32 	%r17, %r149, %r55;
	mov.b32 	%r171, 0;
	@%p24 bra 	$L__BB0_9;
	mov.u32 	%r167, %r17;
	mov.u32 	%r168, %r16;
	mov.u32 	%r169, %r10;
$L__BB0_8:
	.pragma "nounroll";
	mul.wide.s32 	%rd89, %r168, 4;
	add.s64 	%rd90, %rd5, %rd89;
	mul.wide.s32 	%rd91, %r167, 4;
	add.s64 	%rd92, %rd6, %rd91;
	ld.global.f32 	%f109, [%rd90+-32];
	ld.global.f32 	%f110, [%rd92+-32];
	fma.rn.f32 	%f111, %f109, %f110, %f210;
	ld.global.f32 	%f112, [%rd90+-28];
	ld.global.f32 	%f113, [%rd92+-28];
	fma.rn.f32 	%f114, %f112, %f113, %f111;
	ld.global.f32 	%f115, [%rd90+-24];
	ld.global.f32 	%f116, [%rd92+-24];
	fma.rn.f32 	%f117, %f115, %f116, %f114;
	ld.global.f32 	%f118, [%rd90+-20];
	ld.global.f32 	%f119, [%rd92+-20];
	fma.rn.f32 	%f120, %f118, %f119, %f117;
	ld.global.f32 	%f121, [%rd90+-16];
	ld.global.f32 	%f122, [%rd92+-16];
	fma.rn.f32 	%f123, %f121, %f122, %f120;
	ld.global.f32 	%f124, [%rd90+-12];
	ld.global.f32 	%f125, [%rd92+-12];
	fma.rn.f32 	%f126, %f124, %f125, %f123;
	ld.global.f32 	%f127, [%rd90+-8];
	ld.global.f32 	%f128, [%rd92+-8];
	fma.rn.f32 	%f129, %f127, %f128, %f126;
	ld.global.f32 	%f130, [%rd90+-4];
	ld.global.f32 	%f131, [%rd92+-4];
	fma.rn.f32 	%f132, %f130, %f131, %f129;
	ld.global.f32 	%f133, [%rd90];
	ld.global.f32 	%f134, [%rd92];
	fma.rn.f32 	%f135, %f133, %f134, %f132;
	ld.global.f32 	%f136, [%rd90+4];
	ld.global.f32 	%f137, [%rd92+4];
	fma.rn.f32 	%f138, %f136, %f137, %f135;
	ld.global.f32 	%f139, [%rd90+8];
	ld.global.f32 	%f140, [%rd92+8];
	fma.rn.f32 	%f141, %f139, %f140, %f138;
	ld.global.f32 	%f142, [%rd90+12];
	ld.global.f32 	%f143, [%rd92+12];
	fma.rn.f32 	%f144, %f142, %f143, %f141;
	ld.global.f32 	%f145, [%rd90+16];
	ld.global.f32 	%f146, [%rd92+16];
	fma.rn.f32 	%f147, %f145, %f146, %f144;
	ld.global.f32 	%f148, [%rd90+20];
	ld.global.f32 	%f149, [%rd92+20];
	fma.rn.f32 	%f150, %f148, %f149, %f147;
	ld.global.f32 	%f151, [%rd90+24];
	ld.global.f32 	%f152, [%rd92+24];
	fma.rn.f32 	%f153, %f151, %f152, %f150;
	ld.global.f32 	%f154, [%rd90+28];
	ld.global.f32 	%f155, [%rd92+28];
	fma.rn.f32 	%f210, %f154, %f155, %f153;
	add.s32 	%r169, %r169, 16;
	add.s32 	%r168, %r168, 16;
	add.s32 	%r167, %r167, 16;
	setp.ne.s32 	%p25, %r169, 0;
	mov.u32 	%r171, %r8;
	@%p25 bra 	$L__BB0_8;
$L__BB0_9:
	setp.eq.s32 	%p26, %r6, 0;
	@%p26 bra 	$L__BB0_19;
	add.s32 	%r150, %r6, -1;
	setp.lt.u32 	%p27, %r150, 7;
	@%p27 bra 	$L__BB0_12;
	add.s32 	%r151, %r16, %r171;
	add.s32 	%r152, %r171, %r17;
	mul.wide.s32 	%rd93, %r151, 4;
	add.s64 	%rd94, %rd2, %rd93;
	ld.global.f32 	%f157, [%rd94];
	mul.wide.s32 	%rd95, %r152, 4;
	add.s64 	%rd96, %rd1, %rd95;
	ld.global.f32 	%f158, [%rd96];
	fma.rn.f32 	%f159, %f157, %f158, %f210;
	ld.global.f32 	%f160, [%rd94+4];
	ld.global.f32 	%f161, [%rd96+4];
	fma.rn.f32 	%f162, %f160, %f161, %f159;
	ld.global.f32 	%f163, [%rd94+8];
	ld.global.f32 	%f164, [%rd96+8];
	fma.rn.f32 	%f165, %f163, %f164, %f162;
	ld.global.f32 	%f166, [%rd94+12];
	ld.global.f32 	%f167, [%rd96+12];
	fma.rn.f32 	%f168, %f166, %f167, %f165;
	ld.global.f32 	%f169, [%rd94+16];
	ld.global.f32 	%f170, [%rd96+16];
	fma.rn.f32 	%f171, %f169, %f170, %f168;
	ld.global.f32 	%f172, [%rd94+20];
	ld.global.f32 	%f173, [%rd96+20];
	fma.rn.f32 	%f174, %f172, %f173, %f171;
	ld.global.f32 	%f175, [%rd94+24];
	ld.global.f32 	%f176, [%rd96+24];
	fma.rn.f32 	%f177, %f175, %f176, %f174;
	ld.global.f32 	%f178, [%rd94+28];
	ld.global.f32 	%f179, [%rd96+28];
	fma.rn.f32 	%f210, %f178, %f179, %f177;
	add.s32 	%r171, %r171, 8;
$L__BB0_12:
	setp.eq.s32 	%p28, %r7, 0;
	@%p28 bra 	$L__BB0_19;
	add.s32 	%r153, %r7, -1;
	setp.lt.u32 	%p29, %r153, 3;
	@%p29 bra 	$L__BB0_15;
	add.s32 	%r154, %r16, %r171;
	add.s32 	%r155, %r171, %r17;
	mul.wide.s32 	%rd97, %r154, 4;
	add.s64 	%rd98, %rd2, %rd97;
	ld.global.f32 	%f181, [%rd98];
	mul.wide.s32 	%rd99, %r155, 4;
	add.s64 	%rd100, %rd1, %rd99;
	ld.global.f32 	%f182, [%rd100];
	fma.rn.f32 	%f183, %f181, %f182, %f210;
	ld.global.f32 	%f184, [%rd98+4];
	ld.global.f32 	%f185, [%rd100+4];
	fma.rn.f32 	%f186, %f184, %f185, %f183;
	ld.global.f32 	%f187, [%rd98+8];
	ld.global.f32 	%f188, [%rd100+8];
	fma.rn.f32 	%f189, %f187, %f188, %f186;
	ld.global.f32 	%f190, [%rd98+12];
	ld.global.f32 	%f191, [%rd100+12];
	fma.rn.f32 	%f210, %f190, %f191, %f189;
	add.s32 	%r171, %r171, 4;
$L__BB0_15:
	setp.eq.s32 	%p30, %r9, 0;
	@%p30 bra 	$L__BB0_19;
	setp.eq.s32 	%p31, %r9, 1;
	add.s32 	%r156, %r16, %r171;
	add.s32 	%r157, %r171, %r17;
	mul.wide.s32 	%rd101, %r156, 4;
	add.s64 	%rd7, %rd2, %rd101;
	ld.global.f32 	%f192, [%rd7];
	mul.wide.s32 	%rd102, %r157, 4;
	add.s64 	%rd8, %rd1, %rd102;
	ld.global.f32 	%f193, [%rd8];
	fma.rn.f32 	%f210, %f192, %f193, %f210;
	@%p31 bra 	$L__BB0_19;
	setp.eq.s32 	%p32, %r9, 2;
	ld.global.f32 	%f194, [%rd7+4];
	ld.global.f32 	%f195, [%rd8+4];
	fma.rn.f32 	%f210, %f194, %f195, %f210;
	@%p32 bra 	$L__BB0_19;
	ld.global.f32 	%f196, [%rd7+8];
	ld.global.f32 	%f197, [%rd8+8];
	fma.rn.f32 	%f210, %f196, %f197, %f210;
$L__BB0_19:
	add.s32 	%r166, %r166, 1;
	setp.ne.s32 	%p33, %r166, %r55;
	@%p33 bra 	$L__BB0_6;
	ld.param.u32 	%r163, [_Z6conv2dPKfPfS0_S0_iiiii_param_5];
	add.s32 	%r165, %r165, 1;
	setp.ne.s32 	%p34, %r165, %r163;
	@%p34 bra 	$L__BB0_5;
	ld.param.u64 	%rd110, [_Z6conv2dPKfPfS0_S0_iiiii_param_3];
	ld.param.u64 	%rd109, [_Z6conv2dPKfPfS0_S0_iiiii_param_1];
	cvta.to.global.u64 	%rd103, %rd110;
	mul.wide.u32 	%rd104, %r164, 4;
	add.s64 	%rd105, %rd103, %rd104;
	ld.global.f32 	%f198, [%rd105];
	add.f32 	%f199, %f210, %f198;
	max.f32 	%f200, %f199, 0f00000000;
	add.s32 	%r158, %r164, %r5;
	mad.lo.s32 	%r159, %r158, %r4, %r63;
	mad.lo.s32 	%r160, %r159, %r4, %r1;
	cvta.to.global.u64 	%rd106, %rd109;
	mul.wide.s32 	%rd107, %r160, 4;
	add.s64 	%rd108, %rd106, %rd107;
	st.global.f32 	[%rd108], %f200;
	add.s32 	%r164, %r164, 1;
	setp.eq.s32 	%p35, %r164, %r53;
	@%p35 bra 	$L__BB0_44;
	bra.uni 	$L__BB0_4;
$L__BB0_22:
	and.b32  	%r32, %r53, 7;
	setp.lt.u32 	%p16, %r53, 8;
	mov.b32 	%r175, 0;
	@%p16 bra 	$L__BB0_25;
	and.b32  	%r175, %r53, 2147483640;
	mov.b32 	%r173, 0;
$L__BB0_24:
	.pragma "nounroll";
	mul.wide.u32 	%rd51, %r173, 4;
	add.s64 	%rd52, %rd4, %rd51;
	ld.global.f32 	%f62, [%rd52];
	add.f32 	%f63, %f62, 0f00000000;
	max.f32 	%f64, %f63, 0f00000000;
	add.s32 	%r106, %r173, %r5;
	mad.lo.s32 	%r107, %r106, %r4, %r63;
	mad.lo.s32 	%r108, %r107, %r4, %r1;
	mul.wide.s32 	%rd53, %r108, 4;
	add.s64 	%rd54, %rd3, %rd53;
	st.global.f32 	[%rd54], %f64;
	ld.global.f32 	%f65, [%rd52+4];
	add.f32 	%f66, %f65, 0f00000000;
	max.f32 	%f67, %f66, 0f00000000;
	add.s32 	%r109, %r107, %r4;
	mad.lo.s32 	%r110, %r109, %r4, %r1;
	mul.wide.s32 	%rd55, %r110, 4;
	add.s64 	%rd56, %rd3, %rd55;
	st.global.f32 	[%rd56], %f67;
	ld.global.f32 	%f68, [%rd52+8];
	add.f32 	%f69, %f68, 0f00000000;
	max.f32 	%f70, %f69, 0f00000000;
	add.s32 	%r111, %r109, %r4;
	mad.lo.s32 	%r112, %r111, %r4, %r1;
	mul.wide.s32 	%rd57, %r112, 4;
	add.s64 	%rd58, %rd3, %rd57;
	st.global.f32 	[%rd58], %f70;
	ld.global.f32 	%f71, [%rd52+12];
	add.f32 	%f72, %f71, 0f00000000;
	max.f32 	%f73, %f72, 0f00000000;
	add.s32 	%r113, %r111, %r4;
	mad.lo.s32 	%r114, %r113, %r4, %r1;
	mul.wide.s32 	%rd59, %r114, 4;
	add.s64 	%rd60, %rd3, %rd59;
	st.global.f32 	[%rd60], %f73;
	ld.global.f32 	%f74, [%rd52+16];
	add.f32 	%f75, %f74, 0f00000000;
	max.f32 	%f76, %f75, 0f00000000;
	add.s32 	%r115, %r113, %r4;
	mad.lo.s32 	%r116, %r115, %r4, %r1;
	mul.wide.s32 	%rd61, %r116, 4;
	add.s64 	%rd62, %rd3, %rd61;
	st.global.f32 	[%rd62], %f76;
	ld.global.f32 	%f77, [%rd52+20];
	add.f32 	%f78, %f77, 0f00000000;
	max.f32 	%f79, %f78, 0f00000000;
	add.s32 	%r117, %r115, %r4;
	mad.lo.s32 	%r118, %r117, %r4, %r1;
	mul.wide.s32 	%rd63, %r118, 4;
	add.s64 	%rd64, %rd3, %rd63;
	st.global.f32 	[%rd64], %f79;
	ld.global.f32 	%f80, [%rd52+24];
	add.f32 	%f81, %f80, 0f00000000;
	max.f32 	%f82, %f81, 0f00000000;
	add.s32 	%r119, %r117, %r4;
	mad.lo.s32 	%r120, %r119, %r4, %r1;
	mul.wide.s32 	%rd65, %r120, 4;
	add.s64 	%rd66, %rd3, %rd65;
	st.global.f32 	[%rd66], %f82;
	ld.global.f32 	%f83, [%rd52+28];
	add.f32 	%f84, %f83, 0f00000000;
	max.f32 	%f85, %f84, 0f00000000;
	add.s32 	%r121, %r119, %r4;
	mad.lo.s32 	%r122, %r121, %r4, %r1;
	mul.wide.s32 	%rd67, %r122, 4;
	add.s64 	%rd68, %rd3, %rd67;
	st.global.f32 	[%rd68], %f85;
	add.s32 	%r173, %r173, 8;
	setp.ne.s32 	%p17, %r173, %r175;
	@%p17 bra 	$L__BB0_24;
$L__BB0_25:
	setp.eq.s32 	%p18, %r32, 0;
	@%p18 bra 	$L__BB0_44;
	and.b32  	%r37, %r53, 3;
	setp.lt.u32 	%p19, %r32, 4;
	@%p19 bra 	$L__BB0_28;
	mul.wide.u32 	%rd69, %r175, 4;
	add.s64 	%rd70, %rd4, %rd69;
	ld.global.f32 	%f86, [%rd70];
	add.f32 	%f87, %f86, 0f00000000;
	max.f32 	%f88, %f87, 0f00000000;
	add.s32 	%r123, %r175, %r5;
	mad.lo.s32 	%r124, %r123, %r4, %r63;
	mad.lo.s32 	%r125, %r124, %r4, %r1;
	mul.wide.s32 	%rd71, %r125, 4;
	add.s64 	%rd72, %rd3, %rd71;
	st.global.f32 	[%rd72], %f88;
	ld.global.f32 	%f89, [%rd70+4];
	add.f32 	%f90, %f89, 0f00000000;
	max.f32 	%f91, %f90, 0f00000000;
	add.s32 	%r126, %r124, %r4;
	mad.lo.s32 	%r127, %r126, %r4, %r1;
	mul.wide.s32 	%rd73, %r127, 4;
	add.s64 	%rd74, %rd3, %rd73;
	st.global.f32 	[%rd74], %f91;
	ld.global.f32 	%f92, [%rd70+8];
	add.f32 	%f93, %f92, 0f00000000;
	max.f32 	%f94, %f93, 0f00000000;
	add.s32 	%r128, %r126, %r4;
	mad.lo.s32 	%r129, %r128, %r4, %r1;
	mul.wide.s32 	%rd75, %r129, 4;
	add.s64 	%rd76, %rd3, %rd75;
	st.global.f32 	[%rd76], %f94;
	ld.global.f32 	%f95, [%rd70+12];
	add.f32 	%f96, %f95, 0f00000000;
	max.f32 	%f97, %f96, 0f00000000;
	add.s32 	%r130, %r128, %r4;
	mad.lo.s32 	%r131, %r130, %r4, %r1;
	mul.wide.s32 	%rd77, %r131, 4;
	add.s64 	%rd78, %rd3, %rd77;
	st.global.f32 	[%rd78], %f97;
	add.s32 	%r175, %r175, 4;
$L__BB0_28:
	setp.eq.s32 	%p20, %r37, 0;
	@%p20 bra 	$L__BB0_44;
	setp.eq.s32 	%p21, %r37, 1;
	@%p21 bra 	$L__BB0_31;
	mul.wide.u32 	%rd79, %r175, 4;
	add.s64 	%rd80, %rd4, %rd79;
	ld.global.f32 	%f98, [%rd80];
	add.f32 	%f99, %f98, 0f00000000;
	max.f32 	%f100, %f99, 0f00000000;
	add.s32 	%r132, %r175, %r5;
	mad.lo.s32 	%r133, %r132, %r4, %r63;
	mad.lo.s32 	%r134, %r133, %r4, %r1;
	mul.wide.s32 	%rd81, %r134, 4;
	add.s64 	%rd82, %rd3, %rd81;
	st.global.f32 	[%rd82], %f100;
	ld.global.f32 	%f101, [%rd80+4];
	add.f32 	%f102, %f101, 0f00000000;
	max.f32 	%f103, %f102, 0f00000000;
	add.s32 	%r135, %r133, %r4;
	mad.lo.s32 	%r136, %r135, %r4, %r1;
	mul.wide.s32 	%rd83, %r136, 4;
	add.s64 	%rd84, %rd3, %rd83;
	st.global.f32 	[%rd84], %f103;
	add.s32 	%r175, %r175, 2;
$L__BB0_31:
	and.b32  	%r137, %r53, 1;
	setp.eq.b32 	%p22, %r137, 1;
	not.pred 	%p23, %p22;
	@%p23 bra 	$L__BB0_44;
	mul.wide.u32 	%rd85, %r175, 4;
	add.s64 	%rd86, %rd4, %rd85;
	ld.global.f32 	%f104, [%rd86];
	add.f32 	%f105, %f104, 0f00000000;
	max.f32 	%f106, %f105, 0f00000000;
	add.s32 	%r138, %r175, %r5;
	mad.lo.s32 	%r139, %r138, %r4, %r63;
	mad.lo.s32 	%r140, %r139, %r4, %r1;
	mul.wide.s32 	%rd87, %r140, 4;
	add.s64 	%rd88, %rd3, %rd87;
	st.global.f32 	[%rd88], %f106;
	bra.uni 	$L__BB0_44;
$L__BB0_33:
	and.b32  	%r42, %r53, 7;
	setp.lt.u32 	%p7, %r53, 8;
	mov.b32 	%r179, 0;
	@%p7 bra 	$L__BB0_36;
	and.b32  	%r179, %r53, 2147483640;
	mov.b32 	%r177, 0;
$L__BB0_35:
	.pragma "nounroll";
	mul.wide.u32 	%rd13, %r177, 4;
	add.s64 	%rd14, %rd4, %rd13;
	ld.global.f32 	%f17, [%rd14];
	add.f32 	%f18, %f17, 0f00000000;
	max.f32 	%f19, %f18, 0f00000000;
	add.s32 	%r69, %r177, %r5;
	mad.lo.s32 	%r70, %r69, %r4, %r63;
	mad.lo.s32 	%r71, %r70, %r4, %r1;
	mul.wide.s32 	%rd15, %r71, 4;
	add.s64 	%rd16, %rd3, %rd15;
	st.global.f32 	[%rd16], %f19;
	ld.global.f32 	%f20, [%rd14+4];
	add.f32 	%f21, %f20, 0f00000000;
	max.f32 	%f22, %f21, 0f00000000;
	add.s32 	%r72, %r70, %r4;
	mad.lo.s32 	%r73, %r72, %r4, %r1;
	mul.wide.s32 	%rd17, %r73, 4;
	add.s64 	%rd18, %rd3, %rd17;
	st.global.f32 	[%rd18], %f22;
	ld.global.f32 	%f23, [%rd14+8];
	add.f32 	%f24, %f23, 0f00000000;
	max.f32 	%f25, %f24, 0f00000000;
	add.s32 	%r74, %r72, %r4;
	mad.lo.s32 	%r75, %r74, %r4, %r1;
	mul.wide.s32 	%rd19, %r75, 4;
	add.s64 	%rd20, %rd3, %rd19;
	st.global.f32 	[%rd20], %f25;
	ld.global.f32 	%f26, [%rd14+12];
	add.f32 	%f27, %f26, 0f00000000;
	max.f32 	%f28, %f27, 0f00000000;
	add.s32 	%r76, %r74, %r4;
	mad.lo.s32 	%r77, %r76, %r4, %r1;
	mul.wide.s32 	%rd21, %r77, 4;
	add.s64 	%rd22, %rd3, %rd21;
	st.global.f32 	[%rd22], %f28;
	ld.global.f32 	%f29, [%rd14+16];
	add.f32 	%f30, %f29, 0f00000000;
	max.f32 	%f31, %f30, 0f00000000;
	add.s32 	%r78, %r76, %r4;
	mad.lo.s32 	%r79, %r78, %r4, %r1;
	mul.wide.s32 	%rd23, %r79, 4;
	add.s64 	%rd24, %rd3, %rd23;
	st.global.f32 	[%rd24], %f31;
	ld.global.f32 	%f32, [%rd14+20];
	add.f32 	%f33, %f32, 0f00000000;
	max.f32 	%f34, %f33, 0f00000000;
	add.s32 	%r80, %r78, %r4;
	mad.lo.s32 	%r81, %r80, %r4, %r1;
	mul.wide.s32 	%rd25, %r81, 4;
	add.s64 	%rd26, %rd3, %rd25;
	st.global.f32 	[%rd26], %f34;
	ld.global.f32 	%f35, [%rd14+24];
	add.f32 	%f36, %f35, 0f00000000;
	max.f32 	%f37, %f36, 0f00000000;
	add.s32 	%r82, %r80, %r4;
	mad.lo.s32 	%r83, %r82, %r4, %r1;
	mul.wide.s32 	%rd27, %r83, 4;
	add.s64 	%rd28, %rd3, %rd27;
	st.global.f32 	[%rd28], %f37;
	ld.global.f32 	%f38, [%rd14+28];
	add.f32 	%f39, %f38, 0f00000000;
	max.f32 	%f40, %f39, 0f00000000;
	add.s32 	%r84, %r82, %r4;
	mad.lo.s32 	%r85, %r84, %r4, %r1;
	mul.wide.s32 	%rd29, %r85, 4;
	add.s64 	%rd30, %rd3, %rd29;
	st.global.f32 	[%rd30], %f40;
	add.s32 	%r177, %r177, 8;
	setp.ne.s32 	%p8, %r177, %r179;
	@%p8 bra 	$L__BB0_35;
$L__BB0_36:
	setp.eq.s32 	%p9, %r42, 0;
	@%p9 bra 	$L__BB0_44;
	and.b32  	%r47, %r53, 3;
	setp.lt.u32 	%p10, %r42, 4;
	@%p10 bra 	$L__BB0_39;
	mul.wide.u32 	%rd31, %r179, 4;
	add.s64 	%rd32, %rd4, %rd31;
	ld.global.f32 	%f41, [%rd32];
	add.f32 	%f42, %f41, 0f00000000;
	max.f32 	%f43, %f42, 0f00000000;
	add.s32 	%r86, %r179, %r5;
	mad.lo.s32 	%r87, %r86, %r4, %r63;
	mad.lo.s32 	%r88, %r87, %r4, %r1;
	mul.wide.s32 	%rd33, %r88, 4;
	add.s64 	%rd34, %rd3, %rd33;
	st.global.f32 	[%rd34], %f43;
	ld.global.f32 	%f44, [%rd32+4];
	add.f32 	%f45, %f44, 0f00000000;
	max.f32 	%f46, %f45, 0f00000000;
	add.s32 	%r89, %r87, %r4;
	mad.lo.s32 	%r90, %r89, %r4, %r1;
	mul.wide.s32 	%rd35, %r90, 4;
	add.s64 	%rd36, %rd3, %rd35;
	st.global.f32 	[%rd36], %f46;
	ld.global.f32 	%f47, [%rd32+8];
	add.f32 	%f48, %f47, 0f00000000;
	max.f32 	%f49, %f48, 0f00000000;
	add.s32 	%r91, %r89, %r4;
	mad.lo.s32 	%r92, %r91, %r4, %r1;
	mul.wide.s32 	%rd37, %r92, 4;
	add.s64 	%rd38, %rd3, %rd37;
	st.global.f32 	[%rd38], %f49;
	ld.global.f32 	%f50, [%rd32+12];
	add.f32 	%f51, %f50, 0f00000000;
	max.f32 	%f52, %f51, 0f00000000;
	add.s32 	%r93, %r91, %r4;
	mad.lo.s32 	%r94, %r93, %r4, %r1;
	mul.wide.s32 	%rd39, %r94, 4;
	add.s64 	%rd40, %rd3, %rd39;
	st.global.f32 	[%rd40], %f52;
	add.s32 	%r179, %r179, 4;
$L__BB0_39:
	setp.eq.s32 	%p11, %r47, 0;
	@%p11 bra 	$L__BB0_44;
	setp.eq.s32 	%p12, %r47, 1;
	@%p12 bra 	$L__BB0_42;
	mul.wide.u32 	%rd41, %r179, 4;
	add.s64 	%rd42, %rd4, %rd41;
	ld.global.f32 	%f53, [%rd42];
	add.f32 	%f54, %f53, 0f00000000;
	max.f32 	%f55, %f54, 0f00000000;
	add.s32 	%r95, %r179, %r5;
	mad.lo.s32 	%r96, %r95, %r4, %r63;
	mad.lo.s32 	%r97, %r96, %r4, %r1;
	mul.wide.s32 	%rd43, %r97, 4;
	add.s64 	%rd44, %rd3, %rd43;
	st.global.f32 	[%rd44], %f55;
	ld.global.f32 	%f56, [%rd42+4];
	add.f32 	%f57, %f56, 0f00000000;
	max.f32 	%f58, %f57, 0f00000000;
	add.s32 	%r98, %r96, %r4;
	mad.lo.s32 	%r99, %r98, %r4, %r1;
	mul.wide.s32 	%rd45, %r99, 4;
	add.s64 	%rd46, %rd3, %rd45;
	st.global.f32 	[%rd46], %f58;
	add.s32 	%r179, %r179, 2;
$L__BB0_42:
	and.b32  	%r100, %r53, 1;
	setp.eq.b32 	%p13, %r100, 1;
	not.pred 	%p14, %p13;
	@%p14 bra 	$L__BB0_44;
	mul.wide.u32 	%rd47, %r179, 4;
	add.s64 	%rd48, %rd4, %rd47;
	ld.global.f32 	%f59, [%rd48];
	add.f32 	%f60, %f59, 0f00000000;
	max.f32 	%f61, %f60, 0f00000000;
	add.s32 	%r101, %r179, %r5;
	mad.lo.s32 	%r102, %r101, %r4, %r63;
	mad.lo.s32 	%r103, %r102, %r4, %r1;
	mul.wide.s32 	%rd49, %r103, 4;
	add.s64 	%rd50, %rd3, %rd49;
	st.global.f32 	[%rd50], %f61;
$L__BB0_44:
	ret;

}
	// .globl	_Z9maxpool2dPKfPfiiii
.visible .entry _Z9maxpool2dPKfPfiiii(
	.param .u64 .ptr .align 1 _Z9maxpool2dPKfPfiiii_param_0,
	.param .u64 .ptr .align 1 _Z9maxpool2dPKfPfiiii_param_1,
	.param .u32 _Z9maxpool2dPKfPfiiii_param_2,
	.param .u32 _Z9maxpool2dPKfPfiiii_param_3,
	.param .u32 _Z9maxpool2dPKfPfiiii_param_4,
	.param .u32 _Z9maxpool2dPKfPfiiii_param_5
)
{
	.reg .pred 	%p<26>;
	.reg .b32 	%r<115>;
	.reg .b32 	%f<85>;
	.reg .b64 	%rd<46>;

	ld.param.u64 	%rd5, [_Z9maxpool2dPKfPfiiii_param_0];
	ld.param.u64 	%rd6, [_Z9maxpool2dPKfPfiiii_param_1];
	ld.param.u32 	%r41, [_Z9maxpool2dPKfPfiiii_param_2];
	ld.param.u32 	%r38, [_Z9maxpool2dPKfPfiiii_param_3];
	ld.param.u32 	%r39, [_Z9maxpool2dPKfPfiiii_param_4];
	ld.param.u32 	%r40, [_Z9maxpool2dPKfPfiiii_param_5];
	cvta.to.global.u64 	%rd1, %rd5;
	cvta.to.global.u64 	%rd2, %rd6;
	mov.u32 	%r42, %ctaid.x;
	mov.u32 	%r43, %ntid.x;
	mov.u32 	%r44, %tid.x;
	mad.lo.s32 	%r1, %r42, %r43, %r44;
	mov.u32 	%r45, %ctaid.y;
	mov.u32 	%r46, %ntid.y;
	mov.u32 	%r47, %tid.y;
	mad.lo.s32 	%r48, %r45, %r46, %r47;
	mov.u32 	%r3, %ctaid.z;
	div.s32 	%r49, %r39, %r40;
	max.s32 	%r50, %r1, %r48;
	setp.ge.s32 	%p1, %r50, %r49;
	setp.ge.s32 	%p2, %r3, %r41;
	or.pred  	%p3, %p2, %p1;
	setp.lt.s32 	%p4, %r38, 1;
	or.pred  	%p5, %p3, %p4;
	@%p5 bra 	$L__BB1_30;
	setp.lt.s32 	%p6, %r40, 1;
	mul.lo.s32 	%r5, %r38, %r3;
	@%p6 bra 	$L__BB1_19;
	and.b32  	%r6, %r40, 15;
	and.b32  	%r7, %r40, 7;
	and.b32  	%r8, %r40, 2147483632;
	and.b32  	%r9, %r40, 3;
	neg.s32 	%r10, %r8;
	add.s64 	%rd3, %rd1, 32;
	mul.lo.s32 	%r11, %r40, %r1;
	mov.b32 	%r104, 0;
$L__BB1_3:
	add.s32 	%r13, %r104, %r5;
	mul.lo.s32 	%r94, %r40, %r48;
	mad.lo.s32 	%r14, %r13, %r39, %r94;
	mov.f32 	%f84, 0fFF800000;
	mov.b32 	%r105, 0;
$L__BB1_4:
	setp.lt.u32 	%p15, %r40, 16;
	add.s32 	%r96, %r14, %r105;
	mad.lo.s32 	%r16, %r96, %r39, %r11;
	mov.b32 	%r109, 0;
	@%p15 bra 	$L__BB1_7;
	mov.u32 	%r106, %r16;
	mov.u32 	%r107, %r10;
$L__BB1_6:
	.pragma "nounroll";
	mul.wide.s32 	%rd37, %r106, 4;
	add.s64 	%rd38, %rd3, %rd37;
	ld.global.f32 	%f18, [%rd38+-32];
	max.f32 	%f19, %f84, %f18;
	ld.global.f32 	%f20, [%rd38+-28];
	max.f32 	%f21, %f19, %f20;
	ld.global.f32 	%f22, [%rd38+-24];
	max.f32 	%f23, %f21, %f22;
	ld.global.f32 	%f24, [%rd38+-20];
	max.f32 	%f25, %f23, %f24;
	ld.global.f32 	%f26, [%rd38+-16];
	max.f32 	%f27, %f25, %f26;
	ld.global.f32 	%f28, [%rd38+-12];
	max.f32 	%f29, %f27, %f28;
	ld.global.f32 	%f30, [%rd38+-8];
	max.f32 	%f31, %f29, %f30;
	ld.global.f32 	%f32, [%rd38+-4];
	max.f32 	%f33, %f31, %f32;
	ld.global.f32 	%f34, [%rd38];
	max.f32 	%f35, %f33, %f34;
	ld.global.f32 	%f36, [%rd38+4];
	max.f32 	%f37, %f35, %f36;
	ld.global.f32 	%f38, [%rd38+8];
	max.f32 	%f39, %f37, %f38;
	ld.global.f32 	%f40, [%rd38+12];
	max.f32 	%f41, %f39, %f40;
	ld.global.f32 	%f42, [%rd38+16];
	max.f32 	%f43, %f41, %f42;
	ld.global.f32 	%f44, [%rd38+20];
	max.f32 	%f45, %f43, %f44;
	ld.global.f32 	%f46, [%rd38+24];
	max.f32 	%f47, %f45, %f46;
	ld.global.f32 	%f48, [%rd38+28];
	max.f32 	%f84, %f47, %f48;
	add.s32 	%r107, %r107, 16;
	add.s32 	%r106, %r106, 16;
	setp.ne.s32 	%p16, %r107, 0;
	mov.u32 	%r109, %r8;
	@%p16 bra 	$L__BB1_6;
$L__BB1_7:
	setp.eq.s32 	%p17, %r6, 0;
	@%p17 bra 	$L__BB1_17;
	add.s32 	%r97, %r6, -1;
	setp.lt.u32 	%p18, %r97, 7;
	@%p18 bra 	$L__BB1_10;
	add.s32 	%r98, %r16, %r109;
	mul.wide.s32 	%rd39, %r98, 4;
	add.s64 	%rd40, %rd1, %rd39;
	ld.global.f32 	%f50, [%rd40];
	max.f32 	%f51, %f84, %f50;
	ld.global.f32 	%f52, [%rd40+4];
	max.f32 	%f53, %f51, %f52;
	ld.global.f32 	%f54, [%rd40+8];
	max.f32 	%f55, %f53, %f54;
	ld.global.f32 	%f56, [%rd40+12];
	max.f32 	%f57, %f55, %f56;
	ld.global.f32 	%f58, [%rd40+16];
	max.f32 	%f59, %f57, %f58;
	ld.global.f32 	%f60, [%rd40+20];
	max.f32 	%f61, %f59, %f60;
	ld.global.f32 	%f62, [%rd40+24];
	max.f32 	%f63, %f61, %f62;
	ld.global.f32 	%f64, [%rd40+28];
	max.f32 	%f84, %f63, %f64;
	add.s32 	%r109, %r109, 8;
$L__BB1_10:
	setp.eq.s32 	%p19, %r7, 0;
	@%p19 bra 	$L__BB1_17;
	add.s32 	%r99, %r7, -1;
	setp.lt.u32 	%p20, %r99, 3;
	@%p20 bra 	$L__BB1_13;
	add.s32 	%r100, %r16, %r109;
	mul.wide.s32 	%rd41, %r100, 4;
	add.s64 	%rd42, %rd1, %rd41;
	ld.global.f32 	%f66, [%rd42];
	max.f32 	%f67, %f84, %f66;
	ld.global.f32 	%f68, [%rd42+4];
	max.f32 	%f69, %f67, %f68;
	ld.global.f32 	%f70, [%rd42+8];
	max.f32 	%f71, %f69, %f70;
	ld.global.f32 	%f72, [%rd42+12];
	max.f32 	%f84, %f71, %f72;
	add.s32 	%r109, %r109, 4;
$L__BB1_13:
	setp.eq.s32 	%p21, %r9, 0;
	@%p21 bra 	$L__BB1_17;
	setp.eq.s32 	%p22, %r9, 1;
	add.s32 	%r101, %r16, %r109;
	mul.wide.s32 	%rd43, %r101, 4;
	add.s64 	%rd4, %rd1, %rd43;
	ld.global.f32 	%f73, [%rd4];
	max.f32 	%f84, %f84, %f73;
	@%p22 bra 	$L__BB1_17;
	setp.eq.s32 	%p23, %r9, 2;
	ld.global.f32 	%f74, [%rd4+4];
	max.f32 	%f84, %f84, %f74;
	@%p23 bra 	$L__BB1_17;
	ld.global.f32 	%f75, [%rd4+8];
	max.f32 	%f84, %f84, %f75;
$L__BB1_17:
	add.s32 	%r105, %r105, 1;
	setp.ne.s32 	%p24, %r105, %r40;
	@%p24 bra 	$L__BB1_4;
	mad.lo.s32 	%r102, %r13, %r49, %r48;
	mad.lo.s32 	%r103, %r102, %r49, %r1;
	mul.wide.s32 	%rd44, %r103, 4;
	add.s64 	%rd45, %rd2, %rd44;
	st.global.f32 	[%rd45], %f84;
	add.s32 	%r104, %r104, 1;
	setp.eq.s32 	%p25, %r104, %r38;
	@%p25 bra 	$L__BB1_30;
	bra.uni 	$L__BB1_3;
$L__BB1_19:
	and.b32  	%r28, %r38, 7;
	setp.lt.u32 	%p7, %r38, 8;
	mov.b32 	%r113, 0;
	@%p7 bra 	$L__BB1_22;
	and.b32  	%r113, %r38, 2147483640;
	mov.b32 	%r111, 0;
$L__BB1_21:
	.pragma "nounroll";
	add.s32 	%r53, %r111, %r5;
	mad.lo.s32 	%r54, %r53, %r49, %r48;
	mad.lo.s32 	%r55, %r54, %r49, %r1;
	mul.wide.s32 	%rd7, %r55, 4;
	add.s64 	%rd8, %rd2, %rd7;
	mov.b32 	%r56, -8388608;
	st.global.u32 	[%rd8], %r56;
	add.s32 	%r57, %r54, %r49;
	mad.lo.s32 	%r58, %r57, %r49, %r1;
	mul.wide.s32 	%rd9, %r58, 4;
	add.s64 	%rd10, %rd2, %rd9;
	st.global.u32 	[%rd10], %r56;
	add.s32 	%r59, %r57, %r49;
	mad.lo.s32 	%r60, %r59, %r49, %r1;
	mul.wide.s32 	%rd11, %r60, 4;
	add.s64 	%rd12, %rd2, %rd11;
	st.global.u32 	[%rd12], %r56;
	add.s32 	%r61, %r59, %r49;
	mad.lo.s32 	%r62, %r61, %r49, %r1;
	mul.wide.s32 	%rd13, %r62, 4;
	add.s64 	%rd14, %rd2, %rd13;
	st.global.u32 	[%rd14], %r56;
	add.s32 	%r63, %r61, %r49;
	mad.lo.s32 	%r64, %r63, %r49, %r1;
	mul.wide.s32 	%rd15, %r64, 4;
	add.s64 	%rd16, %rd2, %rd15;
	st.global.u32 	[%rd16], %r56;
	add.s32 	%r65, %r63, %r49;
	mad.lo.s32 	%r66, %r65, %r49, %r1;
	mul.wide.s32 	%rd17, %r66, 4;
	add.s64 	%rd18, %rd2, %rd17;
	st.global.u32 	[%rd18], %r56;
	add.s32 	%r67, %r65, %r49;
	mad.lo.s32 	%r68, %r67, %r49, %r1;
	mul.wide.s32 	%rd19, %r68, 4;
	add.s64 	%rd20, %rd2, %rd19;
	st.global.u32 	[%rd20], %r56;
	add.s32 	%r69, %r67, %r49;
	mad.lo.s32 	%r70, %r69, %r49, %r1;
	mul.wide.s32 	%rd21, %r70, 4;
	add.s64 	%rd22, %rd2, %rd21;
	st.global.u32 	[%rd22], %r56;
	add.s32 	%r111, %r111, 8;
	setp.ne.s32 	%p8, %r111, %r113;
	@%p8 bra 	$L__BB1_21;
$L__BB1_22:
	setp.eq.s32 	%p9, %r28, 0;
	@%p9 bra 	$L__BB1_30;
	and.b32  	%r33, %r38, 3;
	setp.lt.u32 	%p10, %r28, 4;
	@%p10 bra 	$L__BB1_25;
	add.s32 	%r71, %r113, %r5;
	mad.lo.s32 	%r72, %r71, %r49, %r48;
	mad.lo.s32 	%r73, %r72, %r49, %r1;
	mul.wide.s32 	%rd23, %r73, 4;
	add.s64 	%rd24, %rd2, %rd23;
	mov.b32 	%r74, -8388608;
	st.global.u32 	[%rd24], %r74;
	add.s32 	%r75, %r72, %r49;
	mad.lo.s32 	%r76, %r75, %r49, %r1;
	mul.wide.s32 	%rd25, %r76, 4;
	add.s64 	%rd26, %rd2, %rd25;
	st.global.u32 	[%rd26], %r74;
	add.s32 	%r77, %r75, %r49;
	mad.lo.s32 	%r78, %r77, %r49, %r1;
	mul.wide.s32 	%rd27, %r78, 4;
	add.s64 	%rd28, %rd2, %rd27;
	st.global.u32 	[%rd28], %r74;
	add.s32 	%r79, %r77, %r49;
	mad.lo.s32 	%r80, %r79, %r49, %r1;
	mul.wide.s32 	%rd29, %r80, 4;
	add.s64 	%rd30, %rd2, %rd29;
	st.global.u32 	[%rd30], %r74;
	add.s32 	%r113, %r113, 4;
$L__BB1_25:
	setp.eq.s32 	%p11, %r33, 0;
	@%p11 bra 	$L__BB1_30;
	setp.eq.s32 	%p12, %r33, 1;
	@%p12 bra 	$L__BB1_28;
	add.s32 	%r81, %r113, %r5;
	mad.lo.s32 	%r82, %r81, %r49, %r48;
	mad.lo.s32 	%r83, %r82, %r49, %r1;
	mul.wide.s32 	%rd31, %r83, 4;
	add.s64 	%rd32, %rd2, %rd31;
	mov.b32 	%r84, -8388608;
	st.global.u32 	[%rd32], %r84;
	add.s32 	%r85, %r82, %r49;
	mad.lo.s32 	%r86, %r85, %r49, %r1;
	mul.wide.s32 	%rd33, %r86, 4;
	add.s64 	%rd34, %rd2, %rd33;
	st.global.u32 	[%rd34], %r84;
	add.s32 	%r113, %r113, 2;
$L__BB1_28:
	and.b32  	%r87, %r38, 1;
	setp.eq.b32 	%p13, %r87, 1;
	not.pred 	%p14, %p13;
	@%p14 bra 	$L__BB1_30;
	add.s32 	%r88, %r113, %r5;
	mad.lo.s32 	%r89, %r88, %r49, %r48;
	mad.lo.s32 	%r90, %r89, %r49, %r1;
	mul.wide.s32 	%rd35, %r90, 4;
	add.s64 	%rd36, %rd2, %rd35;
	mov.b32 	%r91, -8388608;
	st.global.u32 	[%rd36], %r91;
$L__BB1_30:
	ret;

}
	// .globl	_Z6linearPKfPfS0_S0_iii
.visible .entry _Z6linearPKfPfS0_S0_iii(
	.param .u64 .ptr .align 1 _Z6linearPKfPfS0_S0_iii_param_0,
	.param .u64 .ptr .align 1 _Z6linearPKfPfS0_S0_iii_param_1,
	.param .u64 .ptr .align 1 _Z6linearPKfPfS0_S0_iii_param_2,
	.param .u64 .ptr .align 1 _Z6linearPKfPfS0_S0_iii_param_3,
	.param .u32 _Z6linearPKfPfS0_S0_iii_param_4,
	.param .u32 _Z6linearPKfPfS0_S0_iii_param_5,
	.param .u32 _Z6linearPKfPfS0_S0_iii_param_6
)
{
	.reg .pred 	%p<13>;
	.reg .b32 	%r<45>;
	.reg .b32 	%f<114>;
	.reg .b64 	%rd<47>;

	ld.param.u64 	%rd12, [_Z6linearPKfPfS0_S0_iii_param_0];
	ld.param.u64 	%rd10, [_Z6linearPKfPfS0_S0_iii_param_1];
	ld.param.u64 	%rd13, [_Z6linearPKfPfS0_S0_iii_param_2];
	ld.param.u64 	%rd11, [_Z6linearPKfPfS0_S0_iii_param_3];
	ld.param.u32 	%r27, [_Z6linearPKfPfS0_S0_iii_param_4];
	ld.param.u32 	%r25, [_Z6linearPKfPfS0_S0_iii_param_5];
	ld.param.u32 	%r26, [_Z6linearPKfPfS0_S0_iii_param_6];
	cvta.to.global.u64 	%rd1, %rd13;
	cvta.to.global.u64 	%rd2, %rd12;
	mov.u32 	%r28, %ctaid.x;
	mov.u32 	%r29, %ntid.x;
	mov.u32 	%r30, %tid.x;
	mad.lo.s32 	%r1, %r28, %r29, %r30;
	mov.u32 	%r2, %ctaid.z;
	setp.ge.s32 	%p1, %r1, %r26;
	setp.ge.s32 	%p2, %r2, %r27;
	or.pred  	%p3, %p2, %p1;
	@%p3 bra 	$L__BB2_15;
	setp.lt.s32 	%p4, %r25, 1;
	mov.f32 	%f113, 0f00000000;
	@%p4 bra 	$L__BB2_14;
	mul.lo.s32 	%r3, %r25, %r2;
	mul.lo.s32 	%r4, %r25, %r1;
	and.b32  	%r5, %r25, 15;
	setp.lt.u32 	%p5, %r25, 16;
	mov.f32 	%f113, 0f00000000;
	mov.b32 	%r41, 0;
	@%p5 bra 	$L__BB2_5;
	and.b32  	%r41, %r25, 2147483632;
	neg.s32 	%r39, %r41;
	mul.wide.u32 	%rd14, %r3, 4;
	add.s64 	%rd15, %rd14, %rd2;
	add.s64 	%rd45, %rd15, 32;
	add.s64 	%rd4, %rd1, 32;
	mov.f32 	%f113, 0f00000000;
	mov.u32 	%r38, %r4;
$L__BB2_4:
	.pragma "nounroll";
	mul.wide.s32 	%rd16, %r38, 4;
	add.s64 	%rd17, %rd4, %rd16;
	ld.global.f32 	%f18, [%rd45+-32];
	ld.global.f32 	%f19, [%rd17+-32];
	fma.rn.f32 	%f20, %f18, %f19, %f113;
	ld.global.f32 	%f21, [%rd45+-28];
	ld.global.f32 	%f22, [%rd17+-28];
	fma.rn.f32 	%f23, %f21, %f22, %f20;
	ld.global.f32 	%f24, [%rd45+-24];
	ld.global.f32 	%f25, [%rd17+-24];
	fma.rn.f32 	%f26, %f24, %f25, %f23;
	ld.global.f32 	%f27, [%rd45+-20];
	ld.global.f32 	%f28, [%rd17+-20];
	fma.rn.f32 	%f29, %f27, %f28, %f26;
	ld.global.f32 	%f30, [%rd45+-16];
	ld.global.f32 	%f31, [%rd17+-16];
	fma.rn.f32 	%f32, %f30, %f31, %f29;
	ld.global.f32 	%f33, [%rd45+-12];
	ld.global.f32 	%f34, [%rd17+-12];
	fma.rn.f32 	%f35, %f33, %f34, %f32;
	ld.global.f32 	%f36, [%rd45+-8];
	ld.global.f32 	%f37, [%rd17+-8];
	fma.rn.f32 	%f38, %f36, %f37, %f35;
	ld.global.f32 	%f39, [%rd45+-4];
	ld.global.f32 	%f40, [%rd17+-4];
	fma.rn.f32 	%f41, %f39, %f40, %f38;
	ld.global.f32 	%f42, [%rd45];
	ld.global.f32 	%f43, [%rd17];
	fma.rn.f32 	%f44, %f42, %f43, %f41;
	ld.global.f32 	%f45, [%rd45+4];
	ld.global.f32 	%f46, [%rd17+4];
	fma.rn.f32 	%f47, %f45, %f46, %f44;
	ld.global.f32 	%f48, [%rd45+8];
	ld.global.f32 	%f49, [%rd17+8];
	fma.rn.f32 	%f50, %f48, %f49, %f47;
	ld.global.f32 	%f51, [%rd45+12];
	ld.global.f32 	%f52, [%rd17+12];
	fma.rn.f32 	%f53, %f51, %f52, %f50;
	ld.global.f32 	%f54, [%rd45+16];
	ld.global.f32 	%f55, [%rd17+16];
	fma.rn.f32 	%f56, %f54, %f55, %f53;
	ld.global.f32 	%f57, [%rd45+20];
	ld.global.f32 	%f58, [%rd17+20];
	fma.rn.f32 	%f59, %f57, %f58, %f56;
	ld.global.f32 	%f60, [%rd45+24];
	ld.global.f32 	%f61, [%rd17+24];
	fma.rn.f32 	%f62, %f60, %f61, %f59;
	ld.global.f32 	%f63, [%rd45+28];
	ld.global.f32 	%f64, [%rd17+28];
	fma.rn.f32 	%f113, %f63, %f64, %f62;
	add.s32 	%r39, %r39, 16;
	add.s64 	%rd45, %rd45, 64;
	add.s32 	%r38, %r38, 16;
	setp.ne.s32 	%p6, %r39, 0;
	@%p6 bra 	$L__BB2_4;
$L__BB2_5:
	setp.eq.s32 	%p7, %r5, 0;
	@%p7 bra 	$L__BB2_14;
	and.b32  	%r13, %r25, 7;
	setp.lt.u32 	%p8, %r5, 8;
	@%p8 bra 	$L__BB2_8;
	add.s32 	%r32, %r41, %r3;
	mul.wide.u32 	%rd18, %r32, 4;
	add.s64 	%rd19, %rd2, %rd18;
	ld.global.f32 	%f66, [%rd19];
	add.s32 	%r33, %r41, %r4;
	mul.wide.s32 	%rd20, %r33, 4;
	add.s64 	%rd21, %rd1, %rd20;
	ld.global.f32 	%f67, [%rd21];
	fma.rn.f32 	%f68, %f66, %f67, %f113;
	cvt.u64.u32 	%rd22, %r3;
	cvt.u64.u32 	%rd23, %r41;
	add.s64 	%rd24, %rd23, %rd22;
	shl.b64 	%rd25, %rd24, 2;
	add.s64 	%rd26, %rd2, %rd25;
	ld.global.f32 	%f69, [%rd26+4];
	ld.global.f32 	%f70, [%rd21+4];
	fma.rn.f32 	%f71, %f69, %f70, %f68;
	ld.global.f32 	%f72, [%rd26+8];
	ld.global.f32 	%f73, [%rd21+8];
	fma.rn.f32 	%f74, %f72, %f73, %f71;
	ld.global.f32 	%f75, [%rd26+12];
	ld.global.f32 	%f76, [%rd21+12];
	fma.rn.f32 	%f77, %f75, %f76, %f74;
	ld.global.f32 	%f78, [%rd26+16];
	ld.global.f32 	%f79, [%rd21+16];
	fma.rn.f32 	%f80, %f78, %f79, %f77;
	ld.global.f32 	%f81, [%rd26+20];
	ld.global.f32 	%f82, [%rd21+20];
	fma.rn.f32 	%f83, %f81, %f82, %f80;
	ld.global.f32 	%f84, [%rd26+24];
	ld.global.f32 	%f85, [%rd21+24];
	fma.rn.f32 	%f86, %f84, %f85, %f83;
	ld.global.f32 	%f87, [%rd26+28];
	ld.global.f32 	%f88, [%rd21+28];
	fma.rn.f32 	%f113, %f87, %f88, %f86;
	add.s32 	%r41, %r41, 8;
$L__BB2_8:
	setp.eq.s32 	%p9, %r13, 0;
	@%p9 bra 	$L__BB2_14;
	and.b32  	%r16, %r25, 3;
	setp.lt.u32 	%p10, %r13, 4;
	@%p10 bra 	$L__BB2_11;
	add.s32 	%r34, %r41, %r3;
	mul.wide.u32 	%rd27, %r34, 4;
	add.s64 	%rd28, %rd2, %rd27;
	ld.global.f32 	%f90, [%rd28];
	add.s32 	%r35, %r41, %r4;
	mul.wide.s32 	%rd29, %r35, 4;
	add.s64 	%rd30, %rd1, %rd29;
	ld.global.f32 	%f91, [%rd30];
	fma.rn.f32 	%f92, %f90, %f91, %f113;
	cvt.u64.u32 	%rd31, %r3;
	cvt.u64.u32 	%rd32, %r41;
	add.s64 	%rd33, %rd32, %rd31;
	shl.b64 	%rd34, %rd33, 2;
	add.s64 	%rd35, %rd2, %rd34;
	ld.global.f32 	%f93, [%rd35+4];
	ld.global.f32 	%f94, [%rd30+4];
	fma.rn.f32 	%f95, %f93, %f94, %f92;
	ld.global.f32 	%f96, [%rd35+8];
	ld.global.f32 	%f97, [%rd30+8];
	fma.rn.f32 	%f98, %f96, %f97, %f95;
	ld.global.f32 	%f99, [%rd35+12];
	ld.global.f32 	%f100, [%rd30+12];
	fma.rn.f32 	%f113, %f99, %f100, %f98;
	add.s32 	%r41, %r41, 4;
$L__BB2_11:
	setp.eq.s32 	%p11, %r16, 0;
	@%p11 bra 	$L__BB2_14;
	add.s32 	%r44, %r41, %r4;
	add.s32 	%r36, %r41, %r3;
	mul.wide.u32 	%rd36, %r36, 4;
	add.s64 	%rd46, %rd2, %rd36;
	neg.s32 	%r43, %r16;
$L__BB2_13:
	.pragma "nounroll";
	mul.wide.s32 	%rd37, %r44, 4;
	add.s64 	%rd38, %rd1, %rd37;
	ld.global.f32 	%f101, [%rd46];
	ld.global.f32 	%f102, [%rd38];
	fma.rn.f32 	%f113, %f101, %f102, %f113;
	add.s32 	%r44, %r44, 1;
	add.s64 	%rd46, %rd46, 4;
	add.s32 	%r43, %r43, 1;
	setp.ne.s32 	%p12, %r43, 0;
	@%p12 bra 	$L__BB2_13;
$L__BB2_14:
	cvta.to.global.u64 	%rd39, %rd11;
	mul.wide.s32 	%rd40, %r1, 4;
	add.s64 	%rd41, %rd39, %rd40;
	ld.global.f32 	%f103, [%rd41];
	add.f32 	%f104, %f113, %f103;
	mad.lo.s32 	%r37, %r26, %r2, %r1;
	cvta.to.global.u64 	%rd42, %rd10;
	mul.wide.s32 	%rd43, %r37, 4;
	add.s64 	%rd44, %rd42, %rd43;
	st.global.f32 	[%rd44], %f104;
$L__BB2_15:
	ret;

}
	// .globl	_Z11log_softmaxPfS_ii
.visible .entry _Z11log_softmaxPfS_ii(
	.param .u64 .ptr .align 1 _Z11log_softmaxPfS_ii_param_0,
	.param .u64 .ptr .align 1 _Z11log_softmaxPfS_ii_param_1,
	.param .u32 _Z11log_softmaxPfS_ii_param_2,
	.param .u32 _Z11log_softmaxPfS_ii_param_3
)
{
	.reg .pred 	%p<48>;
	.reg .b32 	%r<124>;
	.reg .b32 	%f<469>;
	.reg .b64 	%rd<76>;

	ld.param.u64 	%rd18, [_Z11log_softmaxPfS_ii_param_0];
	ld.param.u64 	%rd19, [_Z11log_softmaxPfS_ii_param_1];
	ld.param.u32 	%r40, [_Z11log_softmaxPfS_ii_param_2];
	ld.param.u32 	%r39, [_Z11log_softmaxPfS_ii_param_3];
	cvta.to.global.u64 	%rd1, %rd18;
	cvta.to.global.u64 	%rd2, %rd19;
	mov.u32 	%r1, %ctaid.x;
	setp.ge.s32 	%p1, %r1, %r40;
	@%p1 bra 	$L__BB3_35;
	setp.lt.s32 	%p2, %r39, 1;
	mov.f32 	%f459, 0fFF800000;
	@%p2 bra 	$L__BB3_14;
	mul.lo.s32 	%r2, %r39, %r1;
	and.b32  	%r3, %r39, 15;
	setp.lt.u32 	%p3, %r39, 16;
	mov.f32 	%f459, 0fFF800000;
	mov.b32 	%r112, 0;
	@%p3 bra 	$L__BB3_5;
	and.b32  	%r112, %r39, 2147483632;
	neg.s32 	%r116, %r112;
	mul.wide.u32 	%rd20, %r2, 4;
	add.s64 	%rd21, %rd20, %rd1;
	add.s64 	%rd72, %rd21, 32;
	mov.f32 	%f459, 0fFF800000;
$L__BB3_4:
	.pragma "nounroll";
	ld.global.f32 	%f30, [%rd72+-32];
	max.f32 	%f31, %f459, %f30;
	ld.global.f32 	%f32, [%rd72+-28];
	max.f32 	%f33, %f31, %f32;
	ld.global.f32 	%f34, [%rd72+-24];
	max.f32 	%f35, %f33, %f34;
	ld.global.f32 	%f36, [%rd72+-20];
	max.f32 	%f37, %f35, %f36;
	ld.global.f32 	%f38, [%rd72+-16];
	max.f32 	%f39, %f37, %f38;
	ld.global.f32 	%f40, [%rd72+-12];
	max.f32 	%f41, %f39, %f40;
	ld.global.f32 	%f42, [%rd72+-8];
	max.f32 	%f43, %f41, %f42;
	ld.global.f32 	%f44, [%rd72+-4];
	max.f32 	%f45, %f43, %f44;
	ld.global.f32 	%f46, [%rd72];
	max.f32 	%f47, %f45, %f46;
	ld.global.f32 	%f48, [%rd72+4];
	max.f32 	%f49, %f47, %f48;
	ld.global.f32 	%f50, [%rd72+8];
	max.f32 	%f51, %f49, %f50;
	ld.global.f32 	%f52, [%rd72+12];
	max.f32 	%f53, %f51, %f52;
	ld.global.f32 	%f54, [%rd72+16];
	max.f32 	%f55, %f53, %f54;
	ld.global.f32 	%f56, [%rd72+20];
	max.f32 	%f57, %f55, %f56;
	ld.global.f32 	%f58, [%rd72+24];
	max.f32 	%f59, %f57, %f58;
	ld.global.f32 	%f60, [%rd72+28];
	max.f32 	%f459, %f59, %f60;
	add.s32 	%r116, %r116, 16;
	add.s64 	%rd72, %rd72, 64;
	setp.eq.s32 	%p4, %r116, 0;
	@%p4 bra 	$L__BB3_5;
	bra.uni 	$L__BB3_4;
$L__BB3_5:
	setp.eq.s32 	%p5, %r3, 0;
	@%p5 bra 	$L__BB3_14;
	and.b32  	%r7, %r39, 7;
	setp.lt.u32 	%p6, %r3, 8;
	@%p6 bra 	$L__BB3_8;
	add.s32 	%r42, %r112, %r2;
	mul.wide.u32 	%rd22, %r42, 4;
	add.s64 	%rd23, %rd1, %rd22;
	ld.global.f32 	%f62, [%rd23];
	max.f32 	%f63, %f459, %f62;
	cvt.u64.u32 	%rd24, %r2;
	cvt.u64.u32 	%rd25, %r112;
	add.s64 	%rd26, %rd25, %rd24;
	shl.b64 	%rd27, %rd26, 2;
	add.s64 	%rd28, %rd1, %rd27;
	ld.global.f32 	%f64, [%rd28+4];
	max.f32 	%f65, %f63, %f64;
	ld.global.f32 	%f66, [%rd28+8];
	max.f32 	%f67, %f65, %f66;
	ld.global.f32 	%f68, [%rd28+12];
	max.f32 	%f69, %f67, %f68;
	ld.global.f32 	%f70, [%rd28+16];
	max.f32 	%f71, %f69, %f70;
	ld.global.f32 	%f72, [%rd28+20];
	max.f32 	%f73, %f71, %f72;
	ld.global.f32 	%f74, [%rd28+24];
	max.f32 	%f75, %f73, %f74;
	ld.global.f32 	%f76, [%rd28+28];
	max.f32 	%f459, %f75, %f76;
	add.s32 	%r112, %r112, 8;
$L__BB3_8:
	setp.eq.s32 	%p7, %r7, 0;
	@%p7 bra 	$L__BB3_14;
	and.b32  	%r10, %r39, 3;
	setp.lt.u32 	%p8, %r7, 4;
	@%p8 bra 	$L__BB3_11;
	add.s32 	%r43, %r112, %r2;
	mul.wide.u32 	%rd29, %r43, 4;
	add.s64 	%rd30, %rd1, %rd29;
	ld.global.f32 	%f78, [%rd30];
	max.f32 	%f79, %f459, %f78;
	cvt.u64.u32 	%rd31, %r2;
	cvt.u64.u32 	%rd32, %r112;
	add.s64 	%rd33, %rd32, %rd31;
	shl.b64 	%rd34, %rd33, 2;
	add.s64 	%rd35, %rd1, %rd34;
	ld.global.f32 	%f80, [%rd35+4];
	max.f32 	%f81, %f79, %f80;
	ld.global.f32 	%f82, [%rd35+8];
	max.f32 	%f83, %f81, %f82;
	ld.global.f32 	%f84, [%rd35+12];
	max.f32 	%f459, %f83, %f84;
	add.s32 	%r112, %r112, 4;
$L__BB3_11:
	setp.eq.s32 	%p9, %r10, 0;
	@%p9 bra 	$L__BB3_14;
	add.s32 	%r44, %r112, %r2;
	mul.wide.u32 	%rd36, %r44, 4;
	add.s64 	%rd71, %rd1, %rd36;
	neg.s32 	%r115, %r10;
$L__BB3_13:
	.pragma "nounroll";
	ld.global.f32 	%f85, [%rd71];
	max.f32 	%f459, %f459, %f85;
	add.s64 	%rd71, %rd71, 4;
	add.s32 	%r115, %r115, 1;
	setp.ne.s32 	%p10, %r115, 0;
	@%p10 bra 	$L__BB3_13;
$L__BB3_14:
	setp.lt.s32 	%p11, %r39, 1;
	mov.f32 	%f467, 0f00000000;
	@%p11 bra 	$L__BB3_26;
	mul.lo.s32 	%r16, %r39, %r1;
	and.b32  	%r17, %r39, 7;
	setp.lt.u32 	%p12, %r39, 8;
	mov.f32 	%f467, 0f00000000;
	mov.b32 	%r117, 0;
	@%p12 bra 	$L__BB3_18;
	and.b32  	%r117, %r39, 2147483640;
	neg.s32 	%r120, %r117;
	mul.wide.u32 	%rd37, %r16, 4;
	add.s64 	%rd38, %rd37, 16;
	add.s64 	%rd74, %rd2, %rd38;
	add.s64 	%rd73, %rd1, %rd38;
	mov.f32 	%f467, 0f00000000;
$L__BB3_17:
	.pragma "nounroll";
	ld.global.f32 	%f90, [%rd73+-16];
	sub.f32 	%f91, %f90, %f459;
	fma.rn.f32 	%f92, %f91, 0f3BBB989D, 0f3F000000;
	cvt.sat.f32.f32 	%f93, %f92;
	mov.f32 	%f94, 0f4B400001;
	mov.f32 	%f95, 0f437C0000;
	fma.rm.f32 	%f96, %f93, %f95, %f94;
	add.f32 	%f97, %f96, 0fCB40007F;
	neg.f32 	%f98, %f97;
	fma.rn.f32 	%f99, %f91, 0f3FB8AA3B, %f98;
	fma.rn.f32 	%f100, %f91, 0f32A57060, %f99;
	mov.b32 	%r46, %f96;
	shl.b32 	%r47, %r46, 23;
	mov.b32 	%f101, %r47;
	ex2.approx.ftz.f32 	%f102, %f100;
	mul.f32 	%f103, %f102, %f101;
	st.global.f32 	[%rd74+-16], %f103;
	add.f32 	%f104, %f467, %f103;
	ld.global.f32 	%f105, [%rd73+-12];
	sub.f32 	%f106, %f105, %f459;
	fma.rn.f32 	%f107, %f106, 0f3BBB989D, 0f3F000000;
	cvt.sat.f32.f32 	%f108, %f107;
	fma.rm.f32 	%f109, %f108, %f95, %f94;
	add.f32 	%f110, %f109, 0fCB40007F;
	neg.f32 	%f111, %f110;
	fma.rn.f32 	%f112, %f106, 0f3FB8AA3B, %f111;
	fma.rn.f32 	%f113, %f106, 0f32A57060, %f112;
	mov.b32 	%r48, %f109;
	shl.b32 	%r49, %r48, 23;
	mov.b32 	%f114, %r49;
	ex2.approx.ftz.f32 	%f115, %f113;
	mul.f32 	%f116, %f115, %f114;
	st.global.f32 	[%rd74+-12], %f116;
	add.f32 	%f117, %f104, %f116;
	ld.global.f32 	%f118, [%rd73+-8];
	sub.f32 	%f119, %f118, %f459;
	fma.rn.f32 	%f120, %f119, 0f3BBB989D, 0f3F000000;
	cvt.sat.f32.f32 	%f121, %f120;
	fma.rm.f32 	%f122, %f121, %f95, %f94;
	add.f32 	%f123, %f122, 0fCB40007F;
	neg.f32 	%f124, %f123;
	fma.rn.f32 	%f125, %f119, 0f3FB8AA3B, %f124;
	fma.rn.f32 	%f126, %f119, 0f32A57060, %f125;
	mov.b32 	%r50, %f122;
	shl.b32 	%r51, %r50, 23;
	mov.b32 	%f127, %r51;
	ex2.approx.ftz.f32 	%f128, %f126;
	mul.f32 	%f129, %f128, %f127;
	st.global.f32 	[%rd74+-8], %f129;
	add.f32 	%f130, %f117, %f129;
	ld.global.f32 	%f131, [%rd73+-4];
	sub.f32 	%f132, %f131, %f459;
	fma.rn.f32 	%f133, %f132, 0f3BBB989D, 0f3F000000;
	cvt.sat.f32.f32 	%f134, %f133;
	fma.rm.f32 	%f135, %f134, %f95, %f94;
	add.f32 	%f136, %f135, 0fCB40007F;
	neg.f32 	%f137, %f136;
	fma.rn.f32 	%f138, %f132, 0f3FB8AA3B, %f137;
	fma.rn.f32 	%f139, %f132, 0f32A57060, %f138;
	mov.b32 	%r52, %f135;
	shl.b32 	%r53, %r52, 23;
	mov.b32 	%f140, %r53;
	ex2.approx.ftz.f32 	%f141, %f139;
	mul.f32 	%f142, %f141, %f140;
	st.global.f32 	[%rd74+-4], %f142;
	add.f32 	%f143, %f130, %f142;
	ld.global.f32 	%f144, [%rd73];
	sub.f32 	%f145, %f144, %f459;
	fma.rn.f32 	%f146, %f145, 0f3BBB989D, 0f3F000000;
	cvt.sat.f32.f32 	%f147, %f146;
	fma.rm.f32 	%f148, %f147, %f95, %f94;
	add.f32 	%f149, %f148, 0fCB40007F;
	neg.f32 	%f150, %f149;
	fma.rn.f32 	%f151, %f145, 0f3FB8AA3B, %f150;
	fma.rn.f32 	%f152, %f145, 0f32A57060, %f151;
	mov.b32 	%r54, %f148;
	shl.b32 	%r55, %r54, 23;
	mov.b32 	%f153, %r55;
	ex2.approx.ftz.f32 	%f154, %f152;
	mul.f32 	%f155, %f154, %f153;
	st.global.f32 	[%rd74], %f155;
	add.f32 	%f156, %f143, %f155;
	ld.global.f32 	%f157, [%rd73+4];
	sub.f32 	%f158, %f157, %f459;
	fma.rn.f32 	%f159, %f158, 0f3BBB989D, 0f3F000000;
	cvt.sat.f32.f32 	%f160, %f159;
	fma.rm.f32 	%f161, %f160, %f95, %f94;
	add.f32 	%f162, %f161, 0fCB40007F;
	neg.f32 	%f163, %f162;
	fma.rn.f32 	%f164, %f158, 0f3FB8AA3B, %f163;
	fma.rn.f32 	%f165, %f158, 0f32A57060, %f164;
	mov.b32 	%r56, %f161;
	shl.b32 	%r57, %r56, 23;
	mov.b32 	%f166, %r57;
	ex2.approx.ftz.f32 	%f167, %f165;
	mul.f32 	%f168, %f167, %f166;
	st.global.f32 	[%rd74+4], %f168;
	add.f32 	%f169, %f156, %f168;
	ld.global.f32 	%f170, [%rd73+8];
	sub.f32 	%f171, %f170, %f459;
	fma.rn.f32 	%f172, %f171, 0f3BBB989D, 0f3F000000;
	cvt.sat.f32.f32 	%f173, %f172;
	fma.rm.f32 	%f174, %f173, %f95, %f94;
	add.f32 	%f175, %f174, 0fCB40007F;
	neg.f32 	%f176, %f175;
	fma.rn.f32 	%f177, %f171, 0f3FB8AA3B, %f176;
	fma.rn.f32 	%f178, %f171, 0f32A57060, %f177;
	mov.b32 	%r58, %f174;
	shl.b32 	%r59, %r58, 23;
	mov.b32 	%f179, %r59;
	ex2.approx.ftz.f32 	%f180, %f178;
	mul.f32 	%f181, %f180, %f179;
	st.global.f32 	[%rd74+8], %f181;
	add.f32 	%f182, %f169, %f181;
	ld.global.f32 	%f183, [%rd73+12];
	sub.f32 	%f184, %f183, %f459;
	fma.rn.f32 	%f185, %f184, 0f3BBB989D, 0f3F000000;
	cvt.sat.f32.f32 	%f186, %f185;
	fma.rm.f32 	%f187, %f186, %f95, %f94;
	add.f32 	%f188, %f187, 0fCB40007F;
	neg.f32 	%f189, %f188;
	fma.rn.f32 	%f190, %f184, 0f3FB8AA3B, %f189;
	fma.rn.f32 	%f191, %f184, 0f32A57060, %f190;
	mov.b32 	%r60, %f187;
	shl.b32 	%r61, %r60, 23;
	mov.b32 	%f192, %r61;
	ex2.approx.ftz.f32 	%f193, %f191;
	mul.f32 	%f194, %f193, %f192;
	st.global.f32 	[%rd74+12], %f194;
	add.f32 	%f467, %f182, %f194;
	add.s32 	%r120, %r120, 8;
	add.s64 	%rd74, %rd74, 32;
	add.s64 	%rd73, %rd73, 32;
	setp.eq.s32 	%p13, %r120, 0;
	@%p13 bra 	$L__BB3_18;
	bra.uni 	$L__BB3_17;
$L__BB3_18:
	setp.eq.s32 	%p14, %r17, 0;
	@%p14 bra 	$L__BB3_26;
	and.b32  	%r23, %r39, 3;
	setp.lt.u32 	%p15, %r17, 4;
	@%p15 bra 	$L__BB3_21;
	add.s32 	%r62, %r117, %r16;
	mul.wide.u32 	%rd39, %r62, 4;
	add.s64 	%rd40, %rd1, %rd39;
	ld.global.f32 	%f196, [%rd40];
	sub.f32 	%f197, %f196, %f459;
	fma.rn.f32 	%f198, %f197, 0f3BBB989D, 0f3F000000;
	cvt.sat.f32.f32 	%f199, %f198;
	mov.f32 	%f200, 0f4B400001;
	mov.f32 	%f201, 0f437C0000;
	fma.rm.f32 	%f202, %f199, %f201, %f200;
	add.f32 	%f203, %f202, 0fCB40007F;
	neg.f32 	%f204, %f203;
	fma.rn.f32 	%f205, %f197, 0f3FB8AA3B, %f204;
	fma.rn.f32 	%f206, %f197, 0f32A57060, %f205;
	mov.b32 	%r63, %f202;
	shl.b32 	%r64, %r63, 23;
	mov.b32 	%f207, %r64;
	ex2.approx.ftz.f32 	%f208, %f206;
	mul.f32 	%f209, %f208, %f207;
	add.s64 	%rd41, %rd2, %rd39;
	st.global.f32 	[%rd41], %f209;
	add.f32 	%f210, %f467, %f209;
	cvt.u64.u32 	%rd42, %r16;
	cvt.u64.u32 	%rd43, %r117;
	add.s64 	%rd44, %rd43, %rd42;
	shl.b64 	%rd45, %rd44, 2;
	add.s64 	%rd46, %rd1, %rd45;
	ld.global.f32 	%f211, [%rd46+4];
	sub.f32 	%f212, %f211, %f459;
	fma.rn.f32 	%f213, %f212, 0f3BBB989D, 0f3F000000;
	cvt.sat.f32.f32 	%f214, %f213;
	fma.rm.f32 	%f215, %f214, %f201, %f200;
	add.f32 	%f216, %f215, 0fCB40007F;
	neg.f32 	%f217, %f216;
	fma.rn.f32 	%f218, %f212, 0f3FB8AA3B, %f217;
	fma.rn.f32 	%f219, %f212, 0f32A57060, %f218;
	mov.b32 	%r65, %f215;
	shl.b32 	%r66, %r65, 23;
	mov.b32 	%f220, %r66;
	ex2.approx.ftz.f32 	%f221, %f219;
	mul.f32 	%f222, %f221, %f220;
	add.s64 	%rd47, %rd2, %rd45;
	st.global.f32 	[%rd47+4], %f222;
	add.f32 	%f223, %f210, %f222;
	ld.global.f32 	%f224, [%rd46+8];
	sub.f32 	%f225, %f224, %f459;
	fma.rn.f32 	%f226, %f225, 0f3BBB989D, 0f3F000000;
	cvt.sat.f32.f32 	%f227, %f226;
	fma.rm.f32 	%f228, %f227, %f201, %f200;
	add.f32 	%f229, %f228, 0fCB40007F;
	neg.f32 	%f230, %f229;
	fma.rn.f32 	%f231, %f225, 0f3FB8AA3B, %f230;
	fma.rn.f32 	%f232, %f225, 0f32A57060, %f231;
	mov.b32 	%r67, %f228;
	shl.b32 	%r68, %r67, 23;
	mov.b32 	%f233, %r68;
	ex2.approx.ftz.f32 	%f234, %f232;
	mul.f32 	%f235, %f234, %f233;
	st.global.f32 	[%rd47+8], %f235;
	add.f32 	%f236, %f223, %f235;
	ld.global.f32 	%f237, [%rd46+12];
	sub.f32 	%f238, %f237, %f459;
	fma.rn.f32 	%f239, %f238, 0f3BBB989D, 0f3F000000;
	cvt.sat.f32.f32 	%f240, %f239;
	fma.rm.f32 	%f241, %f240, %f201, %f200;
	add.f32 	%f242, %f241, 0fCB40007F;
	neg.f32 	%f243, %f242;
	fma.rn.f32 	%f244, %f238, 0f3FB8AA3B, %f243;
	fma.rn.f32 	%f245, %f238, 0f32A57060, %f244;
	mov.b32 	%r69, %f241;
	shl.b32 	%r70, %r69, 23;
	mov.b32 	%f246, %r70;
	ex2.approx.ftz.f32 	%f247, %f245;
	mul.f32 	%f248, %f247, %f246;
	st.global.f32 	[%rd47+12], %f248;
	add.f32 	%f467, %f236, %f248;
	add.s32 	%r117, %r117, 4;
$L__BB3_21:
	setp.eq.s32 	%p16, %r23, 0;
	@%p16 bra 	$L__BB3_26;
	setp.eq.s32 	%p17, %r23, 1;
	@%p17 bra 	$L__BB3_24;
	add.s32 	%r71, %r117, %r16;
	mul.wide.u32 	%rd48, %r71, 4;
	add.s64 	%rd49, %rd1, %rd48;
	ld.global.f32 	%f250, [%rd49];
	sub.f32 	%f251, %f250, %f459;
	fma.rn.f32 	%f252, %f251, 0f3BBB989D, 0f3F000000;
	cvt.sat.f32.f32 	%f253, %f252;
	mov.f32 	%f254, 0f4B400001;
	mov.f32 	%f255, 0f437C0000;
	fma.rm.f32 	%f256, %f253, %f255, %f254;
	add.f32 	%f257, %f256, 0fCB40007F;
	neg.f32 	%f258, %f257;
	fma.rn.f32 	%f259, %f251, 0f3FB8AA3B, %f258;
	fma.rn.f32 	%f260, %f251, 0f32A57060, %f259;
	mov.b32 	%r72, %f256;
	shl.b32 	%r73, %r72, 23;
	mov.b32 	%f261, %r73;
	ex2.approx.ftz.f32 	%f262, %f260;
	mul.f32 	%f263, %f262, %f261;
	add.s64 	%rd50, %rd2, %rd48;
	st.global.f32 	[%rd50], %f263;
	add.f32 	%f264, %f467, %f263;
	cvt.u64.u32 	%rd51, %r16;
	cvt.u64.u32 	%rd52, %r117;
	add.s64 	%rd53, %rd52, %rd51;
	shl.b64 	%rd54, %rd53, 2;
	add.s64 	%rd55, %rd1, %rd54;
	ld.global.f32 	%f265, [%rd55+4];
	sub.f32 	%f266, %f265, %f459;
	fma.rn.f32 	%f267, %f266, 0f3BBB989D, 0f3F000000;
	cvt.sat.f32.f32 	%f268, %f267;
	fma.rm.f32 	%f269, %f268, %f255, %f254;
	add.f32 	%f270, %f269, 0fCB40007F;
	neg.f32 	%f271, %f270;
	fma.rn.f32 	%f272, %f266, 0f3FB8AA3B, %f271;
	fma.rn.f32 	%f273, %f266, 0f32A57060, %f272;
	mov.b32 	%r74, %f269;
	shl.b32 	%r75, %r74, 23;
	mov.b32 	%f274, %r75;
	ex2.approx.ftz.f32 	%f275, %f273;
	mul.f32 	%f276, %f275, %f274;
	add.s64 	%rd56, %rd2, %rd54;
	st.global.f32 	[%rd56+4], %f276;
	add.f32 	%f467, %f264, %f276;
	add.s32 	%r117, %r117, 2;
$L__BB3_24:
	and.b32  	%r76, %r39, 1;
	setp.eq.b32 	%p18, %r76, 1;
	not.pred 	%p19, %p18;
	@%p19 bra 	$L__BB3_26;
	add.s32 	%r77, %r117, %r16;
	mul.wide.u32 	%rd57, %r77, 4;
	add.s64 	%rd58, %rd1, %rd57;
	ld.global.f32 	%f277, [%rd58];
	sub.f32 	%f278, %f277, %f459;
	fma.rn.f32 	%f279, %f278, 0f3BBB989D, 0f3F000000;
	cvt.sat.f32.f32 	%f280, %f279;
	mov.f32 	%f281, 0f4B400001;
	mov.f32 	%f282, 0f437C0000;
	fma.rm.f32 	%f283, %f280, %f282, %f281;
	add.f32 	%f284, %f283, 0fCB40007F;
	neg.f32 	%f285, %f284;
	fma.rn.f32 	%f286, %f278, 0f3FB8AA3B, %f285;
	fma.rn.f32 	%f287, %f278, 0f32A57060, %f286;
	mov.b32 	%r78, %f283;
	shl.b32 	%r79, %r78, 23;
	mov.b32 	%f288, %r79;
	ex2.approx.ftz.f32 	%f289, %f287;
	mul.f32 	%f290, %f289, %f288;
	add.s64 	%rd59, %rd2, %rd57;
	st.global.f32 	[%rd59], %f290;
	add.f32 	%f467, %f467, %f290;
$L__BB3_26:
	setp.lt.s32 	%p20, %r39, 1;
	@%p20 bra 	$L__BB3_35;
	mul.lo.s32 	%r28, %r39, %r1;
	and.b32  	%r29, %r39, 3;
	setp.lt.u32 	%p21, %r39, 4;
	mov.b32 	%r122, 0;
	@%p21 bra 	$L__BB3_30;
	and.b32  	%r122, %r39, 2147483644;
	neg.s32 	%r121, %r122;
	mul.wide.u32 	%rd60, %r28, 4;
	add.s64 	%rd61, %rd60, %rd2;
	add.s64 	%rd75, %rd61, 8;
$L__BB3_29:
	.pragma "nounroll";
	ld.global.f32 	%f291, [%rd75+-8];
	div.rn.f32 	%f292, %f291, %f467;
	setp.lt.f32 	%p22, %f292, 0f00800000;
	mul.f32 	%f293, %f292, 0f4B000000;
	selp.f32 	%f294, %f293, %f292, %p22;
	selp.f32 	%f295, 0fC1B80000, 0f00000000, %p22;
	mov.b32 	%r81, %f294;
	add.s32 	%r82, %r81, -1059760811;
	and.b32  	%r83, %r82, -8388608;
	sub.s32 	%r84, %r81, %r83;
	mov.b32 	%f296, %r84;
	cvt.rn.f32.s32 	%f297, %r83;
	fma.rn.f32 	%f298, %f297, 0f34000000, %f295;
	add.f32 	%f299, %f296, 0fBF800000;
	fma.rn.f32 	%f300, %f299, 0fBE055027, 0f3E1039F6;
	fma.rn.f32 	%f301, %f300, %f299, 0fBDF8CDCC;
	fma.rn.f32 	%f302, %f301, %f299, 0f3E0F2955;
	fma.rn.f32 	%f303, %f302, %f299, 0fBE2AD8B9;
	fma.rn.f32 	%f304, %f303, %f299, 0f3E4CED0B;
	fma.rn.f32 	%f305, %f304, %f299, 0fBE7FFF22;
	fma.rn.f32 	%f306, %f305, %f299, 0f3EAAAA78;
	fma.rn.f32 	%f307, %f306, %f299, 0fBF000000;
	mul.f32 	%f308, %f299, %f307;
	fma.rn.f32 	%f309, %f308, %f299, %f299;
	fma.rn.f32 	%f310, %f298, 0f3F317218, %f309;
	setp.gt.u32 	%p23, %r81, 2139095039;
	fma.rn.f32 	%f311, %f294, 0f7F800000, 0f7F800000;
	selp.f32 	%f312, %f311, %f310, %p23;
	setp.eq.f32 	%p24, %f294, 0f00000000;
	selp.f32 	%f313, 0fFF800000, %f312, %p24;
	st.global.f32 	[%rd75+-8], %f313;
	ld.global.f32 	%f314, [%rd75+-4];
	div.rn.f32 	%f315, %f314, %f467;
	setp.lt.f32 	%p25, %f315, 0f00800000;
	mul.f32 	%f316, %f315, 0f4B000000;
	selp.f32 	%f317, %f316, %f315, %p25;
	selp.f32 	%f318, 0fC1B80000, 0f00000000, %p25;
	mov.b32 	%r85, %f317;
	add.s32 	%r86, %r85, -1059760811;
	and.b32  	%r87, %r86, -8388608;
	sub.s32 	%r88, %r85, %r87;
	mov.b32 	%f319, %r88;
	cvt.rn.f32.s32 	%f320, %r87;
	fma.rn.f32 	%f321, %f320, 0f34000000, %f318;
	add.f32 	%f322, %f319, 0fBF800000;
	fma.rn.f32 	%f323, %f322, 0fBE055027, 0f3E1039F6;
	fma.rn.f32 	%f324, %f323, %f322, 0fBDF8CDCC;
	fma.rn.f32 	%f325, %f324, %f322, 0f3E0F2955;
	fma.rn.f32 	%f326, %f325, %f322, 0fBE2AD8B9;
	fma.rn.f32 	%f327, %f326, %f322, 0f3E4CED0B;
	fma.rn.f32 	%f328, %f327, %f322, 0fBE7FFF22;
	fma.rn.f32 	%f329, %f328, %f322, 0f3EAAAA78;
	fma.rn.f32 	%f330, %f329, %f322, 0fBF000000;
	mul.f32 	%f331, %f322, %f330;
	fma.rn.f32 	%f332, %f331, %f322, %f322;
	fma.rn.f32 	%f333, %f321, 0f3F317218, %f332;
	setp.gt.u32 	%p26, %r85, 2139095039;
	fma.rn.f32 	%f334, %f317, 0f7F800000, 0f7F800000;
	selp.f32 	%f335, %f334, %f333, %p26;
	setp.eq.f32 	%p27, %f317, 0f00000000;
	selp.f32 	%f336, 0fFF800000, %f335, %p27;
	st.global.f32 	[%rd75+-4], %f336;
	ld.global.f32 	%f337, [%rd75];
	div.rn.f32 	%f338, %f337, %f467;
	setp.lt.f32 	%p28, %f338, 0f00800000;
	mul.f32 	%f339, %f338, 0f4B000000;
	selp.f32 	%f340, %f339, %f338, %p28;
	selp.f32 	%f341, 0fC1B80000, 0f00000000, %p28;
	mov.b32 	%r89, %f340;
	add.s32 	%r90, %r89, -1059760811;
	and.b32  	%r91, %r90, -8388608;
	sub.s32 	%r92, %r89, %r91;
	mov.b32 	%f342, %r92;
	cvt.rn.f32.s32 	%f343, %r91;
	fma.rn.f32 	%f344, %f343, 0f34000000, %f341;
	add.f32 	%f345, %f342, 0fBF800000;
	fma.rn.f32 	%f346, %f345, 0fBE055027, 0f3E1039F6;
	fma.rn.f32 	%f347, %f346, %f345, 0fBDF8CDCC;
	fma.rn.f32 	%f348, %f347, %f345, 0f3E0F2955;
	fma.rn.f32 	%f349, %f348, %f345, 0fBE2AD8B9;
	fma.rn.f32 	%f350, %f349, %f345, 0f3E4CED0B;
	fma.rn.f32 	%f351, %f350, %f345, 0fBE7FFF22;
	fma.rn.f32 	%f352, %f351, %f345, 0f3EAAAA78;
	fma.rn.f32 	%f353, %f352, %f345, 0fBF000000;
	mul.f32 	%f354, %f345, %f353;
	fma.rn.f32 	%f355, %f354, %f345, %f345;
	fma.rn.f32 	%f356, %f344, 0f3F317218, %f355;
	setp.gt.u32 	%p29, %r89, 2139095039;
	fma.rn.f32 	%f357, %f340, 0f7F800000, 0f7F800000;
	selp.f32 	%f358, %f357, %f356, %p29;
	setp.eq.f32 	%p30, %f340, 0f00000000;
	selp.f32 	%f359, 0fFF800000, %f358, %p30;
	st.global.f32 	[%rd75], %f359;
	ld.global.f32 	%f360, [%rd75+4];
	div.rn.f32 	%f361, %f360, %f467;
	setp.lt.f32 	%p31, %f361, 0f00800000;
	mul.f32 	%f362, %f361, 0f4B000000;
	selp.f32 	%f363, %f362, %f361, %p31;
	selp.f32 	%f364, 0fC1B80000, 0f00000000, %p31;
	mov.b32 	%r93, %f363;
	add.s32 	%r94, %r93, -1059760811;
	and.b32  	%r95, %r94, -8388608;
	sub.s32 	%r96, %r93, %r95;
	mov.b32 	%f365, %r96;
	cvt.rn.f32.s32 	%f366, %r95;
	fma.rn.f32 	%f367, %f366, 0f34000000, %f364;
	add.f32 	%f368, %f365, 0fBF800000;
	fma.rn.f32 	%f369, %f368, 0fBE055027, 0f3E1039F6;
	fma.rn.f32 	%f370, %f369, %f368, 0fBDF8CDCC;
	fma.rn.f32 	%f371, %f370, %f368, 0f3E0F2955;
	fma.rn.f32 	%f372, %f371, %f368, 0fBE2AD8B9;
	fma.rn.f32 	%f373, %f372, %f368, 0f3E4CED0B;
	fma.rn.f32 	%f374, %f373, %f368, 0fBE7FFF22;
	fma.rn.f32 	%f375, %f374, %f368, 0f3EAAAA78;
	fma.rn.f32 	%f376, %f375, %f368, 0fBF000000;
	mul.f32 	%f377, %f368, %f376;
	fma.rn.f32 	%f378, %f377, %f368, %f368;
	fma.rn.f32 	%f379, %f367, 0f3F317218, %f378;
	setp.gt.u32 	%p32, %r93, 2139095039;
	fma.rn.f32 	%f380, %f363, 0f7F800000, 0f7F800000;
	selp.f32 	%f381, %f380, %f379, %p32;
	setp.eq.f32 	%p33, %f363, 0f00000000;
	selp.f32 	%f382, 0fFF800000, %f381, %p33;
	st.global.f32 	[%rd75+4], %f382;
	add.s32 	%r121, %r121, 4;
	add.s64 	%rd75, %rd75, 16;
	setp.ne.s32 	%p34, %r121, 0;
	@%p34 bra 	$L__BB3_29;
$L__BB3_30:
	setp.eq.s32 	%p35, %r29, 0;
	@%p35 bra 	$L__BB3_35;
	setp.eq.s32 	%p36, %r29, 1;
	@%p36 bra 	$L__BB3_33;
	add.s32 	%r97, %r122, %r28;
	mul.wide.u32 	%rd62, %r97, 4;
	add.s64 	%rd63, %rd2, %rd62;
	ld.global.f32 	%f383, [%rd63];
	div.rn.f32 	%f384, %f383, %f467;
	setp.lt.f32 	%p37, %f384, 0f00800000;
	mul.f32 	%f385, %f384, 0f4B000000;
	selp.f32 	%f386, %f385, %f384, %p37;
	selp.f32 	%f387, 0fC1B80000, 0f00000000, %p37;
	mov.b32 	%r98, %f386;
	add.s32 	%r99, %r98, -1059760811;
	and.b32  	%r100, %r99, -8388608;
	sub.s32 	%r101, %r98, %r100;
	mov.b32 	%f388, %r101;
	cvt.rn.f32.s32 	%f389, %r100;
	fma.rn.f32 	%f390, %f389, 0f34000000, %f387;
	add.f32 	%f391, %f388, 0fBF800000;
	fma.rn.f32 	%f392, %f391, 0fBE055027, 0f3E1039F6;
	fma.rn.f32 	%f393, %f392, %f391, 0fBDF8CDCC;
	fma.rn.f32 	%f394, %f393, %f391, 0f3E0F2955;
	fma.rn.f32 	%f395, %f394, %f391, 0fBE2AD8B9;
	fma.rn.f32 	%f396, %f395, %f391, 0f3E4CED0B;
	fma.rn.f32 	%f397, %f396, %f391, 0fBE7FFF22;
	fma.rn.f32 	%f398, %f397, %f391, 0f3EAAAA78;
	fma.rn.f32 	%f399, %f398, %f391, 0fBF000000;
	mul.f32 	%f400, %f391, %f399;
	fma.rn.f32 	%f401, %f400, %f391, %f391;
	fma.rn.f32 	%f402, %f390, 0f3F317218, %f401;
	setp.gt.u32 	%p38, %r98, 2139095039;
	fma.rn.f32 	%f403, %f386, 0f7F800000, 0f7F800000;
	selp.f32 	%f404, %f403, %f402, %p38;
	setp.eq.f32 	%p39, %f386, 0f00000000;
	selp.f32 	%f405, 0fFF800000, %f404, %p39;
	st.global.f32 	[%rd63], %f405;
	cvt.u64.u32 	%rd64, %r28;
	cvt.u64.u32 	%rd65, %r122;
	add.s64 	%rd66, %rd65, %rd64;
	shl.b64 	%rd67, %rd66, 2;
	add.s64 	%rd68, %rd2, %rd67;
	ld.global.f32 	%f406, [%rd68+4];
	div.rn.f32 	%f407, %f406, %f467;
	setp.lt.f32 	%p40, %f407, 0f00800000;
	mul.f32 	%f408, %f407, 0f4B000000;
	selp.f32 	%f409, %f408, %f407, %p40;
	selp.f32 	%f410, 0fC1B80000, 0f00000000, %p40;
	mov.b32 	%r102, %f409;
	add.s32 	%r103, %r102, -1059760811;
	and.b32  	%r104, %r103, -8388608;
	sub.s32 	%r105, %r102, %r104;
	mov.b32 	%f411, %r105;
	cvt.rn.f32.s32 	%f412, %r104;
	fma.rn.f32 	%f413, %f412, 0f34000000, %f410;
	add.f32 	%f414, %f411, 0fBF800000;
	fma.rn.f32 	%f415, %f414, 0fBE055027, 0f3E1039F6;
	fma.rn.f32 	%f416, %f415, %f414, 0fBDF8CDCC;
	fma.rn.f32 	%f417, %f416, %f414, 0f3E0F2955;
	fma.rn.f32 	%f418, %f417, %f414, 0fBE2AD8B9;
	fma.rn.f32 	%f419, %f418, %f414, 0f3E4CED0B;
	fma.rn.f32 	%f420, %f419, %f414, 0fBE7FFF22;
	fma.rn.f32 	%f421, %f420, %f414, 0f3EAAAA78;
	fma.rn.f32 	%f422, %f421, %f414, 0fBF000000;
	mul.f32 	%f423, %f414, %f422;
	fma.rn.f32 	%f424, %f423, %f414, %f414;
	fma.rn.f32 	%f425, %f413, 0f3F317218, %f424;
	setp.gt.u32 	%p41, %r102, 2139095039;
	fma.rn.f32 	%f426, %f409, 0f7F800000, 0f7F800000;
	selp.f32 	%f427, %f426, %f425, %p41;
	setp.eq.f32 	%p42, %f409, 0f00000000;
	selp.f32 	%f428, 0fFF800000, %f427, %p42;
	st.global.f32 	[%rd68+4], %f428;
	add.s32 	%r122, %r122, 2;
$L__BB3_33:
	and.b32  	%r106, %r39, 1;
	setp.eq.b32 	%p43, %r106, 1;
	not.pred 	%p44, %p43;
	@%p44 bra 	$L__BB3_35;
	add.s32 	%r107, %r122, %r28;
	mul.wide.u32 	%rd69, %r107, 4;
	add.s64 	%rd70, %rd2, %rd69;
	ld.global.f32 	%f429, [%rd70];
	div.rn.f32 	%f430, %f429, %f467;
	setp.lt.f32 	%p45, %f430, 0f00800000;
	mul.f32 	%f431, %f430, 0f4B000000;
	selp.f32 	%f432, %f431, %f430, %p45;
	selp.f32 	%f433, 0fC1B80000, 0f00000000, %p45;
	mov.b32 	%r108, %f432;
	add.s32 	%r109, %r108, -1059760811;
	and.b32  	%r110, %r109, -8388608;
	sub.s32 	%r111, %r108, %r110;
	mov.b32 	%f434, %r111;
	cvt.rn.f32.s32 	%f435, %r110;
	fma.rn.f32 	%f436, %f435, 0f34000000, %f433;
	add.f32 	%f437, %f434, 0fBF800000;
	fma.rn.f32 	%f438, %f437, 0fBE055027, 0f3E1039F6;
	fma.rn.f32 	%f439, %f438, %f437, 0fBDF8CDCC;
	fma.rn.f32 	%f440, %f439, %f437, 0f3E0F2955;
	fma.rn.f32 	%f441, %f440, %f437, 0fBE2AD8B9;
	fma.rn.f32 	%f442, %f441, %f437, 0f3E4CED0B;
	fma.rn.f32 	%f443, %f442, %f437, 0fBE7FFF22;
	fma.rn.f32 	%f444, %f443, %f437, 0f3EAAAA78;
	fma.rn.f32 	%f445, %f444, %f437, 0fBF000000;
	mul.f32 	%f446, %f437, %f445;
	fma.rn.f32 	%f447, %f446, %f437, %f437;
	fma.rn.f32 	%f448, %f436, 0f3F317218, %f447;
	setp.gt.u32 	%p46, %r108, 2139095039;
	fma.rn.f32 	%f449, %f432, 0f7F800000, 0f7F800000;
	selp.f32 	%f450, %f449, %f448, %p46;
	setp.eq.f32 	%p47, %f432, 0f00000000;
	selp.f32 	%f451, 0fFF800000, %f450, %p47;
	st.global.f32 	[%rd70], %f451;
$L__BB3_35:
	ret;

}
	// .globl	_Z7dropoutPfS_fiiP17curandStateXORWOW
.visible .entry _Z7dropoutPfS_fiiP17curandStateXORWOW(
	.param .u64 .ptr .align 1 _Z7dropoutPfS_fiiP17curandStateXORWOW_param_0,
	.param .u64 .ptr .align 1 _Z7dropoutPfS_fiiP17curandStateXORWOW_param_1,
	.param .f32 _Z7dropoutPfS_fiiP17curandStateXORWOW_param_2,
	.param .u32 _Z7dropoutPfS_fiiP17curandStateXORWOW_param_3,
	.param .u32 _Z7dropoutPfS_fiiP17curandStateXORWOW_param_4,
	.param .u64 .ptr .align 1 _Z7dropoutPfS_fiiP17curandStateXORWOW_param_5
)
{
	.reg .pred 	%p<5>;
	.reg .b32 	%r<24>;
	.reg .b32 	%f<10>;
	.reg .b64 	%rd<12>;

	ld.param.u64 	%rd1, [_Z7dropoutPfS_fiiP17curandStateXORWOW_param_0];
	ld.param.u64 	%rd2, [_Z7dropoutPfS_fiiP17curandStateXORWOW_param_1];
	ld.param.f32 	%f1, [_Z7dropoutPfS_fiiP17curandStateXORWOW_param_2];
	ld.param.u32 	%r3, [_Z7dropoutPfS_fiiP17curandStateXORWOW_param_3];
	ld.param.u32 	%r4, [_Z7dropoutPfS_fiiP17curandStateXORWOW_param_4];
	ld.param.u64 	%rd3, [_Z7dropoutPfS_fiiP17curandStateXORWOW_param_5];
	mov.u32 	%r5, %ctaid.x;
	mov.u32 	%r6, %ntid.x;
	mov.u32 	%r7, %tid.x;
	mad.lo.s32 	%r1, %r5, %r6, %r7;
	mov.u32 	%r2, %ctaid.y;
	setp.ge.s32 	%p1, %r1, %r3;
	setp.ge.s32 	%p2, %r2, %r4;
	or.pred  	%p3, %p1, %p2;
	@%p3 bra 	$L__BB4_2;
	cvta.to.global.u64 	%rd4, %rd3;
	cvta.to.global.u64 	%rd5, %rd2;
	cvta.to.global.u64 	%rd6, %rd1;
	mad.lo.s32 	%r8, %r3, %r2, %r1;
	mul.wide.s32 	%rd7, %r8, 48;
	add.s64 	%rd8, %rd4, %rd7;
	ld.global.v2.u32 	{%r9, %r10}, [%rd8];
	shr.u32 	%r11, %r10, 2;
	xor.b32  	%r12, %r11, %r10;
	ld.global.v2.u32 	{%r13, %r14}, [%rd8+8];
	ld.global.v2.u32 	{%r15, %r16}, [%rd8+16];
	st.global.v2.u32 	[%rd8+8], {%r14, %r15};
	shl.b32 	%r17, %r16, 4;
	shl.b32 	%r18, %r12, 1;
	xor.b32  	%r19, %r18, %r17;
	xor.b32  	%r20, %r19, %r12;
	xor.b32  	%r21, %r20, %r16;
	st.global.v2.u32 	[%rd8+16], {%r16, %r21};
	add.s32 	%r22, %r9, 362437;
	st.global.v2.u32 	[%rd8], {%r22, %r13};
	add.s32 	%r23, %r21, %r22;
	cvt.rn.f32.u32 	%f2, %r23;
	fma.rn.f32 	%f3, %f2, 0f2F800000, 0f2F000000;
	setp.gt.f32 	%p4, %f3, %f1;
	selp.f32 	%f4, 0f3F800000, 0f00000000, %p4;
	mul.wide.s32 	%rd9, %r8, 4;
	add.s64 	%rd10, %rd5, %rd9;
	st.global.f32 	[%rd10], %f4;
	add.s64 	%rd11, %rd6, %rd9;
	ld.global.f32 	%f5, [%rd11];
	mul.f32 	%f6, %f5, %f4;
	mov.f32 	%f7, 0f3F800000;
	sub.f32 	%f8, %f7, %f1;
	div.rn.f32 	%f9, %f6, %f8;
	st.global.f32 	[%rd11], %f9;
$L__BB4_2:
	ret;

}
	// .globl	_Z8nll_lossPfPiS_ii
.visible .entry _Z8nll_lossPfPiS_ii(
	.param .u64 .ptr .align 1 _Z8nll_lossPfPiS_ii_param_0,
	.param .u64 .ptr .align 1 _Z8nll_lossPfPiS_ii_param_1,
	.param .u64 .ptr .align 1 _Z8nll_lossPfPiS_ii_param_2,
	.param .u32 _Z8nll_lossPfPiS_ii_param_3,
	.param .u32 _Z8nll_lossPfPiS_ii_param_4
)
{
	.local .align 8 .b8 	__local_depot5[8];
	.reg .b64 	%SP;
	.reg .b64 	%SPL;
	.reg .pred 	%p<17>;
	.reg .b32 	%r<94>;
	.reg .b32 	%f<39>;
	.reg .b64 	%rd<44>;
	.reg .b64 	%fd<30>;
	// demoted variable
	.shared .align 4 .f32 _ZZ8nll_lossPfPiS_iiE10total_loss;
	mov.u64 	%SPL, __local_depot5;
	cvta.local.u64 	%SP, %SPL;
	ld.param.u64 	%rd11, [_Z8nll_lossPfPiS_ii_param_0];
	ld.param.u32 	%r19, [_Z8nll_lossPfPiS_ii_param_3];
	ld.param.u32 	%r20, [_Z8nll_lossPfPiS_ii_param_4];
	cvta.to.global.u64 	%rd1, %rd11;
	add.u64 	%rd12, %SP, 0;
	add.u64 	%rd2, %SPL, 0;
	mov.u32 	%r1, %tid.x;
	setp.ne.s32 	%p1, %r1, 0;
	@%p1 bra 	$L__BB5_16;
	mov.b32 	%r21, 0;
	st.shared.u32 	[_ZZ8nll_lossPfPiS_iiE10total_loss], %r21;
	mov.u32 	%r22, %ctaid.x;
	setp.ne.s32 	%p2, %r22, 0;
	@%p2 bra 	$L__BB5_16;
	mov.u64 	%rd13, $str;
	cvta.global.u64 	%rd14, %rd13;
	{ // callseq 0, 0
	.param .b64 param0;
	st.param.b64 	[param0], %rd14;
	.param .b64 param1;
	st.param.b64 	[param1], 0;
	.param .b32 retval0;
	call.uni (retval0), 
	vprintf, 
	(
	param0, 
	param1
	);
	ld.param.b32 	%r23, [retval0];
	} // callseq 0
	setp.lt.s32 	%p3, %r20, 1;
	@%p3 bra 	$L__BB5_15;
	and.b32  	%r2, %r20, 15;
	setp.lt.u32 	%p4, %r20, 16;
	mov.b32 	%r91, 0;
	@%p4 bra 	$L__BB5_6;
	and.b32  	%r91, %r20, 2147483632;
	neg.s32 	%r89, %r91;
	add.s64 	%rd42, %rd1, 32;
	mov.u64 	%rd15, $str$1;
$L__BB5_5:
	.pragma "nounroll";
	ld.global.f32 	%f1, [%rd42+-32];
	cvt.f64.f32 	%fd1, %f1;
	st.local.f64 	[%rd2], %fd1;
	cvta.global.u64 	%rd16, %rd15;
	{ // callseq 1, 0
	.param .b64 param0;
	st.param.b64 	[param0], %rd16;
	.param .b64 param1;
	st.param.b64 	[param1], %rd12;
	.param .b32 retval0;
	call.uni (retval0), 
	vprintf, 
	(
	param0, 
	param1
	);
	ld.param.b32 	%r26, [retval0];
	} // callseq 1
	ld.global.f32 	%f2, [%rd42+-28];
	cvt.f64.f32 	%fd2, %f2;
	st.local.f64 	[%rd2], %fd2;
	{ // callseq 2, 0
	.param .b64 param0;
	st.param.b64 	[param0], %rd16;
	.param .b64 param1;
	st.param.b64 	[param1], %rd12;
	.param .b32 retval0;
	call.uni (retval0), 
	vprintf, 
	(
	param0, 
	param1
	);
	ld.param.b32 	%r28, [retval0];
	} // callseq 2
	ld.global.f32 	%f3, [%rd42+-24];
	cvt.f64.f32 	%fd3, %f3;
	st.local.f64 	[%rd2], %fd3;
	{ // callseq 3, 0
	.param .b64 param0;
	st.param.b64 	[param0], %rd16;
	.param .b64 param1;
	st.param.b64 	[param1], %rd12;
	.param .b32 retval0;
	call.uni (retval0), 
	vprintf, 
	(
	param0, 
	param1
	);
	ld.param.b32 	%r30, [retval0];
	} // callseq 3
	ld.global.f32 	%f4, [%rd42+-20];
	cvt.f64.f32 	%fd4, %f4;
	st.local.f64 	[%rd2], %fd4;
	{ // callseq 4, 0
	.param .b64 param0;
	st.param.b64 	[param0], %rd16;
	.param .b64 param1;
	st.param.b64 	[param1], %rd12;
	.param .b32 retval0;
	call.uni (retval0), 
	vprintf, 
	(
	param0, 
	param1
	);
	ld.param.b32 	%r32, [retval0];
	} // callseq 4
	ld.global.f32 	%f5, [%rd42+-16];
	cvt.f64.f32 	%fd5, %f5;
	st.local.f64 	[%rd2], %fd5;
	{ // callseq 5, 0
	.param .b64 param0;
	st.param.b64 	[param0], %rd16;
	.param .b64 param1;
	st.param.b64 	[param1], %rd12;
	.param .b32 retval0;
	call.uni (retval0), 
	vprintf, 
	(
	param0, 
	param1
	);
	ld.param.b32 	%r34, [retval0];
	} // callseq 5
	ld.global.f32 	%f6, [%rd42+-12];
	cvt.f64.f32 	%fd6, %f6;
	st.local.f64 	[%rd2], %fd6;
	{ // callseq 6, 0
	.param .b64 param0;
	st.param.b64 	[param0], %rd16;
	.param .b64 param1;
	st.param.b64 	[param1], %rd12;
	.param .b32 retval0;
	call.uni (retval0), 
	vprintf, 
	(
	param0, 
	param1
	);
	ld.param.b32 	%r36, [retval0];
	} // callseq 6
	ld.global.f32 	%f7, [%rd42+-8];
	cvt.f64.f32 	%fd7, %f7;
	st.local.f64 	[%rd2], %fd7;
	{ // callseq 7, 0
	.param .b64 param0;
	st.param.b64 	[param0], %rd16;
	.param .b64 param1;
	st.param.b64 	[param1], %rd12;
	.param .b32 retval0;
	call.uni (retval0), 
	vprintf, 
	(
	param0, 
	param1
	);
	ld.param.b32 	%r38, [retval0];
	} // callseq 7
	ld.global.f32 	%f8, [%rd42+-4];
	cvt.f64.f32 	%fd8, %f8;
	st.local.f64 	[%rd2], %fd8;
	{ // callseq 8, 0
	.param .b64 param0;
	st.param.b64 	[param0], %rd16;
	.param .b64 param1;
	st.param.b64 	[param1], %rd12;
	.param .b32 retval0;
	call.uni (retval0), 
	vprintf, 
	(
	param0, 
	param1
	);
	ld.param.b32 	%r40, [retval0];
	} // callseq 8
	ld.global.f32 	%f9, [%rd42];
	cvt.f64.f32 	%fd9, %f9;
	st.local.f64 	[%rd2], %fd9;
	{ // callseq 9, 0
	.param .b64 param0;
	st.param.b64 	[param0], %rd16;
	.param .b64 param1;
	st.param.b64 	[param1], %rd12;
	.param .b32 retval0;
	call.uni (retval0), 
	vprintf, 
	(
	param0, 
	param1
	);
	ld.param.b32 	%r42, [retval0];
	} // callseq 9
	ld.global.f32 	%f10, [%rd42+4];
	cvt.f64.f32 	%fd10, %f10;
	st.local.f64 	[%rd2], %fd10;
	{ // callseq 10, 0
	.param .b64 param0;
	st.param.b64 	[param0], %rd16;
	.param .b64 param1;
	st.param.b64 	[param1], %rd12;
	.param .b32 retval0;
	call.uni (retval0), 
	vprintf, 
	(
	param0, 
	param1
	);
	ld.param.b32 	%r44, [retval0];
	} // callseq 10
	ld.global.f32 	%f11, [%rd42+8];
	cvt.f64.f32 	%fd11, %f11;
	st.local.f64 	[%rd2], %fd11;
	{ // callseq 11, 0
	.param .b64 param0;
	st.param.b64 	[param0], %rd16;
	.param .b64 param1;
	st.param.b64 	[param1], %rd12;
	.param .b32 retval0;
	call.uni (retval0), 
	vprintf, 
	(
	param0, 
	param1
	);
	ld.param.b32 	%r46, [retval0];
	} // callseq 11
	ld.global.f32 	%f12, [%rd42+12];
	cvt.f64.f32 	%fd12, %f12;
	st.local.f64 	[%rd2], %fd12;
	{ // callseq 12, 0
	.param .b64 param0;
	st.param.b64 	[param0], %rd16;
	.param .b64 param1;
	st.param.b64 	[param1], %rd12;
	.param .b32 retval0;
	call.uni (retval0), 
	vprintf, 
	(
	param0, 
	param1
	);
	ld.param.b32 	%r48, [retval0];
	} // callseq 12
	ld.global.f32 	%f13, [%rd42+16];
	cvt.f64.f32 	%fd13, %f13;
	st.local.f64 	[%rd2], %fd13;
	{ // callseq 13, 0
	.param .b64 param0;
	st.param.b64 	[param0], %rd16;
	.param .b64 param1;
	st.param.b64 	[param1], %rd12;
	.param .b32 retval0;
	call.uni (retval0), 
	vprintf, 
	(
	param0, 
	param1
	);
	ld.param.b32 	%r50, [retval0];
	} // callseq 13
	ld.global.f32 	%f14, [%rd42+20];
	cvt.f64.f32 	%fd14, %f14;
	st.local.f64 	[%rd2], %fd14;
	{ // callseq 14, 0
	.param .b64 param0;
	st.param.b64 	[param0], %rd16;
	.param .b64 param1;
	st.param.b64 	[param1], %rd12;
	.param .b32 retval0;
	call.uni (retval0), 
	vprintf, 
	(
	param0, 
	param1
	);
	ld.param.b32 	%r52, [retval0];
	} // callseq 14
	ld.global.f32 	%f15, [%rd42+24];
	cvt.f64.f32 	%fd15, %f15;
	st.local.f64 	[%rd2], %fd15;
	{ // callseq 15, 0
	.param .b64 param0;
	st.param.b64 	[param0], %rd16;
	.param .b64 param1;
	st.param.b64 	[param1], %rd12;
	.param .b32 retval0;
	call.uni (retval0), 
	vprintf, 
	(
	param0, 
	param1
	);
	ld.param.b32 	%r54, [retval0];
	} // callseq 15
	ld.global.f32 	%f16, [%rd42+28];
	cvt.f64.f32 	%fd16, %f16;
	st.local.f64 	[%rd2], %fd16;
	{ // callseq 16, 0
	.param .b64 param0;
	st.param.b64 	[param0], %rd16;
	.param .b64 param1;
	st.param.b64 	[param1], %rd12;
	.param .b32 retval0;
	call.uni (retval0), 
	vprintf, 
	(
	param0, 
	param1
	);
	ld.param.b32 	%r56, [retval0];
	} // callseq 16
	add.s32 	%r89, %r89, 16;
	add.s64 	%rd42, %rd42, 64;
	setp.ne.s32 	%p5, %r89, 0;
	@%p5 bra 	$L__BB5_5;
$L__BB5_6:
	setp.eq.s32 	%p6, %r2, 0;
	@%p6 bra 	$L__BB5_15;
	and.b32  	%r8, %r20, 7;
	setp.lt.u32 	%p7, %r2, 8;
	@%p7 bra 	$L__BB5_9;
	mul.wide.u32 	%rd18, %r91, 4;
	add.s64 	%rd19, %rd1, %rd18;
	ld.global.f32 	%f17, [%rd19];
	cvt.f64.f32 	%fd17, %f17;
	st.local.f64 	[%rd2], %fd17;
	mov.u64 	%rd20, $str$1;
	cvta.global.u64 	%rd21, %rd20;
	add.u64 	%rd22, %SP, 0;
	{ // callseq 17, 0
	.param .b64 param0;
	st.param.b64 	[param0], %rd21;
	.param .b64 param1;
	st.param.b64 	[param1], %rd22;
	.param .b32 retval0;
	call.uni (retval0), 
	vprintf, 
	(
	param0, 
	param1
	);
	ld.param.b32 	%r58, [retval0];
	} // callseq 17
	ld.global.f32 	%f18, [%rd19+4];
	cvt.f64.f32 	%fd18, %f18;
	st.local.f64 	[%rd2], %fd18;
	{ // callseq 18, 0
	.param .b64 param0;
	st.param.b64 	[param0], %rd21;
	.param .b64 param1;
	st.param.b64 	[param1], %rd22;
	.param .b32 retval0;
	call.uni (retval0), 
	vprintf, 
	(
	param0, 
	param1
	);
	ld.param.b32 	%r60, [retval0];
	} // callseq 18
	ld.global.f32 	%f19, [%rd19+8];
	cvt.f64.f32 	%fd19, %f19;
	st.local.f64 	[%rd2], %fd19;
	{ // callseq 19, 0
	.param .b64 param0;
	st.param.b64 	[param0], %rd21;
	.param .b64 param1;
	st.param.b64 	[param1], %rd22;
	.param .b32 retval0;
	call.uni (retval0), 
	vprintf, 
	(
	param0, 
	param1
	);
	ld.param.b32 	%r62, [retval0];
	} // callseq 19
	ld.global.f32 	%f20, [%rd19+12];
	cvt.f64.f32 	%fd20, %f20;
	st.local.f64 	[%rd2], %fd20;
	{ // callseq 20, 0
	.param .b64 param0;
	st.param.b64 	[param0], %rd21;
	.param .b64 param1;
	st.param.b64 	[param1], %rd22;
	.param .b32 retval0;
	call.uni (retval0), 
	vprintf, 
	(
	param0, 
	param1
	);
	ld.param.b32 	%r64, [retval0];
	} // callseq 20
	ld.global.f32 	%f21, [%rd19+16];
	cvt.f64.f32 	%fd21, %f21;
	st.local.f64 	[%rd2], %fd21;
	{ // callseq 21, 0
	.param .b64 param0;
	st.param.b64 	[param0], %rd21;
	.param .b64 param1;
	st.param.b64 	[param1], %rd22;
	.param .b32 retval0;
	call.uni (retval0), 
	vprintf, 
	(
	param0, 
	param1
	);
	ld.param.b32 	%r66, [retval0];
	} // callseq 21
	ld.global.f32 	%f22, [%rd19+20];
	cvt.f64.f32 	%fd22, %f22;
	st.local.f64 	[%rd2], %fd22;
	{ // callseq 22, 0
	.param .b64 param0;
	st.param.b64 	[param0], %rd21;
	.param .b64 param1;
	st.param.b64 	[param1], %rd22;
	.param .b32 retval0;
	call.uni (retval0), 
	vprintf, 
	(
	param0, 
	param1
	);
	ld.param.b32 	%r68, [retval0];
	} // callseq 22
	ld.global.f32 	%f23, [%rd19+24];
	cvt.f64.f32 	%fd23, %f23;
	st.local.f64 	[%rd2], %fd23;
	{ // callseq 23, 0
	.param .b64 param0;
	st.param.b64 	[param0], %rd21;
	.param .b64 param1;
	st.param.b64 	[param1], %rd22;
	.param .b32 retval0;
	call.uni (retval0), 
	vprintf, 
	(
	param0, 
	param1
	);
	ld.param.b32 	%r70, [retval0];
	} // callseq 23
	ld.global.f32 	%f24, [%rd19+28];
	cvt.f64.f32 	%fd24, %f24;
	st.local.f64 	[%rd2], %fd24;
	{ // callseq 24, 0
	.param .b64 param0;
	st.param.b64 	[param0], %rd21;
	.param .b64 param1;
	st.param.b64 	[param1], %rd22;
	.param .b32 retval0;
	call.uni (retval0), 
	vprintf, 
	(
	param0, 
	param1
	);
	ld.param.b32 	%r72, [retval0];
	} // callseq 24
	add.s32 	%r91, %r91, 8;
$L__BB5_9:
	setp.eq.s32 	%p8, %r8, 0;
	@%p8 bra 	$L__BB5_15;
	and.b32  	%r11, %r20, 3;
	setp.lt.u32 	%p9, %r8, 4;
	@%p9 bra 	$L__BB5_12;
	mul.wide.u32 	%rd23, %r91, 4;
	add.s64 	%rd24, %rd1, %rd23;
	ld.global.f32 	%f25, [%rd24];
	cvt.f64.f32 	%fd25, %f25;
	st.local.f64 	[%rd2], %fd25;
	mov.u64 	%rd25, $str$1;
	cvta.global.u64 	%rd26, %rd25;
	add.u64 	%rd27, %SP, 0;
	{ // callseq 25, 0
	.param .b64 param0;
	st.param.b64 	[param0], %rd26;
	.param .b64 param1;
	st.param.b64 	[param1], %rd27;
	.param .b32 retval0;
	call.uni (retval0), 
	vprintf, 
	(
	param0, 
	param1
	);
	ld.param.b32 	%r74, [retval0];
	} // callseq 25
	ld.global.f32 	%f26, [%rd24+4];
	cvt.f64.f32 	%fd26, %f26;
	st.local.f64 	[%rd2], %fd26;
	{ // callseq 26, 0
	.param .b64 param0;
	st.param.b64 	[param0], %rd26;
	.param .b64 param1;
	st.param.b64 	[param1], %rd27;
	.param .b32 retval0;
	call.uni (retval0), 
	vprintf, 
	(
	param0, 
	param1
	);
	ld.param.b32 	%r76, [retval0];
	} // callseq 26
	ld.global.f32 	%f27, [%rd24+8];
	cvt.f64.f32 	%fd27, %f27;
	st.local.f64 	[%rd2], %fd27;
	{ // callseq 27, 0
	.param .b64 param0;
	st.param.b64 	[param0], %rd26;
	.param .b64 param1;
	st.param.b64 	[param1], %rd27;
	.param .b32 retval0;
	call.uni (retval0), 
	vprintf, 
	(
	param0, 
	param1
	);
	ld.param.b32 	%r78, [retval0];
	} // callseq 27
	ld.global.f32 	%f28, [%rd24+12];
	cvt.f64.f32 	%fd28, %f28;
	st.local.f64 	[%rd2], %fd28;
	{ // callseq 28, 0
	.param .b64 param0;
	st.param.b64 	[param0], %rd26;
	.param .b64 param1;
	st.param.b64 	[param1], %rd27;
	.param .b32 retval0;
	call.uni (retval0), 
	vprintf, 
	(
	param0, 
	param1
	);
	ld.param.b32 	%r80, [retval0];
	} // callseq 28
	add.s32 	%r91, %r91, 4;
$L__BB5_12:
	setp.eq.s32 	%p10, %r11, 0;
	@%p10 bra 	$L__BB5_15;
	mul.wide.u32 	%rd28, %r91, 4;
	add.s64 	%rd43, %rd1, %rd28;
	neg.s32 	%r93, %r11;
	mov.u64 	%rd29, $str$1;
	add.u64 	%rd31, %SP, 0;
$L__BB5_14:
	.pragma "nounroll";
	ld.global.f32 	%f29, [%rd43];
	cvt.f64.f32 	%fd29, %f29;
	st.local.f64 	[%rd2], %fd29;
	cvta.global.u64 	%rd30, %rd29;
	{ // callseq 29, 0
	.param .b64 param0;
	st.param.b64 	[param0], %rd30;
	.param .b64 param1;
	st.param.b64 	[param1], %rd31;
	.param .b32 retval0;
	call.uni (retval0), 
	vprintf, 
	(
	param0, 
	param1
	);
	ld.param.b32 	%r82, [retval0];
	} // callseq 29
	add.s64 	%rd43, %rd43, 4;
	add.s32 	%r93, %r93, 1;
	setp.ne.s32 	%p11, %r93, 0;
	@%p11 bra 	$L__BB5_14;
$L__BB5_15:
	mov.u64 	%rd32, $str$2;
	cvta.global.u64 	%rd33, %rd32;
	{ // callseq 30, 0
	.param .b64 param0;
	st.param.b64 	[param0], %rd33;
	.param .b64 param1;
	st.param.b64 	[param1], 0;
	.param .b32 retval0;
	call.uni (retval0), 
	vprintf, 
	(
	param0, 
	param1
	);
	ld.param.b32 	%r84, [retval0];
	} // callseq 30
$L__BB5_16:
	bar.sync 	0;
	mov.u32 	%r86, %ctaid.x;
	mov.u32 	%r87, %ntid.x;
	mad.lo.s32 	%r17, %r86, %r87, %r1;
	setp.ge.s32 	%p12, %r17, %r19;
	@%p12 bra 	$L__BB5_19;
	ld.param.u64 	%rd40, [_Z8nll_lossPfPiS_ii_param_1];
	cvta.to.global.u64 	%rd34, %rd40;
	mul.wide.s32 	%rd35, %r17, 4;
	add.s64 	%rd36, %rd34, %rd35;
	ld.global.u32 	%r18, [%rd36];
	setp.lt.s32 	%p13, %r18, 0;
	setp.ge.s32 	%p14, %r18, %r20;
	or.pred  	%p15, %p13, %p14;
	@%p15 bra 	$L__BB5_19;
	mad.lo.s32 	%r88, %r20, %r17, %r18;
	mul.wide.s32 	%rd37, %r88, 4;
	add.s64 	%rd38, %rd1, %rd37;
	ld.global.f32 	%f30, [%rd38];
	min.f32 	%f31, %f30, 0f00000000;
	max.f32 	%f32, %f31, 0fC1A00000;
	neg.f32 	%f33, %f32;
	atom.shared.add.f32 	%f34, [_ZZ8nll_lossPfPiS_iiE10total_loss], %f33;
$L__BB5_19:
	setp.ne.s32 	%p16, %r1, 0;
	bar.sync 	0;
	@%p16 bra 	$L__BB5_21;
	ld.param.u64 	%rd41, [_Z8nll_lossPfPiS_ii_param_2];
	ld.shared.f32 	%f35, [_ZZ8nll_lossPfPiS_iiE10total_loss];
	cvt.rn.f32.s32 	%f36, %r19;
	div.rn.f32 	%f37, %f35, %f36;
	cvta.to.global.u64 	%rd39, %rd41;
	atom.global.add.f32 	%f38, [%rd39], %f37;
$L__BB5_21:
	ret;

}
	// .globl	_Z14update_weightsPfS_S_S_if
.visible .entry _Z14update_weightsPfS_S_S_if(
	.param .u64 .ptr .align 1 _Z14update_weightsPfS_S_S_if_param_0,
	.param .u64 .ptr .align 1 _Z14update_weightsPfS_S_S_if_param_1,
	.param .u64 .ptr .align 1 _Z14update_weightsPfS_S_S_if_param_2,
	.param .u64 .ptr .align 1 _Z14update_weightsPfS_S_S_if_param_3,
	.param .u32 _Z14update_weightsPfS_S_S_if_param_4,
	.param .f32 _Z14update_weightsPfS_S_S_if_param_5
)
{
	.reg .pred 	%p<5>;
	.reg .b32 	%r<6>;
	.reg .b32 	%f<10>;
	.reg .b64 	%rd<15>;

	ld.param.u64 	%rd1, [_Z14update_weightsPfS_S_S_if_param_0];
	ld.param.u64 	%rd2, [_Z14update_weightsPfS_S_S_if_param_1];
	ld.param.u64 	%rd3, [_Z14update_weightsPfS_S_S_if_param_2];
	ld.param.u64 	%rd4, [_Z14update_weightsPfS_S_S_if_param_3];
	ld.param.u32 	%r2, [_Z14update_weightsPfS_S_S_if_param_4];
	ld.param.f32 	%f1, [_Z14update_weightsPfS_S_S_if_param_5];
	mov.u32 	%r3, %ctaid.x;
	mov.u32 	%r4, %ntid.x;
	mov.u32 	%r5, %tid.x;
	mad.lo.s32 	%r1, %r3, %r4, %r5;
	setp.ge.s32 	%p1, %r1, %r2;
	@%p1 bra 	$L__BB6_3;
	cvta.to.global.u64 	%rd5, %rd2;
	cvta.to.global.u64 	%rd6, %rd1;
	mul.wide.s32 	%rd7, %r1, 4;
	add.s64 	%rd8, %rd5, %rd7;
	ld.global.f32 	%f2, [%rd8];
	mul.f32 	%f3, %f1, %f2;
	add.s64 	%rd9, %rd6, %rd7;
	ld.global.f32 	%f4, [%rd9];
	sub.f32 	%f5, %f4, %f3;
	st.global.f32 	[%rd9], %f5;
	setp.eq.s64 	%p2, %rd3, 0;
	setp.eq.s64 	%p3, %rd4, 0;
	or.pred  	%p4, %p2, %p3;
	@%p4 bra 	$L__BB6_3;
	cvta.to.global.u64 	%rd10, %rd4;
	add.s64 	%rd12, %rd10, %rd7;
	ld.global.f32 	%f6, [%rd12];
	mul.f32 	%f7, %f1, %f6;
	cvta.to.global.u64 	%rd13, %rd3;
	add.s64 	%rd14, %rd13, %rd7;
	ld.global.f32 	%f8, [%rd14];
	sub.f32 	%f9, %f8, %f7;
	st.global.f32 	[%rd14], %f9;
$L__BB6_3:
	ret;

}
	// .globl	_Z16softmax_backwardPfS_PiS_ii
.visible .entry _Z16softmax_backwardPfS_PiS_ii(
	.param .u64 .ptr .align 1 _Z16softmax_backwardPfS_PiS_ii_param_0,
	.param .u64 .ptr .align 1 _Z16softmax_backwardPfS_PiS_ii_param_1,
	.param .u64 .ptr .align 1 _Z16softmax_backwardPfS_PiS_ii_param_2,
	.param .u64 .ptr .align 1 _Z16softmax_backwardPfS_PiS_ii_param_3,
	.param .u32 _Z16softmax_backwardPfS_PiS_ii_param_4,
	.param .u32 _Z16softmax_backwardPfS_PiS_ii_param_5
)
{
	.local .align 16 .b8 	__local_depot7[32];
	.reg .b64 	%SP;
	.reg .b64 	%SPL;
	.reg .pred 	%p<18>;
	.reg .b32 	%r<55>;
	.reg .b32 	%f<86>;
	.reg .b64 	%rd<26>;

	mov.u64 	%SPL, __local_depot7;
	cvta.local.u64 	%SP, %SPL;
	ld.param.u64 	%rd6, [_Z16softmax_backwardPfS_PiS_ii_param_0];
	ld.param.u64 	%rd7, [_Z16softmax_backwardPfS_PiS_ii_param_1];
	ld.param.u64 	%rd8, [_Z16softmax_backwardPfS_PiS_ii_param_2];
	ld.param.u64 	%rd9, [_Z16softmax_backwardPfS_PiS_ii_param_3];
	ld.param.u32 	%r25, [_Z16softmax_backwardPfS_PiS_ii_param_4];
	ld.param.u32 	%r24, [_Z16softmax_backwardPfS_PiS_ii_param_5];
	cvta.to.global.u64 	%rd1, %rd9;
	cvta.to.global.u64 	%rd2, %rd7;
	mov.u32 	%r26, %ctaid.x;
	mov.u32 	%r27, %ntid.x;
	mov.u32 	%r28, %tid.x;
	mad.lo.s32 	%r1, %r26, %r27, %r28;
	setp.ge.s32 	%p1, %r1, %r25;
	@%p1 bra 	$L__BB7_20;
	setp.ne.s32 	%p2, %r1, 0;
	@%p2 bra 	$L__BB7_3;
	add.u64 	%rd10, %SP, 0;
	add.u64 	%rd11, %SPL, 0;
	st.local.v2.u64 	[%rd11], {%rd6, %rd7};
	st.local.v2.u64 	[%rd11+16], {%rd8, %rd9};
	mov.u64 	%rd12, $str$3;
	cvta.global.u64 	%rd13, %rd12;
	{ // callseq 31, 0
	.param .b64 param0;
	st.param.b64 	[param0], %rd13;
	.param .b64 param1;
	st.param.b64 	[param1], %rd10;
	.param .b32 retval0;
	call.uni (retval0), 
	vprintf, 
	(
	param0, 
	param1
	);
	ld.param.b32 	%r29, [retval0];
	} // callseq 31
$L__BB7_3:
	bar.sync 	0;
	setp.lt.s32 	%p3, %r24, 1;
	@%p3 bra 	$L__BB7_20;
	mul.lo.s32 	%r2, %r24, %r1;
	cvta.to.global.u64 	%rd14, %rd8;
	mul.wide.s32 	%rd15, %r1, 4;
	add.s64 	%rd3, %rd14, %rd15;
	and.b32  	%r3, %r24, 3;
	setp.lt.u32 	%p4, %r24, 4;
	mov.b32 	%r54, 0;
	@%p4 bra 	$L__BB7_15;
	and.b32  	%r54, %r24, 2147483644;
	mov.b32 	%r47, 0;
	cvt.s64.s32 	%rd19, %r2;
$L__BB7_6:
	ld.global.u32 	%r49, [%rd3];
	setp.ge.u32 	%p5, %r49, %r24;
	@%p5 bra 	$L__BB7_8;
	add.s32 	%r33, %r47, %r2;
	mul.wide.s32 	%rd16, %r33, 4;
	add.s64 	%rd17, %rd2, %rd16;
	ld.global.f32 	%f1, [%rd17];
	fma.rn.f32 	%f2, %f1, 0f3BBB989D, 0f3F000000;
	cvt.sat.f32.f32 	%f3, %f2;
	mov.f32 	%f4, 0f4B400001;
	mov.f32 	%f5, 0f437C0000;
	fma.rm.f32 	%f6, %f3, %f5, %f4;
	add.f32 	%f7, %f6, 0fCB40007F;
	neg.f32 	%f8, %f7;
	fma.rn.f32 	%f9, %f1, 0f3FB8AA3B, %f8;
	fma.rn.f32 	%f10, %f1, 0f32A57060, %f9;
	mov.b32 	%r34, %f6;
	shl.b32 	%r35, %r34, 23;
	mov.b32 	%f11, %r35;
	ex2.approx.ftz.f32 	%f12, %f10;
	mul.f32 	%f13, %f12, %f11;
	setp.eq.s32 	%p6, %r47, %r49;
	mov.f32 	%f14, 0f3F800000;
	sub.f32 	%f15, %f14, %f13;
	neg.f32 	%f16, %f13;
	selp.f32 	%f17, %f15, %f16, %p6;
	add.s64 	%rd18, %rd1, %rd16;
	st.global.f32 	[%rd18], %f17;
	ld.global.u32 	%r49, [%rd3];
$L__BB7_8:
	setp.ge.u32 	%p7, %r49, %r24;
	cvt.s64.s32 	%rd20, %r47;
	add.s64 	%rd21, %rd20, %rd19;
	shl.b64 	%rd22, %rd21, 2;
	add.s64 	%rd4, %rd1, %rd22;
	add.s64 	%rd5, %rd2, %rd22;
	@%p7 bra 	$L__BB7_10;
	add.s32 	%r36, %r47, 1;
	ld.global.f32 	%f18, [%rd5+4];
	fma.rn.f32 	%f19, %f18, 0f3BBB989D, 0f3F000000;
	cvt.sat.f32.f32 	%f20, %f19;
	mov.f32 	%f21, 0f4B400001;
	mov.f32 	%f22, 0f437C0000;
	fma.rm.f32 	%f23, %f20, %f22, %f21;
	add.f32 	%f24, %f23, 0fCB40007F;
	neg.f32 	%f25, %f24;
	fma.rn.f32 	%f26, %f18, 0f3FB8AA3B, %f25;
	fma.rn.f32 	%f27, %f18, 0f32A57060, %f26;
	mov.b32 	%r37, %f23;
	shl.b32 	%r38, %r37, 23;
	mov.b32 	%f28, %r38;
	ex2.approx.ftz.f32 	%f29, %f27;
	mul.f32 	%f30, %f29, %f28;
	setp.eq.s32 	%p8, %r36, %r49;
	mov.f32 	%f31, 0f3F800000;
	sub.f32 	%f32, %f31, %f30;
	neg.f32 	%f33, %f30;
	selp.f32 	%f34, %f32, %f33, %p8;
	st.global.f32 	[%rd4+4], %f34;
	ld.global.u32 	%r49, [%rd3];
$L__BB7_10:
	setp.ge.u32 	%p9, %r49, %r24;
	@%p9 bra 	$L__BB7_12;
	add.s32 	%r39, %r47, 2;
	ld.global.f32 	%f35, [%rd5+8];
	fma.rn.f32 	%f36, %f35, 0f3BBB989D, 0f3F000000;
	cvt.sat.f32.f32 	%f37, %f36;
	mov.f32 	%f38, 0f4B400001;
	mov.f32 	%f39, 0f437C0000;
	fma.rm.f32 	%f40, %f37, %f39, %f38;
	add.f32 	%f41, %f40, 0fCB40007F;
	neg.f32 	%f42, %f41;
	fma.rn.f32 	%f43, %f35, 0f3FB8AA3B, %f42;
	fma.rn.f32 	%f44, %f35, 0f32A57060, %f43;
	mov.b32 	%r40, %f40;
	shl.b32 	%r41, %r40, 23;
	mov.b32 	%f45, %r41;
	ex2.approx.ftz.f32 	%f46, %f44;
	mul.f32 	%f47, %f46, %f45;
	setp.eq.s32 	%p10, %r39, %r49;
	mov.f32 	%f48, 0f3F800000;
	sub.f32 	%f49, %f48, %f47;
	neg.f32 	%f50, %f47;
	selp.f32 	%f51, %f49, %f50, %p10;
	st.global.f32 	[%rd4+8], %f51;
	ld.global.u32 	%r49, [%rd3];
$L__BB7_12:
	setp.ge.u32 	%p11, %r49, %r24;
	@%p11 bra 	$L__BB7_14;
	add.s32 	%r42, %r47, 3;
	ld.global.f32 	%f52, [%rd5+12];
	fma.rn.f32 	%f53, %f52, 0f3BBB989D, 0f3F000000;
	cvt.sat.f32.f32 	%f54, %f53;
	mov.f32 	%f55, 0f4B400001;
	mov.f32 	%f56, 0f437C0000;
	fma.rm.f32 	%f57, %f54, %f56, %f55;
	add.f32 	%f58, %f57, 0fCB40007F;
	neg.f32 	%f59, %f58;
	fma.rn.f32 	%f60, %f52, 0f3FB8AA3B, %f59;
	fma.rn.f32 	%f61, %f52, 0f32A57060, %f60;
	mov.b32 	%r43, %f57;
	shl.b32 	%r44, %r43, 23;
	mov.b32 	%f62, %r44;
	ex2.approx.ftz.f32 	%f63, %f61;
	mul.f32 	%f64, %f63, %f62;
	setp.eq.s32 	%p12, %r42, %r49;
	mov.f32 	%f65, 0f3F800000;
	sub.f32 	%f66, %f65, %f64;
	neg.f32 	%f67, %f64;
	selp.f32 	%f68, %f66, %f67, %p12;
	st.global.f32 	[%rd4+12], %f68;
$L__BB7_14:
	add.s32 	%r47, %r47, 4;
	setp.ne.s32 	%p13, %r47, %r54;
	@%p13 bra 	$L__BB7_6;
$L__BB7_15:
	setp.eq.s32 	%p14, %r3, 0;
	@%p14 bra 	$L__BB7_20;
	add.s32 	%r53, %r54, %r2;
	neg.s32 	%r52, %r3;
$L__BB7_17:
	.pragma "nounroll";
	ld.global.u32 	%r20, [%rd3];
	setp.ge.u32 	%p15, %r20, %r24;
	@%p15 bra 	$L__BB7_19;
	mul.wide.s32 	%rd23, %r53, 4;
	add.s64 	%rd24, %rd2, %rd23;
	ld.global.f32 	%f69, [%rd24];
	fma.rn.f32 	%f70, %f69, 0f3BBB989D, 0f3F000000;
	cvt.sat.f32.f32 	%f71, %f70;
	mov.f32 	%f72, 0f4B400001;
	mov.f32 	%f73, 0f437C0000;
	fma.rm.f32 	%f74, %f71, %f73, %f72;
	add.f32 	%f75, %f74, 0fCB40007F;
	neg.f32 	%f76, %f75;
	fma.rn.f32 	%f77, %f69, 0f3FB8AA3B, %f76;
	fma.rn.f32 	%f78, %f69, 0f32A57060, %f77;
	mov.b32 	%r45, %f74;
	shl.b32 	%r46, %r45, 23;
	mov.b32 	%f79, %r46;
	ex2.approx.ftz.f32 	%f80, %f78;
	mul.f32 	%f81, %f80, %f79;
	setp.eq.s32 	%p16, %r54, %r20;
	mov.f32 	%f82, 0f3F800000;
	sub.f32 	%f83, %f82, %f81;
	neg.f32 	%f84, %f81;
	selp.f32 	%f85, %f83, %f84, %p16;
	add.s64 	%rd25, %rd1, %rd23;
	st.global.f32 	[%rd25], %f85;
$L__BB7_19:
	add.s32 	%r54, %r54, 1;
	add.s32 	%r53, %r53, 1;
	add.s32 	%r52, %r52, 1;
	setp.ne.s32 	%p17, %r52, 0;
	@%p17 bra 	$L__BB7_17;
$L__BB7_20:
	ret;

}
	// .globl	_Z16maxpool_backwardPKfS0_PfS1_iiii
.visible .entry _Z16maxpool_backwardPKfS0_PfS1_iiii(
	.param .u64 .ptr .align 1 _Z16maxpool_backwardPKfS0_PfS1_iiii_param_0,
	.param .u64 .ptr .align 1 _Z16maxpool_backwardPKfS0_PfS1_iiii_param_1,
	.param .u64 .ptr .align 1 _Z16maxpool_backwardPKfS0_PfS1_iiii_param_2,
	.param .u64 .ptr .align 1 _Z16maxpool_backwardPKfS0_PfS1_iiii_param_3,
	.param .u32 _Z16maxpool_backwardPKfS0_PfS1_iiii_param_4,
	.param .u32 _Z16maxpool_backwardPKfS0_PfS1_iiii_param_5,
	.param .u32 _Z16maxpool_backwardPKfS0_PfS1_iiii_param_6,
	.param .u32 _Z16maxpool_backwardPKfS0_PfS1_iiii_param_7
)
{
	.reg .pred 	%p<74>;
	.reg .b32 	%r<183>;
	.reg .b32 	%f<87>;
	.reg .b64 	%rd<22>;

	ld.param.u64 	%rd6, [_Z16maxpool_backwardPKfS0_PfS1_iiii_param_0];
	ld.param.u32 	%r61, [_Z16maxpool_backwardPKfS0_PfS1_iiii_param_4];
	ld.param.u32 	%r58, [_Z16maxpool_backwardPKfS0_PfS1_iiii_param_5];
	ld.param.u32 	%r59, [_Z16maxpool_backwardPKfS0_PfS1_iiii_param_6];
	ld.param.u32 	%r60, [_Z16maxpool_backwardPKfS0_PfS1_iiii_param_7];
	cvta.to.global.u64 	%rd1, %rd6;
	mov.u32 	%r62, %ctaid.x;
	mov.u32 	%r63, %ntid.x;
	mov.u32 	%r64, %tid.x;
	mad.lo.s32 	%r1, %r62, %r63, %r64;
	mov.u32 	%r65, %ctaid.y;
	mov.u32 	%r66, %ntid.y;
	mov.u32 	%r67, %tid.y;
	mad.lo.s32 	%r68, %r65, %r66, %r67;
	mov.u32 	%r3, %ctaid.z;
	div.s32 	%r69, %r59, %r60;
	max.s32 	%r70, %r1, %r68;
	setp.ge.s32 	%p1, %r70, %r69;
	setp.ge.s32 	%p2, %r3, %r61;
	or.pred  	%p3, %p2, %p1;
	setp.lt.s32 	%p4, %r58, 1;
	or.pred  	%p5, %p3, %p4;
	@%p5 bra 	$L__BB8_21;
	setp.lt.s32 	%p6, %r60, 1;
	mul.lo.s32 	%r5, %r60, %r1;
	@%p6 bra 	$L__BB8_21;
	and.b32  	%r6, %r60, 15;
	and.b32  	%r7, %r60, 7;
	and.b32  	%r8, %r60, 2147483632;
	and.b32  	%r9, %r60, 3;
	mul.lo.s32 	%r10, %r58, %r3;
	mul.lo.s32 	%r11, %r60, %r68;
	mov.b32 	%r159, 0;
$L__BB8_3:
	add.s32 	%r13, %r159, %r10;
	mul.lo.s32 	%r14, %r13, %r59;
	mov.f32 	%f86, 0fFF800000;
	mov.b32 	%r182, -1;
	mov.b32 	%r160, 0;
	mov.u32 	%r181, %r182;
$L__BB8_4:
	setp.lt.u32 	%p7, %r60, 16;
	add.s32 	%r18, %r160, %r11;
	add.s32 	%r76, %r18, %r14;
	mul.lo.s32 	%r19, %r76, %r59;
	mov.b32 	%r173, 0;
	@%p7 bra 	$L__BB8_7;
	mov.b32 	%r163, 0;
$L__BB8_6:
	.pragma "nounroll";
	add.s32 	%r78, %r163, %r5;
	add.s32 	%r79, %r78, %r19;
	mul.wide.s32 	%rd7, %r79, 4;
	add.s64 	%rd8, %rd1, %rd7;
	ld.global.f32 	%f18, [%rd8];
	setp.gt.f32 	%p8, %f18, %f86;
	selp.f32 	%f19, %f18, %f86, %p8;
	selp.b32 	%r80, %r78, %r181, %p8;
	add.s32 	%r81, %r78, 1;
	ld.global.f32 	%f20, [%rd8+4];
	setp.gt.f32 	%p9, %f20, %f19;
	selp.f32 	%f21, %f20, %f19, %p9;
	selp.b32 	%r82, %r81, %r80, %p9;
	or.pred  	%p10, %p8, %p9;
	add.s32 	%r83, %r78, 2;
	ld.global.f32 	%f22, [%rd8+8];
	setp.gt.f32 	%p12, %f22, %f21;
	selp.f32 	%f23, %f22, %f21, %p12;
	selp.b32 	%r84, %r83, %r82, %p12;
	add.s32 	%r85, %r78, 3;
	ld.global.f32 	%f24, [%rd8+12];
	setp.gt.f32 	%p13, %f24, %f23;
	selp.f32 	%f25, %f24, %f23, %p13;
	selp.b32 	%r86, %r85, %r84, %p13;
	or.pred  	%p14, %p12, %p13;
	add.s32 	%r87, %r78, 4;
	ld.global.f32 	%f26, [%rd8+16];
	setp.gt.f32 	%p16, %f26, %f25;
	selp.f32 	%f27, %f26, %f25, %p16;
	selp.b32 	%r88, %r87, %r86, %p16;
	add.s32 	%r89, %r78, 5;
	ld.global.f32 	%f28, [%rd8+20];
	setp.gt.f32 	%p17, %f28, %f27;
	selp.f32 	%f29, %f28, %f27, %p17;
	selp.b32 	%r90, %r89, %r88, %p17;
	or.pred  	%p18, %p16, %p17;
	add.s32 	%r91, %r78, 6;
	ld.global.f32 	%f30, [%rd8+24];
	setp.gt.f32 	%p20, %f30, %f29;
	selp.f32 	%f31, %f30, %f29, %p20;
	selp.b32 	%r92, %r91, %r90, %p20;
	add.s32 	%r93, %r78, 7;
	ld.global.f32 	%f32, [%rd8+28];
	setp.gt.f32 	%p21, %f32, %f31;
	selp.f32 	%f33, %f32, %f31, %p21;
	selp.b32 	%r94, %r93, %r92, %p21;
	or.pred  	%p22, %p20, %p21;
	add.s32 	%r95, %r78, 8;
	ld.global.f32 	%f34, [%rd8+32];
	setp.gt.f32 	%p24, %f34, %f33;
	selp.f32 	%f35, %f34, %f33, %p24;
	selp.b32 	%r96, %r95, %r94, %p24;
	add.s32 	%r97, %r78, 9;
	ld.global.f32 	%f36, [%rd8+36];
	setp.gt.f32 	%p25, %f36, %f35;
	selp.f32 	%f37, %f36, %f35, %p25;
	selp.b32 	%r98, %r97, %r96, %p25;
	or.pred  	%p26, %p24, %p25;
	add.s32 	%r99, %r78, 10;
	ld.global.f32 	%f38, [%rd8+40];
	setp.gt.f32 	%p28, %f38, %f37;
	selp.f32 	%f39, %f38, %f37, %p28;
	selp.b32 	%r100, %r99, %r98, %p28;
	add.s32 	%r101, %r78, 11;
	ld.global.f32 	%f40, [%rd8+44];
	setp.gt.f32 	%p29, %f40, %f39;
	selp.f32 	%f41, %f40, %f39, %p29;
	selp.b32 	%r102, %r101, %r100, %p29;
	or.pred  	%p30, %p28, %p29;
	add.s32 	%r103, %r78, 12;
	ld.global.f32 	%f42, [%rd8+48];
	setp.gt.f32 	%p32, %f42, %f41;
	selp.f32 	%f43, %f42, %f41, %p32;
	selp.b32 	%r104, %r103, %r102, %p32;
	add.s32 	%r105, %r78, 13;
	ld.global.f32 	%f44, [%rd8+52];
	setp.gt.f32 	%p33, %f44, %f43;
	selp.f32 	%f45, %f44, %f43, %p33;
	selp.b32 	%r106, %r105, %r104, %p33;
	or.pred  	%p34, %p32, %p33;
	add.s32 	%r107, %r78, 14;
	ld.global.f32 	%f46, [%rd8+56];
	setp.gt.f32 	%p36, %f46, %f45;
	selp.f32 	%f47, %f46, %f45, %p36;
	selp.b32 	%r108, %r107, %r106, %p36;
	add.s32 	%r109, %r78, 15;
	ld.global.f32 	%f48, [%rd8+60];
	setp.gt.f32 	%p37, %f48, %f47;
	selp.f32 	%f86, %f48, %f47, %p37;
	selp.b32 	%r181, %r109, %r108, %p37;
	selp.b32 	%r110, %r18, %r182, %p10;
	selp.b32 	%r111, %r18, %r110, %p14;
	selp.b32 	%r112, %r18, %r111, %p18;
	selp.b32 	%r113, %r18, %r112, %p22;
	selp.b32 	%r114, %r18, %r113, %p26;
	selp.b32 	%r115, %r18, %r114, %p30;
	selp.b32 	%r116, %r18, %r115, %p34;
	selp.b32 	%r117, %r18, %r116, %p37;
	selp.b32 	%r182, %r18, %r117, %p36;
	add.s32 	%r163, %r163, 16;
	setp.ne.s32 	%p38, %r163, %r8;
	mov.u32 	%r173, %r8;
	@%p38 bra 	$L__BB8_6;
$L__BB8_7:
	setp.eq.s32 	%p39, %r6, 0;
	@%p39 bra 	$L__BB8_17;
	add.s32 	%r119, %r6, -1;
	setp.lt.u32 	%p40, %r119, 7;
	@%p40 bra 	$L__BB8_10;
	add.s32 	%r120, %r173, %r5;
	add.s32 	%r121, %r120, %r19;
	mul.wide.s32 	%rd9, %r121, 4;
	add.s64 	%rd10, %rd1, %rd9;
	ld.global.f32 	%f50, [%rd10];
	setp.gt.f32 	%p41, %f50, %f86;
	selp.f32 	%f51, %f50, %f86, %p41;
	selp.b32 	%r122, %r120, %r181, %p41;
	add.s32 	%r123, %r120, 1;
	ld.global.f32 	%f52, [%rd10+4];
	setp.gt.f32 	%p42, %f52, %f51;
	selp.f32 	%f53, %f52, %f51, %p42;
	selp.b32 	%r124, %r123, %r122, %p42;
	or.pred  	%p43, %p41, %p42;
	add.s32 	%r125, %r120, 2;
	ld.global.f32 	%f54, [%rd10+8];
	setp.gt.f32 	%p45, %f54, %f53;
	selp.f32 	%f55, %f54, %f53, %p45;
	selp.b32 	%r126, %r125, %r124, %p45;
	add.s32 	%r127, %r120, 3;
	ld.global.f32 	%f56, [%rd10+12];
	setp.gt.f32 	%p46, %f56, %f55;
	selp.f32 	%f57, %f56, %f55, %p46;
	selp.b32 	%r128, %r127, %r126, %p46;
	or.pred  	%p47, %p45, %p46;
	add.s32 	%r129, %r120, 4;
	ld.global.f32 	%f58, [%rd10+16];
	setp.gt.f32 	%p49, %f58, %f57;
	selp.f32 	%f59, %f58, %f57, %p49;
	selp.b32 	%r130, %r129, %r128, %p49;
	add.s32 	%r131, %r120, 5;
	ld.global.f32 	%f60, [%rd10+20];
	setp.gt.f32 	%p50, %f60, %f59;
	selp.f32 	%f61, %f60, %f59, %p50;
	selp.b32 	%r132, %r131, %r130, %p50;
	or.pred  	%p51, %p49, %p50;
	add.s32 	%r133, %r120, 6;
	ld.global.f32 	%f62, [%rd10+24];
	setp.gt.f32 	%p53, %f62, %f61;
	selp.f32 	%f63, %f62, %f61, %p53;
	selp.b32 	%r134, %r133, %r132, %p53;
	add.s32 	%r135, %r120, 7;
	ld.global.f32 	%f64, [%rd10+28];
	setp.gt.f32 	%p54, %f64, %f63;
	selp.f32 	%f86, %f64, %f63, %p54;
	selp.b32 	%r181, %r135, %r134, %p54;
	selp.b32 	%r136, %r18, %r182, %p43;
	selp.b32 	%r137, %r18, %r136, %p47;
	selp.b32 	%r138, %r18, %r137, %p51;
	selp.b32 	%r139, %r18, %r138, %p54;
	selp.b32 	%r182, %r18, %r139, %p53;
	add.s32 	%r173, %r173, 8;
$L__BB8_10:
	setp.eq.s32 	%p55, %r7, 0;
	@%p55 bra 	$L__BB8_17;
	add.s32 	%r141, %r7, -1;
	setp.lt.u32 	%p56, %r141, 3;
	@%p56 bra 	$L__BB8_13;
	add.s32 	%r142, %r173, %r5;
	add.s32 	%r143, %r142, %r19;
	mul.wide.s32 	%rd11, %r143, 4;
	add.s64 	%rd12, %rd1, %rd11;
	ld.global.f32 	%f66, [%rd12];
	setp.gt.f32 	%p57, %f66, %f86;
	selp.f32 	%f67, %f66, %f86, %p57;
	selp.b32 	%r144, %r142, %r181, %p57;
	add.s32 	%r145, %r142, 1;
	ld.global.f32 	%f68, [%rd12+4];
	setp.gt.f32 	%p58, %f68, %f67;
	selp.f32 	%f69, %f68, %f67, %p58;
	selp.b32 	%r146, %r145, %r144, %p58;
	or.pred  	%p59, %p57, %p58;
	add.s32 	%r147, %r142, 2;
	ld.global.f32 	%f70, [%rd12+8];
	setp.gt.f32 	%p61, %f70, %f69;
	selp.f32 	%f71, %f70, %f69, %p61;
	selp.b32 	%r148, %r147, %r146, %p61;
	add.s32 	%r149, %r142, 3;
	ld.global.f32 	%f72, [%rd12+12];
	setp.gt.f32 	%p62, %f72, %f71;
	selp.f32 	%f86, %f72, %f71, %p62;
	selp.b32 	%r181, %r149, %r148, %p62;
	selp.b32 	%r150, %r18, %r182, %p59;
	selp.b32 	%r151, %r18, %r150, %p62;
	selp.b32 	%r182, %r18, %r151, %p61;
	add.s32 	%r173, %r173, 4;
$L__BB8_13:
	setp.eq.s32 	%p63, %r9, 0;
	@%p63 bra 	$L__BB8_17;
	setp.eq.s32 	%p64, %r9, 1;
	add.s32 	%r47, %r173, %r5;
	add.s32 	%r152, %r47, %r19;
	mul.wide.s32 	%rd13, %r152, 4;
	add.s64 	%rd2, %rd1, %rd13;
	ld.global.f32 	%f73, [%rd2];
	setp.gt.f32 	%p65, %f73, %f86;
	selp.f32 	%f86, %f73, %f86, %p65;
	selp.b32 	%r181, %r47, %r181, %p65;
	selp.b32 	%r182, %r18, %r182, %p65;
	@%p64 bra 	$L__BB8_17;
	setp.eq.s32 	%p66, %r9, 2;
	add.s32 	%r153, %r47, 1;
	ld.global.f32 	%f74, [%rd2+4];
	setp.gt.f32 	%p67, %f74, %f86;
	selp.f32 	%f86, %f74, %f86, %p67;
	selp.b32 	%r181, %r153, %r181, %p67;
	selp.b32 	%r182, %r18, %r182, %p67;
	@%p66 bra 	$L__BB8_17;
	add.s32 	%r154, %r47, 2;
	ld.global.f32 	%f75, [%rd2+8];
	setp.gt.f32 	%p68, %f75, %f86;
	selp.f32 	%f86, %f75, %f86, %p68;
	selp.b32 	%r181, %r154, %r181, %p68;
	selp.b32 	%r182, %r18, %r182, %p68;
$L__BB8_17:
	add.s32 	%r160, %r160, 1;
	setp.ne.s32 	%p69, %r160, %r60;
	@%p69 bra 	$L__BB8_4;
	mad.lo.s32 	%r155, %r13, %r69, %r68;
	mad.lo.s32 	%r156, %r155, %r69, %r1;
	cvt.s64.s32 	%rd3, %r156;
	setp.eq.s32 	%p70, %r181, -1;
	setp.eq.s32 	%p71, %r182, -1;
	or.pred  	%p72, %p70, %p71;
	@%p72 bra 	$L__BB8_20;
	ld.param.u64 	%rd21, [_Z16maxpool_backwardPKfS0_PfS1_iiii_param_3];
	ld.param.u64 	%rd20, [_Z16maxpool_backwardPKfS0_PfS1_iiii_param_2];
	cvta.to.global.u64 	%rd14, %rd20;
	shl.b64 	%rd15, %rd3, 2;
	add.s64 	%rd16, %rd14, %rd15;
	ld.global.f32 	%f76, [%rd16];
	add.s32 	%r157, %r182, %r14;
	mad.lo.s32 	%r158, %r157, %r59, %r181;
	cvta.to.global.u64 	%rd17, %rd21;
	mul.wide.s32 	%rd18, %r158, 4;
	add.s64 	%rd19, %rd17, %rd18;
	atom.global.add.f32 	%f77, [%rd19], %f76;
$L__BB8_20:
	add.s32 	%r159, %r159, 1;
	setp.ne.s32 	%p73, %r159, %r58;
	@%p73 bra 	$L__BB8_3;
$L__BB8_21:
	ret;

}
	// .globl	_Z11fc_backwardPfS_S_S_S_S_iii
.visible .entry _Z11fc_backwardPfS_S_S_S_S_iii(
	.param .u64 .ptr .align 1 _Z11fc_backwardPfS_S_S_S_S_iii_param_0,
	.param .u64 .ptr .align 1 _Z11fc_backwardPfS_S_S_S_S_iii_param_1,
	.param .u64 .ptr .align 1 _Z11fc_backwardPfS_S_S_S_S_iii_param_2,
	.param .u64 .ptr .align 1 _Z11fc_backwardPfS_S_S_S_S_iii_param_3,
	.param .u64 .ptr .align 1 _Z11fc_backwardPfS_S_S_S_S_iii_param_4,
	.param .u64 .ptr .align 1 _Z11fc_backwardPfS_S_S_S_S_iii_param_5,
	.param .u32 _Z11fc_backwardPfS_S_S_S_S_iii_param_6,
	.param .u32 _Z11fc_backwardPfS_S_S_S_S_iii_param_7,
	.param .u32 _Z11fc_backwardPfS_S_S_S_S_iii_param_8
)
{
	.reg .pred 	%p<29>;
	.reg .b32 	%r<39>;
	.reg .b32 	%f<93>;
	.reg .b64 	%rd<70>;

	ld.param.u64 	%rd25, [_Z11fc_backwardPfS_S_S_S_S_iii_param_0];
	ld.param.u64 	%rd23, [_Z11fc_backwardPfS_S_S_S_S_iii_param_1];
	ld.param.u64 	%rd26, [_Z11fc_backwardPfS_S_S_S_S_iii_param_2];
	ld.param.u64 	%rd24, [_Z11fc_backwardPfS_S_S_S_S_iii_param_3];
	ld.param.u64 	%rd27, [_Z11fc_backwardPfS_S_S_S_S_iii_param_4];
	ld.param.u64 	%rd28, [_Z11fc_backwardPfS_S_S_S_S_iii_param_5];
	ld.param.u32 	%r25, [_Z11fc_backwardPfS_S_S_S_S_iii_param_6];
	ld.param.u32 	%r23, [_Z11fc_backwardPfS_S_S_S_S_iii_param_7];
	ld.param.u32 	%r24, [_Z11fc_backwardPfS_S_S_S_S_iii_param_8];
	cvta.to.global.u64 	%rd1, %rd28;
	cvta.to.global.u64 	%rd2, %rd27;
	cvta.to.global.u64 	%rd3, %rd26;
	cvta.to.global.u64 	%rd4, %rd25;
	mov.u32 	%r26, %ctaid.x;
	mov.u32 	%r27, %ntid.x;
	mov.u32 	%r28, %tid.x;
	mad.lo.s32 	%r1, %r26, %r27, %r28;
	mov.u32 	%r2, %ctaid.y;
	setp.ge.s32 	%p1, %r1, %r24;
	setp.ge.s32 	%p2, %r2, %r25;
	or.pred  	%p3, %p2, %p1;
	@%p3 bra 	$L__BB9_45;
	cvta.to.global.u64 	%rd29, %rd23;
	mad.lo.s32 	%r29, %r24, %r2, %r1;
	mul.wide.s32 	%rd30, %r29, 4;
	add.s64 	%rd31, %rd29, %rd30;
	ld.global.f32 	%f1, [%rd31];
	setp.eq.f32 	%p4, %f1, 0f00000000;
	@%p4 bra 	$L__BB9_3;
	cvta.to.global.u64 	%rd32, %rd24;
	mul.wide.s32 	%rd33, %r1, 4;
	add.s64 	%rd34, %rd32, %rd33;
	atom.global.add.f32 	%f17, [%rd34], %f1;
$L__BB9_3:
	setp.lt.s32 	%p5, %r23, 1;
	@%p5 bra 	$L__BB9_45;
	mul.lo.s32 	%r3, %r23, %r2;
	mul.lo.s32 	%r4, %r23, %r1;
	and.b32  	%r5, %r23, 7;
	setp.lt.u32 	%p6, %r23, 8;
	mov.b32 	%r37, 0;
	@%p6 bra 	$L__BB9_23;
	and.b32  	%r37, %r23, 2147483640;
	neg.s32 	%r35, %r37;
	mul.wide.u32 	%rd35, %r3, 4;
	add.s64 	%rd36, %rd35, 16;
	add.s64 	%rd69, %rd4, %rd36;
	add.s64 	%rd68, %rd1, %rd36;
	add.s64 	%rd7, %rd2, 16;
	mov.u32 	%r34, %r4;
$L__BB9_6:
	.pragma "nounroll";
	mul.wide.s32 	%rd10, %r34, 4;
	add.s64 	%rd37, %rd3, %rd10;
	add.s64 	%rd11, %rd37, 16;
	ld.global.f32 	%f2, [%rd69+-16];
	setp.eq.f32 	%p7, %f2, 0f00000000;
	@%p7 bra 	$L__BB9_8;
	mul.f32 	%f18, %f1, %f2;
	atom.global.add.f32 	%f19, [%rd11+-16], %f18;
$L__BB9_8:
	add.s64 	%rd12, %rd7, %rd10;
	ld.global.f32 	%f20, [%rd12+-16];
	mul.f32 	%f21, %f1, %f20;
	atom.global.add.f32 	%f22, [%rd68+-16], %f21;
	ld.global.f32 	%f3, [%rd69+-12];
	setp.eq.f32 	%p8, %f3, 0f00000000;
	@%p8 bra 	$L__BB9_10;
	mul.f32 	%f23, %f1, %f3;
	atom.global.add.f32 	%f24, [%rd11+-12], %f23;
$L__BB9_10:
	ld.global.f32 	%f25, [%rd12+-12];
	mul.f32 	%f26, %f1, %f25;
	atom.global.add.f32 	%f27, [%rd68+-12], %f26;
	ld.global.f32 	%f4, [%rd69+-8];
	setp.eq.f32 	%p9, %f4, 0f00000000;
	@%p9 bra 	$L__BB9_12;
	mul.f32 	%f28, %f1, %f4;
	atom.global.add.f32 	%f29, [%rd11+-8], %f28;
$L__BB9_12:
	ld.global.f32 	%f30, [%rd12+-8];
	mul.f32 	%f31, %f1, %f30;
	atom.global.add.f32 	%f32, [%rd68+-8], %f31;
	ld.global.f32 	%f5, [%rd69+-4];
	setp.eq.f32 	%p10, %f5, 0f00000000;
	@%p10 bra 	$L__BB9_14;
	mul.f32 	%f33, %f1, %f5;
	atom.global.add.f32 	%f34, [%rd11+-4], %f33;
$L__BB9_14:
	ld.global.f32 	%f35, [%rd12+-4];
	mul.f32 	%f36, %f1, %f35;
	atom.global.add.f32 	%f37, [%rd68+-4], %f36;
	ld.global.f32 	%f6, [%rd69];
	setp.eq.f32 	%p11, %f6, 0f00000000;
	@%p11 bra 	$L__BB9_16;
	mul.f32 	%f38, %f1, %f6;
	atom.global.add.f32 	%f39, [%rd11], %f38;
$L__BB9_16:
	ld.global.f32 	%f40, [%rd12];
	mul.f32 	%f41, %f1, %f40;
	atom.global.add.f32 	%f42, [%rd68], %f41;
	ld.global.f32 	%f7, [%rd69+4];
	setp.eq.f32 	%p12, %f7, 0f00000000;
	@%p12 bra 	$L__BB9_18;
	mul.f32 	%f43, %f1, %f7;
	atom.global.add.f32 	%f44, [%rd11+4], %f43;
$L__BB9_18:
	ld.global.f32 	%f45, [%rd12+4];
	mul.f32 	%f46, %f1, %f45;
	atom.global.add.f32 	%f47, [%rd68+4], %f46;
	ld.global.f32 	%f8, [%rd69+8];
	setp.eq.f32 	%p13, %f8, 0f00000000;
	@%p13 bra 	$L__BB9_20;
	mul.f32 	%f48, %f1, %f8;
	atom.global.add.f32 	%f49, [%rd11+8], %f48;
$L__BB9_20:
	ld.global.f32 	%f50, [%rd12+8];
	mul.f32 	%f51, %f1, %f50;
	atom.global.add.f32 	%f52, [%rd68+8], %f51;
	ld.global.f32 	%f9, [%rd69+12];
	setp.eq.f32 	%p14, %f9, 0f00000000;
	@%p14 bra 	$L__BB9_22;
	mul.f32 	%f53, %f1, %f9;
	atom.global.add.f32 	%f54, [%rd11+12], %f53;
$L__BB9_22:
	ld.global.f32 	%f55, [%rd12+12];
	mul.f32 	%f56, %f1, %f55;
	atom.global.add.f32 	%f57, [%rd68+12], %f56;
	add.s32 	%r35, %r35, 8;
	add.s64 	%rd69, %rd69, 32;
	add.s64 	%rd68, %rd68, 32;
	add.s32 	%r34, %r34, 8;
	setp.ne.s32 	%p15, %r35, 0;
	@%p15 bra 	$L__BB9_6;
$L__BB9_23:
	setp.eq.s32 	%p16, %r5, 0;
	@%p16 bra 	$L__BB9_45;
	and.b32  	%r13, %r23, 3;
	setp.lt.u32 	%p17, %r5, 4;
	@%p17 bra 	$L__BB9_34;
	add.s32 	%r14, %r37, %r3;
	mul.wide.u32 	%rd38, %r14, 4;
	add.s64 	%rd39, %rd4, %rd38;
	ld.global.f32 	%f10, [%rd39];
	setp.eq.f32 	%p18, %f10, 0f00000000;
	add.s32 	%r15, %r37, %r4;
	mul.wide.s32 	%rd40, %r15, 4;
	add.s64 	%rd15, %rd3, %rd40;
	@%p18 bra 	$L__BB9_27;
	mul.f32 	%f58, %f1, %f10;
	atom.global.add.f32 	%f59, [%rd15], %f58;
$L__BB9_27:
	add.s64 	%rd42, %rd1, %rd38;
	add.s64 	%rd16, %rd2, %rd40;
	ld.global.f32 	%f60, [%rd16];
	mul.f32 	%f61, %f1, %f60;
	atom.global.add.f32 	%f62, [%rd42], %f61;
	cvt.u64.u32 	%rd44, %r3;
	cvt.u64.u32 	%rd45, %r37;
	add.s64 	%rd17, %rd45, %rd44;
	shl.b64 	%rd46, %rd17, 2;
	add.s64 	%rd18, %rd4, %rd46;
	ld.global.f32 	%f11, [%rd18+4];
	setp.eq.f32 	%p19, %f11, 0f00000000;
	@%p19 bra 	$L__BB9_29;
	mul.f32 	%f63, %f1, %f11;
	atom.global.add.f32 	%f64, [%rd15+4], %f63;
$L__BB9_29:
	add.s64 	%rd19, %rd1, %rd46;
	ld.global.f32 	%f65, [%rd16+4];
	mul.f32 	%f66, %f1, %f65;
	atom.global.add.f32 	%f67, [%rd19+4], %f66;
	ld.global.f32 	%f12, [%rd18+8];
	setp.eq.f32 	%p20, %f12, 0f00000000;
	@%p20 bra 	$L__BB9_31;
	mul.f32 	%f68, %f1, %f12;
	atom.global.add.f32 	%f69, [%rd15+8], %f68;
$L__BB9_31:
	ld.global.f32 	%f70, [%rd16+8];
	mul.f32 	%f71, %f1, %f70;
	atom.global.add.f32 	%f72, [%rd19+8], %f71;
	ld.global.f32 	%f13, [%rd18+12];
	setp.eq.f32 	%p21, %f13, 0f00000000;
	@%p21 bra 	$L__BB9_33;
	mul.f32 	%f73, %f1, %f13;
	atom.global.add.f32 	%f74, [%rd15+12], %f73;
$L__BB9_33:
	ld.global.f32 	%f75, [%rd16+12];
	mul.f32 	%f76, %f1, %f75;
	atom.global.add.f32 	%f77, [%rd19+12], %f76;
	add.s32 	%r37, %r37, 4;
$L__BB9_34:
	setp.eq.s32 	%p22, %r13, 0;
	@%p22 bra 	$L__BB9_45;
	setp.eq.s32 	%p23, %r13, 1;
	@%p23 bra 	$L__BB9_41;
	add.s32 	%r18, %r37, %r3;
	mul.wide.u32 	%rd48, %r18, 4;
	add.s64 	%rd49, %rd4, %rd48;
	ld.global.f32 	%f14, [%rd49];
	setp.eq.f32 	%p24, %f14, 0f00000000;
	add.s32 	%r19, %r37, %r4;
	mul.wide.s32 	%rd50, %r19, 4;
	add.s64 	%rd20, %rd3, %rd50;
	@%p24 bra 	$L__BB9_38;
	mul.f32 	%f78, %f1, %f14;
	atom.global.add.f32 	%f79, [%rd20], %f78;
$L__BB9_38:
	add.s64 	%rd52, %rd1, %rd48;
	add.s64 	%rd21, %rd2, %rd50;
	ld.global.f32 	%f80, [%rd21];
	mul.f32 	%f81, %f1, %f80;
	atom.global.add.f32 	%f82, [%rd52], %f81;
	cvt.u64.u32 	%rd54, %r3;
	cvt.u64.u32 	%rd55, %r37;
	add.s64 	%rd22, %rd55, %rd54;
	shl.b64 	%rd56, %rd22, 2;
	add.s64 	%rd57, %rd4, %rd56;
	ld.global.f32 	%f15, [%rd57+4];
	setp.eq.f32 	%p25, %f15, 0f00000000;
	@%p25 bra 	$L__BB9_40;
	mul.f32 	%f83, %f1, %f15;
	atom.global.add.f32 	%f84, [%rd20+4], %f83;
$L__BB9_40:
	add.s64 	%rd59, %rd1, %rd56;
	ld.global.f32 	%f85, [%rd21+4];
	mul.f32 	%f86, %f1, %f85;
	atom.global.add.f32 	%f87, [%rd59+4], %f86;
	add.s32 	%r37, %r37, 2;
$L__BB9_41:
	and.b32  	%r31, %r23, 1;
	setp.eq.b32 	%p26, %r31, 1;
	not.pred 	%p27, %p26;
	@%p27 bra 	$L__BB9_45;
	add.s32 	%r22, %r37, %r3;
	mul.wide.u32 	%rd60, %r22, 4;
	add.s64 	%rd61, %rd4, %rd60;
	ld.global.f32 	%f16, [%rd61];
	setp.eq.f32 	%p28, %f16, 0f00000000;
	@%p28 bra 	$L__BB9_44;
	add.s32 	%r32, %r37, %r4;
	mul.wide.s32 	%rd62, %r32, 4;
	add.s64 	%rd63, %rd3, %rd62;
	mul.f32 	%f88, %f1, %f16;
	atom.global.add.f32 	%f89, [%rd63], %f88;
$L__BB9_44:
	add.s64 	%rd65, %rd1, %rd60;
	add.s32 	%r33, %r37, %r4;
	mul.wide.s32 	%rd66, %r33, 4;
	add.s64 	%rd67, %rd2, %rd66;
	ld.global.f32 	%f90, [%rd67];
	mul.f32 	%f91, %f1, %f90;
	atom.global.add.f32 	%f92, [%rd65], %f91;
$L__BB9_45:
	ret;

}
	// .globl	_Z13relu_backwardPfS_S_i
.visible .entry _Z13relu_backwardPfS_S_i(
	.param .u64 .ptr .align 1 _Z13relu_backwardPfS_S_i_param_0,
	.param .u64 .ptr .align 1 _Z13relu_backwardPfS_S_i_param_1,
	.param .u64 .ptr .align 1 _Z13relu_backwardPfS_S_i_param_2,
	.param .u32 _Z13relu_backwardPfS_S_i_param_3
)
{
	.reg .pred 	%p<3>;
	.reg .b32 	%r<6>;
	.reg .b32 	%f<6>;
	.reg .b64 	%rd<13>;

	ld.param.u64 	%rd1, [_Z13relu_backwardPfS_S_i_param_0];
	ld.param.u64 	%rd2, [_Z13relu_backwardPfS_S_i_param_1];
	ld.param.u64 	%rd3, [_Z13relu_backwardPfS_S_i_param_2];
	ld.param.u32 	%r2, [_Z13relu_backwardPfS_S_i_param_3];
	mov.u32 	%r3, %ctaid.x;
	mov.u32 	%r4, %ntid.x;
	mov.u32 	%r5, %tid.x;
	mad.lo.s32 	%r1, %r3, %r4, %r5;
	setp.ge.s32 	%p1, %r1, %r2;
	@%p1 bra 	$L__BB10_4;
	cvta.to.global.u64 	%rd4, %rd1;
	mul.wide.s32 	%rd5, %r1, 4;
	add.s64 	%rd6, %rd4, %rd5;
	ld.global.f32 	%f4, [%rd6];
	setp.leu.f32 	%p2, %f4, 0f00000000;
	mov.f32 	%f5, 0f00000000;
	@%p2 bra 	$L__BB10_3;
	cvta.to.global.u64 	%rd7, %rd2;
	add.s64 	%rd9, %rd7, %rd5;
	ld.global.f32 	%f5, [%rd9];
$L__BB10_3:
	cvta.to.global.u64 	%rd10, %rd3;
	add.s64 	%rd12, %rd10, %rd5;
	st.global.f32 	[%rd12], %f5;
$L__BB10_4:
	ret;

}
	// .globl	_Z15conv2d_backwardPfS_S_S_S_S_iiiii
.visible .entry _Z15conv2d_backwardPfS_S_S_S_S_iiiii(
	.param .u64 .ptr .align 1 _Z15conv2d_backwardPfS_S_S_S_S_iiiii_param_0,
	.param .u64 .ptr .align 1 _Z15conv2d_backwardPfS_S_S_S_S_iiiii_param_1,
	.param .u64 .ptr .align 1 _Z15conv2d_backwardPfS_S_S_S_S_iiiii_param_2,
	.param .u64 .ptr .align 1 _Z15conv2d_backwardPfS_S_S_S_S_iiiii_param_3,
	.param .u64 .ptr .align 1 _Z15conv2d_backwardPfS_S_S_S_S_iiiii_param_4,
	.param .u64 .ptr .align 1 _Z15conv2d_backwardPfS_S_S_S_S_iiiii_param_5,
	.param .u32 _Z15conv2d_backwardPfS_S_S_S_S_iiiii_param_6,
	.param .u32 _Z15conv2d_backwardPfS_S_S_S_S_iiiii_param_7,
	.param .u32 _Z15conv2d_backwardPfS_S_S_S_S_iiiii_param_8,
	.param .u32 _Z15conv2d_backwardPfS_S_S_S_S_iiiii_param_9,
	.param .u32 _Z15conv2d_backwardPfS_S_S_S_S_iiiii_param_10
)
{
	.reg .pred 	%p<49>;
	.reg .b32 	%r<208>;
	.reg .b32 	%f<153>;
	.reg .b64 	%rd<156>;

	ld.param.u64 	%rd15, [_Z15conv2d_backwardPfS_S_S_S_S_iiiii_param_0];
	ld.param.u64 	%rd16, [_Z15conv2d_backwardPfS_S_S_S_S_iiiii_param_1];
	ld.param.u64 	%rd17, [_Z15conv2d_backwardPfS_S_S_S_S_iiiii_param_2];
	ld.param.u64 	%rd18, [_Z15conv2d_backwardPfS_S_S_S_S_iiiii_param_3];
	ld.param.u64 	%rd19, [_Z15conv2d_backwardPfS_S_S_S_S_iiiii_param_4];
	ld.param.u64 	%rd20, [_Z15conv2d_backwardPfS_S_S_S_S_iiiii_param_5];
	ld.param.u32 	%r56, [_Z15conv2d_backwardPfS_S_S_S_S_iiiii_param_6];
	ld.param.u32 	%r53, [_Z15conv2d_backwardPfS_S_S_S_S_iiiii_param_8];
	ld.param.u32 	%r54, [_Z15conv2d_backwardPfS_S_S_S_S_iiiii_param_9];
	ld.param.u32 	%r55, [_Z15conv2d_backwardPfS_S_S_S_S_iiiii_param_10];
	cvta.to.global.u64 	%rd1, %rd20;
	cvta.to.global.u64 	%rd2, %rd19;
	cvta.to.global.u64 	%rd3, %rd17;
	cvta.to.global.u64 	%rd4, %rd15;
	cvta.to.global.u64 	%rd5, %rd18;
	cvta.to.global.u64 	%rd6, %rd16;
	mov.u32 	%r57, %ctaid.x;
	mov.u32 	%r58, %ntid.x;
	mov.u32 	%r59, %tid.x;
	mad.lo.s32 	%r1, %r57, %r58, %r59;
	mov.u32 	%r60, %ctaid.y;
	mov.u32 	%r61, %ntid.y;
	mov.u32 	%r62, %tid.y;
	mad.lo.s32 	%r63, %r60, %r61, %r62;
	mov.u32 	%r3, %ctaid.z;
	sub.s32 	%r64, %r54, %r55;
	add.s32 	%r4, %r64, 1;
	max.s32 	%r66, %r1, %r63;
	setp.gt.s32 	%p1, %r66, %r64;
	setp.ge.s32 	%p2, %r3, %r56;
	or.pred  	%p3, %p2, %p1;
	setp.lt.s32 	%p4, %r53, 1;
	or.pred  	%p5, %p3, %p4;
	@%p5 bra 	$L__BB11_71;
	ld.param.u32 	%r190, [_Z15conv2d_backwardPfS_S_S_S_S_iiiii_param_7];
	mul.lo.s32 	%r5, %r53, %r3;
	setp.lt.s32 	%p6, %r190, 1;
	@%p6 bra 	$L__BB11_60;
	setp.lt.s32 	%p15, %r55, 1;
	@%p15 bra 	$L__BB11_49;
	and.b32  	%r6, %r55, 7;
	and.b32  	%r7, %r55, 3;
	and.b32  	%r8, %r55, 2147483640;
	and.b32  	%r9, %r55, 1;
	mov.b32 	%r193, 0;
	cvt.s64.s32 	%rd143, %r1;
$L__BB11_4:
	add.s32 	%r143, %r193, %r5;
	mad.lo.s32 	%r144, %r143, %r4, %r63;
	mad.lo.s32 	%r145, %r144, %r4, %r1;
	mul.wide.s32 	%rd97, %r145, 4;
	add.s64 	%rd98, %rd6, %rd97;
	ld.global.f32 	%f1, [%rd98];
	mul.wide.u32 	%rd99, %r193, 4;
	add.s64 	%rd100, %rd5, %rd99;
	atom.global.add.f32 	%f62, [%rd100], %f1;
	mov.b32 	%r194, 0;
$L__BB11_5:
	ld.param.u32 	%r191, [_Z15conv2d_backwardPfS_S_S_S_S_iiiii_param_7];
	mov.u32 	%r147, %ctaid.z;
	mad.lo.s32 	%r148, %r191, %r147, %r194;
	mul.lo.s32 	%r12, %r148, %r54;
	mad.lo.s32 	%r149, %r193, %r191, %r194;
	mul.lo.s32 	%r13, %r149, %r55;
	mov.b32 	%r195, 0;
$L__BB11_6:
	setp.lt.u32 	%p24, %r55, 8;
	add.s32 	%r15, %r195, %r63;
	add.s32 	%r151, %r15, %r12;
	mul.lo.s32 	%r16, %r151, %r54;
	add.s32 	%r152, %r195, %r13;
	mul.lo.s32 	%r17, %r152, %r55;
	mov.b32 	%r198, 0;
	@%p24 bra 	$L__BB11_25;
	mov.b32 	%r196, 0;
$L__BB11_8:
	.pragma "nounroll";
	add.s32 	%r19, %r196, %r1;
	max.s32 	%r154, %r15, %r19;
	setp.ge.s32 	%p25, %r154, %r54;
	@%p25 bra 	$L__BB11_10;
	add.s32 	%r155, %r19, %r16;
	add.s32 	%r156, %r196, %r17;
	mul.wide.s32 	%rd101, %r156, 4;
	add.s64 	%rd102, %rd3, %rd101;
	mul.wide.s32 	%rd103, %r155, 4;
	add.s64 	%rd104, %rd4, %rd103;
	ld.global.f32 	%f63, [%rd104];
	mul.f32 	%f64, %f1, %f63;
	atom.global.add.f32 	%f65, [%rd102], %f64;
	add.s64 	%rd105, %rd1, %rd103;
	add.s64 	%rd106, %rd2, %rd101;
	ld.global.f32 	%f66, [%rd106];
	mul.f32 	%f67, %f1, %f66;
	atom.global.add.f32 	%f68, [%rd105], %f67;
$L__BB11_10:
	add.s32 	%r157, %r19, 1;
	max.s32 	%r158, %r15, %r157;
	setp.ge.s32 	%p26, %r158, %r54;
	cvt.s64.s32 	%rd107, %r1;
	cvt.s64.s32 	%rd108, %r196;
	cvt.s64.s32 	%rd109, %r16;
	add.s64 	%rd110, %rd108, %rd107;
	add.s64 	%rd111, %rd110, %rd109;
	shl.b64 	%rd112, %rd111, 2;
	add.s64 	%rd7, %rd1, %rd112;
	cvt.u64.u32 	%rd113, %r17;
	add.s64 	%rd114, %rd108, %rd113;
	shl.b64 	%rd115, %rd114, 2;
	add.s64 	%rd8, %rd2, %rd115;
	add.s64 	%rd9, %rd3, %rd115;
	add.s64 	%rd10, %rd4, %rd112;
	@%p26 bra 	$L__BB11_12;
	ld.global.f32 	%f69, [%rd10+4];
	mul.f32 	%f70, %f1, %f69;
	atom.global.add.f32 	%f71, [%rd9+4], %f70;
	ld.global.f32 	%f72, [%rd8+4];
	mul.f32 	%f73, %f1, %f72;
	atom.global.add.f32 	%f74, [%rd7+4], %f73;
$L__BB11_12:
	add.s32 	%r159, %r19, 2;
	max.s32 	%r160, %r15, %r159;
	setp.ge.s32 	%p27, %r160, %r54;
	@%p27 bra 	$L__BB11_14;
	ld.global.f32 	%f75, [%rd10+8];
	mul.f32 	%f76, %f1, %f75;
	atom.global.add.f32 	%f77, [%rd9+8], %f76;
	ld.global.f32 	%f78, [%rd8+8];
	mul.f32 	%f79, %f1, %f78;
	atom.global.add.f32 	%f80, [%rd7+8], %f79;
$L__BB11_14:
	add.s32 	%r161, %r19, 3;
	max.s32 	%r162, %r15, %r161;
	setp.ge.s32 	%p28, %r162, %r54;
	@%p28 bra 	$L__BB11_16;
	ld.global.f32 	%f81, [%rd10+12];
	mul.f32 	%f82, %f1, %f81;
	atom.global.add.f32 	%f83, [%rd9+12], %f82;
	ld.global.f32 	%f84, [%rd8+12];
	mul.f32 	%f85, %f1, %f84;
	atom.global.add.f32 	%f86, [%rd7+12], %f85;
$L__BB11_16:
	add.s32 	%r163, %r19, 4;
	max.s32 	%r164, %r15, %r163;
	setp.ge.s32 	%p29, %r164, %r54;
	@%p29 bra 	$L__BB11_18;
	ld.global.f32 	%f87, [%rd10+16];
	mul.f32 	%f88, %f1, %f87;
	atom.global.add.f32 	%f89, [%rd9+16], %f88;
	ld.global.f32 	%f90, [%rd8+16];
	mul.f32 	%f91, %f1, %f90;
	atom.global.add.f32 	%f92, [%rd7+16], %f91;
$L__BB11_18:
	add.s32 	%r165, %r19, 5;
	max.s32 	%r166, %r15, %r165;
	setp.ge.s32 	%p30, %r166, %r54;
	@%p30 bra 	$L__BB11_20;
	ld.global.f32 	%f93, [%rd10+20];
	mul.f32 	%f94, %f1, %f93;
	atom.global.add.f32 	%f95, [%rd9+20], %f94;
	ld.global.f32 	%f96, [%rd8+20];
	mul.f32 	%f97, %f1, %f96;
	atom.global.add.f32 	%f98, [%rd7+20], %f97;
$L__BB11_20:
	add.s32 	%r167, %r19, 6;
	max.s32 	%r168, %r15, %r167;
	setp.ge.s32 	%p31, %r168, %r54;
	@%p31 bra 	$L__BB11_22;
	ld.global.f32 	%f99, [%rd10+24];
	mul.f32 	%f100, %f1, %f99;
	atom.global.add.f32 	%f101, [%rd9+24], %f100;
	ld.global.f32 	%f102, [%rd8+24];
	mul.f32 	%f103, %f1, %f102;
	atom.global.add.f32 	%f104, [%rd7+24], %f103;
$L__BB11_22:
	add.s32 	%r169, %r19, 7;
	max.s32 	%r170, %r15, %r169;
	setp.ge.s32 	%p32, %r170, %r54;
	@%p32 bra 	$L__BB11_24;
	ld.global.f32 	%f105, [%rd10+28];
	mul.f32 	%f106, %f1, %f105;
	atom.global.add.f32 	%f107, [%rd9+28], %f106;
	ld.global.f32 	%f108, [%rd8+28];
	mul.f32 	%f109, %f1, %f108;
	atom.global.add.f32 	%f110, [%rd7+28], %f109;
$L__BB11_24:
	add.s32 	%r196, %r196, 8;
	setp.ne.s32 	%p33, %r196, %r8;
	mov.u32 	%r198, %r8;
	@%p33 bra 	$L__BB11_8;
$L__BB11_25:
	setp.eq.s32 	%p34, %r6, 0;
	@%p34 bra 	$L__BB11_46;
	add.s32 	%r171, %r6, -1;
	setp.lt.u32 	%p35, %r171, 3;
	@%p35 bra 	$L__BB11_36;
	add.s32 	%r22, %r198, %r1;
	max.s32 	%r173, %r15, %r22;
	setp.ge.s32 	%p36, %r173, %r54;
	@%p36 bra 	$L__BB11_29;
	add.s32 	%r174, %r22, %r16;
	add.s32 	%r175, %r198, %r17;
	mul.wide.s32 	%rd116, %r175, 4;
	add.s64 	%rd117, %rd3, %rd116;
	mul.wide.s32 	%rd118, %r174, 4;
	add.s64 	%rd119, %rd4, %rd118;
	ld.global.f32 	%f111, [%rd119];
	mul.f32 	%f112, %f1, %f111;
	atom.global.add.f32 	%f113, [%rd117], %f112;
	add.s64 	%rd120, %rd1, %rd118;
	add.s64 	%rd121, %rd2, %rd116;
	ld.global.f32 	%f114, [%rd121];
	mul.f32 	%f115, %f1, %f114;
	atom.global.add.f32 	%f116, [%rd120], %f115;
$L__BB11_29:
	add.s32 	%r176, %r22, 1;
	max.s32 	%r177, %r15, %r176;
	setp.ge.s32 	%p37, %r177, %r54;
	cvt.s64.s32 	%rd122, %r1;
	cvt.u64.u32 	%rd123, %r198;
	cvt.s64.s32 	%rd124, %r16;
	add.s64 	%rd125, %rd123, %rd122;
	add.s64 	%rd126, %rd125, %rd124;
	shl.b64 	%rd127, %rd126, 2;
	add.s64 	%rd11, %rd1, %rd127;
	cvt.u64.u32 	%rd128, %r17;
	add.s64 	%rd129, %rd123, %rd128;
	shl.b64 	%rd130, %rd129, 2;
	add.s64 	%rd12, %rd2, %rd130;
	add.s64 	%rd13, %rd3, %rd130;
	add.s64 	%rd14, %rd4, %rd127;
	@%p37 bra 	$L__BB11_31;
	ld.global.f32 	%f117, [%rd14+4];
	mul.f32 	%f118, %f1, %f117;
	atom.global.add.f32 	%f119, [%rd13+4], %f118;
	ld.global.f32 	%f120, [%rd12+4];
	mul.f32 	%f121, %f1, %f120;
	atom.global.add.f32 	%f122, [%rd11+4], %f121;
$L__BB11_31:
	add.s32 	%r178, %r22, 2;
	max.s32 	%r179, %r15, %r178;
	setp.ge.s32 	%p38, %r179, %r54;
	@%p38 bra 	$L__BB11_33;
	ld.global.f32 	%f123, [%rd14+8];
	mul.f32 	%f124, %f1, %f123;
	atom.global.add.f32 	%f125, [%rd13+8], %f124;
	ld.global.f32 	%f126, [%rd12+8];
	mul.f32 	%f127, %f1, %f126;
	atom.global.add.f32 	%f128, [%rd11+8], %f127;
$L__BB11_33:
	add.s32 	%r180, %r22, 3;
	max.s32 	%r181, %r15, %r180;
	setp.ge.s32 	%p39, %r181, %r54;
	@%p39 bra 	$L__BB11_35;
	ld.global.f32 	%f129, [%rd14+12];
	mul.f32 	%f130, %f1, %f129;
	atom.global.add.f32 	%f131, [%rd13+12], %f130;
	ld.global.f32 	%f132, [%rd12+12];
	mul.f32 	%f133, %f1, %f132;
	atom.global.add.f32 	%f134, [%rd11+12], %f133;
$L__BB11_35:
	add.s32 	%r198, %r198, 4;
$L__BB11_36:
	setp.eq.s32 	%p40, %r7, 0;
	@%p40 bra 	$L__BB11_46;
	setp.eq.s32 	%p41, %r7, 1;
	@%p41 bra 	$L__BB11_43;
	add.s32 	%r25, %r198, %r1;
	max.s32 	%r182, %r15, %r25;
	setp.ge.s32 	%p42, %r182, %r54;
	@%p42 bra 	$L__BB11_40;
	add.s32 	%r183, %r25, %r16;
	add.s32 	%r184, %r198, %r17;
	mul.wide.s32 	%rd131, %r184, 4;
	add.s64 	%rd132, %rd3, %rd131;
	mul.wide.s32 	%rd133, %r183, 4;
	add.s64 	%rd134, %rd4, %rd133;
	ld.global.f32 	%f135, [%rd134];
	mul.f32 	%f136, %f1, %f135;
	atom.global.add.f32 	%f137, [%rd132], %f136;
	add.s64 	%rd135, %rd1, %rd133;
	add.s64 	%rd136, %rd2, %rd131;
	ld.global.f32 	%f138, [%rd136];
	mul.f32 	%f139, %f1, %f138;
	atom.global.add.f32 	%f140, [%rd135], %f139;
$L__BB11_40:
	add.s32 	%r185, %r25, 1;
	max.s32 	%r186, %r15, %r185;
	setp.ge.s32 	%p43, %r186, %r54;
	@%p43 bra 	$L__BB11_42;
	cvt.u64.u32 	%rd137, %r17;
	cvt.s64.s32 	%rd138, %r198;
	add.s64 	%rd139, %rd138, %rd137;
	shl.b64 	%rd140, %rd139, 2;
	add.s64 	%rd141, %rd3, %rd140;
	cvt.s64.s32 	%rd142, %r16;
	add.s64 	%rd144, %rd138, %rd143;
	add.s64 	%rd145, %rd144, %rd142;
	shl.b64 	%rd146, %rd145, 2;
	add.s64 	%rd147, %rd4, %rd146;
	ld.global.f32 	%f141, [%rd147+4];
	mul.f32 	%f142, %f1, %f141;
	atom.global.add.f32 	%f143, [%rd141+4], %f142;
	add.s64 	%rd148, %rd1, %rd146;
	add.s64 	%rd149, %rd2, %rd140;
	ld.global.f32 	%f144, [%rd149+4];
	mul.f32 	%f145, %f1, %f144;
	atom.global.add.f32 	%f146, [%rd148+4], %f145;
$L__BB11_42:
	add.s32 	%r198, %r198, 2;
$L__BB11_43:
	setp.eq.s32 	%p44, %r9, 0;
	@%p44 bra 	$L__BB11_46;
	add.s32 	%r28, %r198, %r1;
	max.s32 	%r187, %r15, %r28;
	setp.ge.s32 	%p45, %r187, %r54;
	@%p45 bra 	$L__BB11_46;
	add.s32 	%r188, %r28, %r16;
	add.s32 	%r189, %r198, %r17;
	mul.wide.s32 	%rd150, %r189, 4;
	add.s64 	%rd151, %rd3, %rd150;
	mul.wide.s32 	%rd152, %r188, 4;
	add.s64 	%rd153, %rd4, %rd152;
	ld.global.f32 	%f147, [%rd153];
	mul.f32 	%f148, %f1, %f147;
	atom.global.add.f32 	%f149, [%rd151], %f148;
	add.s64 	%rd154, %rd1, %rd152;
	add.s64 	%rd155, %rd2, %rd150;
	ld.global.f32 	%f150, [%rd155];
	mul.f32 	%f151, %f1, %f150;
	atom.global.add.f32 	%f152, [%rd154], %f151;
$L__BB11_46:
	add.s32 	%r195, %r195, 1;
	setp.ne.s32 	%p46, %r195, %r55;
	@%p46 bra 	$L__BB11_6;
	ld.param.u32 	%r192, [_Z15conv2d_backwardPfS_S_S_S_S_iiiii_param_7];
	add.s32 	%r194, %r194, 1;
	setp.ne.s32 	%p47, %r194, %r192;
	@%p47 bra 	$L__BB11_5;
	add.s32 	%r193, %r193, 1;
	setp.eq.s32 	%p48, %r193, %r53;
	@%p48 bra 	$L__BB11_71;
	bra.uni 	$L__BB11_4;
$L__BB11_49:
	and.b32  	%r32, %r53, 7;
	setp.lt.u32 	%p16, %r53, 8;
	mov.b32 	%r202, 0;
	@%p16 bra 	$L__BB11_52;
	and.b32  	%r202, %r53, 2147483640;
	mov.b32 	%r200, 0;
$L__BB11_51:
	.pragma "nounroll";
	add.s32 	%r106, %r200, %r5;
	mad.lo.s32 	%r107, %r106, %r4, %r63;
	mad.lo.s32 	%r108, %r107, %r4, %r1;
	mul.wide.s32 	%rd59, %r108, 4;
	add.s64 	%rd60, %rd6, %rd59;
	ld.global.f32 	%f32, [%rd60];
	mul.wide.u32 	%rd61, %r200, 4;
	add.s64 	%rd62, %rd5, %rd61;
	atom.global.add.f32 	%f33, [%rd62], %f32;
	add.s32 	%r109, %r107, %r4;
	mad.lo.s32 	%r110, %r109, %r4, %r1;
	mul.wide.s32 	%rd63, %r110, 4;
	add.s64 	%rd64, %rd6, %rd63;
	ld.global.f32 	%f34, [%rd64];
	atom.global.add.f32 	%f35, [%rd62+4], %f34;
	add.s32 	%r111, %r109, %r4;
	mad.lo.s32 	%r112, %r111, %r4, %r1;
	mul.wide.s32 	%rd65, %r112, 4;
	add.s64 	%rd66, %rd6, %rd65;
	ld.global.f32 	%f36, [%rd66];
	atom.global.add.f32 	%f37, [%rd62+8], %f36;
	add.s32 	%r113, %r111, %r4;
	mad.lo.s32 	%r114, %r113, %r4, %r1;
	mul.wide.s32 	%rd67, %r114, 4;
	add.s64 	%rd68, %rd6, %rd67;
	ld.global.f32 	%f38, [%rd68];
	atom.global.add.f32 	%f39, [%rd62+12], %f38;
	add.s32 	%r115, %r113, %r4;
	mad.lo.s32 	%r116, %r115, %r4, %r1;
	mul.wide.s32 	%rd69, %r116, 4;
	add.s64 	%rd70, %rd6, %rd69;
	ld.global.f32 	%f40, [%rd70];
	atom.global.add.f32 	%f41, [%rd62+16], %f40;
	add.s32 	%r117, %r115, %r4;
	mad.lo.s32 	%r118, %r117, %r4, %r1;
	mul.wide.s32 	%rd71, %r118, 4;
	add.s64 	%rd72, %rd6, %rd71;
	ld.global.f32 	%f42, [%rd72];
	atom.global.add.f32 	%f43, [%rd62+20], %f42;
	add.s32 	%r119, %r117, %r4;
	mad.lo.s32 	%r120, %r119, %r4, %r1;
	mul.wide.s32 	%rd73, %r120, 4;
	add.s64 	%rd74, %rd6, %rd73;
	ld.global.f32 	%f44, [%rd74];
	atom.global.add.f32 	%f45, [%rd62+24], %f44;
	add.s32 	%r121, %r119, %r4;
	mad.lo.s32 	%r122, %r121, %r4, %r1;
	mul.wide.s32 	%rd75, %r122, 4;
	add.s64 	%rd76, %rd6, %rd75;
	ld.global.f32 	%f46, [%rd76];
	atom.global.add.f32 	%f47, [%rd62+28], %f46;
	add.s32 	%r200, %r200, 8;
	setp.ne.s32 	%p17, %r200, %r202;
	@%p17 bra 	$L__BB11_51;
$L__BB11_52:
	setp.eq.s32 	%p18, %r32, 0;
	@%p18 bra 	$L__BB11_71;
	and.b32  	%r37, %r53, 3;
	setp.lt.u32 	%p19, %r32, 4;
	@%p19 bra 	$L__BB11_55;
	add.s32 	%r123, %r202, %r5;
	mad.lo.s32 	%r124, %r123, %r4, %r63;
	mad.lo.s32 	%r125, %r124, %r4, %r1;
	mul.wide.s32 	%rd77, %r125, 4;
	add.s64 	%rd78, %rd6, %rd77;
	ld.global.f32 	%f48, [%rd78];
	mul.wide.u32 	%rd79, %r202, 4;
	add.s64 	%rd80, %rd5, %rd79;
	atom.global.add.f32 	%f49, [%rd80], %f48;
	add.s32 	%r126, %r124, %r4;
	mad.lo.s32 	%r127, %r126, %r4, %r1;
	mul.wide.s32 	%rd81, %r127, 4;
	add.s64 	%rd82, %rd6, %rd81;
	ld.global.f32 	%f50, [%rd82];
	atom.global.add.f32 	%f51, [%rd80+4], %f50;
	add.s32 	%r128, %r126, %r4;
	mad.lo.s32 	%r129, %r128, %r4, %r1;
	mul.wide.s32 	%rd83, %r129, 4;
	add.s64 	%rd84, %rd6, %rd83;
	ld.global.f32 	%f52, [%rd84];
	atom.global.add.f32 	%f53, [%rd80+8], %f52;
	add.s32 	%r130, %r128, %r4;
	mad.lo.s32 	%r131, %r130, %r4, %r1;
	mul.wide.s32 	%rd85, %r131, 4;
	add.s64 	%rd86, %rd6, %rd85;
	ld.global.f32 	%f54, [%rd86];
	atom.global.add.f32 	%f55, [%rd80+12], %f54;
	add.s32 	%r202, %r202, 4;
$L__BB11_55:
	setp.eq.s32 	%p20, %r37, 0;
	@%p20 bra 	$L__BB11_71;
	setp.eq.s32 	%p21, %r37, 1;
	@%p21 bra 	$L__BB11_58;
	add.s32 	%r132, %r202, %r5;
	mad.lo.s32 	%r133, %r132, %r4, %r63;
	mad.lo.s32 	%r134, %r133, %r4, %r1;
	mul.wide.s32 	%rd87, %r134, 4;
	add.s64 	%rd88, %rd6, %rd87;
	ld.global.f32 	%f56, [%rd88];
	mul.wide.u32 	%rd89, %r202, 4;
	add.s64 	%rd90, %rd5, %rd89;
	atom.global.add.f32 	%f57, [%rd90], %f56;
	add.s32 	%r135, %r133, %r4;
	mad.lo.s32 	%r136, %r135, %r4, %r1;
	mul.wide.s32 	%rd91, %r136, 4;
	add.s64 	%rd92, %rd6, %rd91;
	ld.global.f32 	%f58, [%rd92];
	atom.global.add.f32 	%f59, [%rd90+4], %f58;
	add.s32 	%r202, %r202, 2;
$L__BB11_58:
	and.b32  	%r137, %r53, 1;
	setp.eq.b32 	%p22, %r137, 1;
	not.pred 	%p23, %p22;
	@%p23 bra 	$L__BB11_71;
	add.s32 	%r138, %r202, %r5;
	mad.lo.s32 	%r139, %r138, %r4, %r63;
	mad.lo.s32 	%r140, %r139, %r4, %r1;
	mul.wide.s32 	%rd93, %r140, 4;
	add.s64 	%rd94, %rd6, %rd93;
	ld.global.f32 	%f60, [%rd94];
	mul.wide.u32 	%rd95, %r202, 4;
	add.s64 	%rd96, %rd5, %rd95;
	atom.global.add.f32 	%f61, [%rd96], %f60;
	bra.uni 	$L__BB11_71;
$L__BB11_60:
	and.b32  	%r42, %r53, 7;
	setp.lt.u32 	%p7, %r53, 8;
	mov.b32 	%r206, 0;
	@%p7 bra 	$L__BB11_63;
	and.b32  	%r206, %r53, 2147483640;
	mov.b32 	%r204, 0;
$L__BB11_62:
	.pragma "nounroll";
	add.s32 	%r69, %r204, %r5;
	mad.lo.s32 	%r70, %r69, %r4, %r63;
	mad.lo.s32 	%r71, %r70, %r4, %r1;
	mul.wide.s32 	%rd21, %r71, 4;
	add.s64 	%rd22, %rd6, %rd21;
	ld.global.f32 	%f2, [%rd22];
	mul.wide.u32 	%rd23, %r204, 4;
	add.s64 	%rd24, %rd5, %rd23;
	atom.global.add.f32 	%f3, [%rd24], %f2;
	add.s32 	%r72, %r70, %r4;
	mad.lo.s32 	%r73, %r72, %r4, %r1;
	mul.wide.s32 	%rd25, %r73, 4;
	add.s64 	%rd26, %rd6, %rd25;
	ld.global.f32 	%f4, [%rd26];
	atom.global.add.f32 	%f5, [%rd24+4], %f4;
	add.s32 	%r74, %r72, %r4;
	mad.lo.s32 	%r75, %r74, %r4, %r1;
	mul.wide.s32 	%rd27, %r75, 4;
	add.s64 	%rd28, %rd6, %rd27;
	ld.global.f32 	%f6, [%rd28];
	atom.global.add.f32 	%f7, [%rd24+8], %f6;
	add.s32 	%r76, %r74, %r4;
	mad.lo.s32 	%r77, %r76, %r4, %r1;
	mul.wide.s32 	%rd29, %r77, 4;
	add.s64 	%rd30, %rd6, %rd29;
	ld.global.f32 	%f8, [%rd30];
	atom.global.add.f32 	%f9, [%rd24+12], %f8;
	add.s32 	%r78, %r76, %r4;
	mad.lo.s32 	%r79, %r78, %r4, %r1;
	mul.wide.s32 	%rd31, %r79, 4;
	add.s64 	%rd32, %rd6, %rd31;
	ld.global.f32 	%f10, [%rd32];
	atom.global.add.f32 	%f11, [%rd24+16], %f10;
	add.s32 	%r80, %r78, %r4;
	mad.lo.s32 	%r81, %r80, %r4, %r1;
	mul.wide.s32 	%rd33, %r81, 4;
	add.s64 	%rd34, %rd6, %rd33;
	ld.global.f32 	%f12, [%rd34];
	atom.global.add.f32 	%f13, [%rd24+20], %f12;
	add.s32 	%r82, %r80, %r4;
	mad.lo.s32 	%r83, %r82, %r4, %r1;
	mul.wide.s32 	%rd35, %r83, 4;
	add.s64 	%rd36, %rd6, %rd35;
	ld.global.f32 	%f14, [%rd36];
	atom.global.add.f32 	%f15, [%rd24+24], %f14;
	add.s32 	%r84, %r82, %r4;
	mad.lo.s32 	%r85, %r84, %r4, %r1;
	mul.wide.s32 	%rd37, %r85, 4;
	add.s64 	%rd38, %rd6, %rd37;
	ld.global.f32 	%f16, [%rd38];
	atom.global.add.f32 	%f17, [%rd24+28], %f16;
	add.s32 	%r204, %r204, 8;
	setp.ne.s32 	%p8, %r204, %r206;
	@%p8 bra 	$L__BB11_62;
$L__BB11_63:
	setp.eq.s32 	%p9, %r42, 0;
	@%p9 bra 	$L__BB11_71;
	and.b32  	%r47, %r53, 3;
	setp.lt.u32 	%p10, %r42, 4;
	@%p10 bra 	$L__BB11_66;
	add.s32 	%r86, %r206, %r5;
	mad.lo.s32 	%r87, %r86, %r4, %r63;
	mad.lo.s32 	%r88, %r87, %r4, %r1;
	mul.wide.s32 	%rd39, %r88, 4;
	add.s64 	%rd40, %rd6, %rd39;
	ld.global.f32 	%f18, [%rd40];
	mul.wide.u32 	%rd41, %r206, 4;
	add.s64 	%rd42, %rd5, %rd41;
	atom.global.add.f32 	%f19, [%rd42], %f18;
	add.s32 	%r89, %r87, %r4;
	mad.lo.s32 	%r90, %r89, %r4, %r1;
	mul.wide.s32 	%rd43, %r90, 4;
	add.s64 	%rd44, %rd6, %rd43;
	ld.global.f32 	%f20, [%rd44];
	atom.global.add.f32 	%f21, [%rd42+4], %f20;
	add.s32 	%r91, %r89, %r4;
	mad.lo.s32 	%r92, %r91, %r4, %r1;
	mul.wide.s32 	%rd45, %r92, 4;
	add.s64 	%rd46, %rd6, %rd45;
	ld.global.f32 	%f22, [%rd46];
	atom.global.add.f32 	%f23, [%rd42+8], %f22;
	add.s32 	%r93, %r91, %r4;
	mad.lo.s32 	%r94, %r93, %r4, %r1;
	mul.wide.s32 	%rd47, %r94, 4;
	add.s64 	%rd48, %rd6, %rd47;
	ld.global.f32 	%f24, [%rd48];
	atom.global.add.f32 	%f25, [%rd42+12], %f24;
	add.s32 	%r206, %r206, 4;
$L__BB11_66:
	setp.eq.s32 	%p11, %r47, 0;
	@%p11 bra 	$L__BB11_71;
	setp.eq.s32 	%p12, %r47, 1;
	@%p12 bra 	$L__BB11_69;
	add.s32 	%r95, %r206, %r5;
	mad.lo.s32 	%r96, %r95, %r4, %r63;
	mad.lo.s32 	%r97, %r96, %r4, %r1;
	mul.wide.s32 	%rd49, %r97, 4;
	add.s64 	%rd50, %rd6, %rd49;
	ld.global.f32 	%f26, [%rd50];
	mul.wide.u32 	%rd51, %r206, 4;
	add.s64 	%rd52, %rd5, %rd51;
	atom.global.add.f32 	%f27, [%rd52], %f26;
	add.s32 	%r98, %r96, %r4;
	mad.lo.s32 	%r99, %r98, %r4, %r1;
	mul.wide.s32 	%rd53, %r99, 4;
	add.s64 	%rd54, %rd6, %rd53;
	ld.global.f32 	%f28, [%rd54];
	atom.global.add.f32 	%f29, [%rd52+4], %f28;
	add.s32 	%r206, %r206, 2;
$L__BB11_69:
	and.b32  	%r100, %r53, 1;
	setp.eq.b32 	%p13, %r100, 1;
	not.pred 	%p14, %p13;
	@%p14 bra 	$L__BB11_71;
	add.s32 	%r101, %r206, %r5;
	mad.lo.s32 	%r102, %r101, %r4, %r63;
	mad.lo.s32 	%r103, %r102, %r4, %r1;
	mul.wide.s32 	%rd55, %r103, 4;
	add.s64 	%rd56, %rd6, %rd55;
	ld.global.f32 	%f30, [%rd56];
	mul.wide.u32 	%rd57, %r206, 4;
	add.s64 	%rd58, %rd5, %rd57;
	atom.global.add.f32 	%f31, [%rd58], %f30;
$L__BB11_71:
	ret;

}


// ===== COMPILED SASS (sm_100) =====

	.target	sm_100

	.elftype	@"ET_EXEC"


//--------------------- .note.nv.tkinfo           --------------------------
	.section	.note.nv.tkinfo,"",@"SHT_NOTE"
	.sectionflags	@"SHF_NOTE_NV_TKINFO"
	.tkinfo
        /*0018*/ 	.word	0x00000002
        /*0030*/ 	.string	""
        /*0030*/ 	.string	"ptxas"
        /*0030*/ 	.string	"Cuda compilation tools, release 13.0, V13.0.88"
        /*0030*/ 	.string	"Build cuda_13.0.r13.0/compiler.36424714_0"
        /*0030*/ 	.string	"-arch sm_100 -m 64 "



//--------------------- .note.nv.cuinfo           --------------------------
	.section	.note.nv.cuinfo,"",@"SHT_NOTE"
	.sectionflags	@"SHF_NOTE_NV_CUINFO"
        /*0018*/ 	.short	0x0002
        /*001a*/ 	.short	0x0064
        /*001c*/ 	.short	0x0082
	.zero		2


//--------------------- .nv.info                  --------------------------
	.section	.nv.info,"",@"SHT_CUDA_INFO"
	.align	4


	//----- nvinfo : EIATTR_REGCOUNT
	.align		4
        /*0000*/ 	.byte	0x04, 0x2f
        /*0002*/ 	.short	(.L_14 - .L_13)
	.align		4
.L_13:
        /*0004*/ 	.word	index@(_Z6conv2dPKfPfS0_S0_iiiii)
        /*0008*/ 	.word	0x0000001f


	//----- nvinfo : EIATTR_FRAME_SIZE
	.align		4
.L_14:
        /*000c*/ 	.byte	0x04, 0x11
        /*000e*/ 	.short	(.L_16 - .L_15)
	.align		4
.L_15:
        /*0010*/ 	.word	index@(_Z6conv2dPKfPfS0_S0_iiiii)
        /*0014*/ 	.word	0x00000000


	//----- nvinfo : EIATTR_REGCOUNT
	.align		4
.L_16:
        /*0018*/ 	.byte	0x04, 0x2f
        /*001a*/ 	.short	(.L_18 - .L_17)
	.align		4
.L_17:
        /*001c*/ 	.word	index@(_Z9maxpool2dPKfPfiiii)
        /*0020*/ 	.word	0x0000001d


	//----- nvinfo : EIATTR_FRAME_SIZE
	.align		4
.L_18:
        /*0024*/ 	.byte	0x04, 0x11
        /*0026*/ 	.short	(.L_20 - .L_19)
	.align		4
.L_19:
        /*0028*/ 	.word	index@(_Z9maxpool2dPKfPfiiii)
        /*002c*/ 	.word	0x00000000


	//----- nvinfo : EIATTR_REGCOUNT
	.align		4
.L_20:
        /*0030*/ 	.byte	0x04, 0x2f
        /*0032*/ 	.short	(.L_22 - .L_21)
	.align		4
.L_21:
        /*0034*/ 	.word	index@(_Z6linearPKfPfS0_S0_iii)
        /*0038*/ 	.word	0x0000001f


	//----- nvinfo : EIATTR_FRAME_SIZE
	.align		4
.L_22:
        /*003c*/ 	.byte	0x04, 0x11
        /*003e*/ 	.short	(.L_24 - .L_23)
	.align		4
.L_23:
        /*0040*/ 	.word	index@(_Z6linearPKfPfS0_S0_iii)
        /*0044*/ 	.word	0x00000000


	//----- nvinfo : EIATTR_REGCOUNT
	.align		4
.L_24:
        /*0048*/ 	.byte	0x04, 0x2f
        /*004a*/ 	.short	(.L_26 - .L_25)
	.align		4
.L_25:
        /*004c*/ 	.word	index@(_Z11log_softmaxPfS_ii)
        /*0050*/ 	.word	0x0000001a


	//----- nvinfo : EIATTR_FRAME_SIZE
	.align		4
.L_26:
        /*0054*/ 	.byte	0x04, 0x11
        /*0056*/ 	.short	(.L_28 - .L_27)
	.align		4
.L_27:
        /*0058*/ 	.word	index@($__internal_2_$__cuda_sm3x_div_rn_noftz_f32_slowpath)
        /*005c*/ 	.word	0x00000000


	//----- nvinfo : EIATTR_FRAME_SIZE
	.align		4
.L_28:
        /*0060*/ 	.byte	0x04, 0x11
        /*0062*/ 	.short	(.L_30 - .L_29)
	.align		4
.L_29:
        /*0064*/ 	.word	index@(_Z11log_softmaxPfS_ii)
        /*0068*/ 	.word	0x00000000


	//----- nvinfo : EIATTR_REGCOUNT
	.align		4
.L_30:
        /*006c*/ 	.byte	0x04, 0x2f
        /*006e*/ 	.short	(.L_32 - .L_31)
	.align		4
.L_31:
        /*0070*/ 	.word	index@(_Z7dropoutPfS_fiiP17curandStateXORWOW)
        /*0074*/ 	.word	0x00000018


	//----- nvinfo : EIATTR_FRAME_SIZE
	.align		4
.L_32:
        /*0078*/ 	.byte	0x04, 0x11
        /*007a*/ 	.short	(.L_34 - .L_33)
	.align		4
.L_33:
        /*007c*/ 	.word	index@($__internal_1_$__cuda_sm3x_div_rn_noftz_f32_slowpath)
        /*0080*/ 	.word	0x00000000


	//----- nvinfo : EIATTR_FRAME_SIZE
	.align		4
.L_34:
        /*0084*/ 	.byte	0x04, 0x11
        /*0086*/ 	.short	(.L_36 - .L_35)
	.align		4
.L_35:
        /*0088*/ 	.word	index@(_Z7dropoutPfS_fiiP17curandStateXORWOW)
        /*008c*/ 	.word	0x00000000


	//----- nvinfo : EIATTR_REGCOUNT
	.align		4
.L_36:
        /*0090*/ 	.byte	0x04, 0x2f
        /*0092*/ 	.short	(.L_38 - .L_37)
	.align		4
.L_37:
        /*0094*/ 	.word	index@(_Z8nll_lossPfPiS_ii)
        /*0098*/ 	.word	0x0000001d


	//----- nvinfo : EIATTR_FRAME_SIZE
	.align		4
.L_38:
        /*009c*/ 	.byte	0x04, 0x11
        /*009e*/ 	.short	(.L_40 - .L_39)
	.align		4
.L_39:
        /*00a0*/ 	.word	index@($__internal_0_$__cuda_sm3x_div_rn_noftz_f32_slowpath)
        /*00a4*/ 	.word	0x00000008


	//----- nvinfo : EIATTR_FRAME_SIZE
	.align		4
.L_40:
        /*00a8*/ 	.byte	0x04, 0x11
        /*00aa*/ 	.short	(.L_42 - .L_41)
	.align		4
.L_41:
        /*00ac*/ 	.word	index@(_Z8nll_lossPfPiS_ii)
        /*00b0*/ 	.word	0x00000008


	//----- nvinfo : EIATTR_REGCOUNT
	.align		4
.L_42:
        /*00b4*/ 	.byte	0x04, 0x2f
        /*00b6*/ 	.short	(.L_44 - .L_43)
	.align		4
.L_43:
        /*00b8*/ 	.word	index@(_Z14update_weightsPfS_S_S_if)
        /*00bc*/ 	.word	0x0000000c


	//----- nvinfo : EIATTR_FRAME_SIZE
	.align		4
.L_44:
        /*00c0*/ 	.byte	0x04, 0x11
        /*00c2*/ 	.short	(.L_46 - .L_45)
	.align		4
.L_45:
        /*00c4*/ 	.word	index@(_Z14update_weightsPfS_S_S_if)
        /*00c8*/ 	.word	0x00000000


	//----- nvinfo : EIATTR_REGCOUNT
	.align		4
.L_46:
        /*00cc*/ 	.byte	0x04, 0x2f
        /*00ce*/ 	.short	(.L_48 - .L_47)
	.align		4
.L_47:
        /*00d0*/ 	.word	index@(_Z16softmax_backwardPfS_PiS_ii)
        /*00d4*/ 	.word	0x00000018


	//----- nvinfo : EIATTR_FRAME_SIZE
	.align		4
.L_48:
        /*00d8*/ 	.byte	0x04, 0x11
        /*00da*/ 	.short	(.L_50 - .L_49)
	.align		4
.L_49:
        /*00dc*/ 	.word	index@(_Z16softmax_backwardPfS_PiS_ii)
        /*00e0*/ 	.word	0x00000020


	//----- nvinfo : EIATTR_REGCOUNT
	.align		4
.L_50:
        /*00e4*/ 	.byte	0x04, 0x2f
        /*00e6*/ 	.short	(.L_52 - .L_51)
	.align		4
.L_51:
        /*00e8*/ 	.word	index@(_Z16maxpool_backwardPKfS0_PfS1_iiii)
        /*00ec*/ 	.word	0x00000020


	//----- nvinfo : EIATTR_FRAME_SIZE
	.align		4
.L_52:
        /*00f0*/ 	.byte	0x04, 0x11
        /*00f2*/ 	.short	(.L_54 - .L_53)
	.align		4
.L_53:
        /*00f4*/ 	.word	index@(_Z16maxpool_backwardPKfS0_PfS1_iiii)
        /*00f8*/ 	.word	0x00000000


	//----- nvinfo : EIATTR_REGCOUNT
	.align		4
.L_54:
        /*00fc*/ 	.byte	0x04, 0x2f
        /*00fe*/ 	.short	(.L_56 - .L_55)
	.align		4
.L_55:
        /*0100*/ 	.word	index@(_Z11fc_backwardPfS_S_S_S_S_iii)
        /*0104*/ 	.word	0x00000018


	//----- nvinfo : EIATTR_FRAME_SIZE
	.align		4
.L_56:
        /*0108*/ 	.byte	0x04, 0x11
        /*010a*/ 	.short	(.L_58 - .L_57)
	.align		4
.L_57:
        /*010c*/ 	.word	index@(_Z11fc_backwardPfS_S_S_S_S_iii)
        /*0110*/ 	.word	0x00000000


	//----- nvinfo : EIATTR_REGCOUNT
	.align		4
.L_58:
        /*0114*/ 	.byte	0x04, 0x2f
        /*0116*/ 	.short	(.L_60 - .L_59)
	.align		4
.L_59:
        /*0118*/ 	.word	index@(_Z13relu_backwardPfS_S_i)
        /*011c*/ 	.word	0x0000000c


	//----- nvinfo : EIATTR_FRAME_SIZE
	.align		4
.L_60:
        /*0120*/ 	.byte	0x04, 0x11
        /*0122*/ 	.short	(.L_62 - .L_61)
	.align		4
.L_61:
        /*0124*/ 	.word	index@(_Z13relu_backwardPfS_S_i)
        /*0128*/ 	.word	0x00000000


	//----- nvinfo : EIATTR_REGCOUNT
	.align		4
.L_62:
        /*012c*/ 	.byte	0x04, 0x2f
        /*012e*/ 	.short	(.L_64 - .L_63)
	.align		4
.L_63:
        /*0130*/ 	.word	index@(_Z15conv2d_backwardPfS_S_S_S_S_iiiii)
        /*0134*/ 	.word	0x00000022


	//----- nvinfo : EIATTR_FRAME_SIZE
	.align		4
.L_64:
        /*0138*/ 	.byte	0x04, 0x11
        /*013a*/ 	.short	(.L_66 - .L_65)
	.align		4
.L_65:
        /*013c*/ 	.word	index@(_Z15conv2d_backwardPfS_S_S_S_S_iiiii)
        /*0140*/ 	.word	0x00000000


	//----- nvinfo : EIATTR_MIN_STACK_SIZE
	.align		4
.L_66:
        /*0144*/ 	.byte	0x04, 0x12
        /*0146*/ 	.short	(.L_68 - .L_67)
	.align		4
.L_67:
        /*0148*/ 	.word	index@(_Z15conv2d_backwardPfS_S_S_S_S_iiiii)
        /*014c*/ 	.word	0x00000000


	//----- nvinfo : EIATTR_MIN_STACK_SIZE
	.align		4
.L_68:
        /*0150*/ 	.byte	0x04, 0x12
        /*0152*/ 	.short	(.L_70 - .L_69)
	.align		4
.L_69:
        /*0154*/ 	.word	index@(_Z13relu_backwardPfS_S_i)
        /*0158*/ 	.word	0x00000000


	//----- nvinfo : EIATTR_MIN_STACK_SIZE
	.align		4
.L_70:
        /*015c*/ 	.byte	0x04, 0x12
        /*015e*/ 	.short	(.L_72 - .L_71)
	.align		4
.L_71:
        /*0160*/ 	.word	index@(_Z11fc_backwardPfS_S_S_S_S_iii)
        /*0164*/ 	.word	0x00000000


	//----- nvinfo : EIATTR_MIN_STACK_SIZE
	.align		4
.L_72:
        /*0168*/ 	.byte	0x04, 0x12
        /*016a*/ 	.short	(.L_74 - .L_73)
	.align		4
.L_73:
        /*016c*/ 	.word	index@(_Z16maxpool_backwardPKfS0_PfS1_iiii)
        /*0170*/ 	.word	0x00000000


	//----- nvinfo : EIATTR_MIN_STACK_SIZE
	.align		4
.L_74:
        /*0174*/ 	.byte	0x04, 0x12
        /*0176*/ 	.short	(.L_76 - .L_75)
	.align		4
.L_75:
        /*0178*/ 	.word	index@(_Z16softmax_backwardPfS_PiS_ii)
        /*017c*/ 	.word	0x00000020


	//----- nvinfo : EIATTR_MIN_STACK_SIZE
	.align		4
.L_76:
        /*0180*/ 	.byte	0x04, 0x12
        /*0182*/ 	.short	(.L_78 - .L_77)
	.align		4
.L_77:
        /*0184*/ 	.word	index@(_Z14update_weightsPfS_S_S_if)
        /*0188*/ 	.word	0x00000000


	//----- nvinfo : EIATTR_MIN_STACK_SIZE
	.align		4
.L_78:
        /*018c*/ 	.byte	0x04, 0x12
        /*018e*/ 	.short	(.L_80 - .L_79)
	.align		4
.L_79:
        /*0190*/ 	.word	index@(_Z8nll_lossPfPiS_ii)
        /*0194*/ 	.word	0x00000008


	//----- nvinfo : EIATTR_MIN_STACK_SIZE
	.align		4
.L_80:
        /*0198*/ 	.byte	0x04, 0x12
        /*019a*/ 	.short	(.L_82 - .L_81)
	.align		4
.L_81:
        /*019c*/ 	.word	index@(_Z7dropoutPfS_fiiP17curandStateXORWOW)
        /*01a0*/ 	.word	0x00000000


	//----- nvinfo : EIATTR_MIN_STACK_SIZE
	.align		4
.L_82:
        /*01a4*/ 	.byte	0x04, 0x12
        /*01a6*/ 	.short	(.L_84 - .L_83)
	.align		4
.L_83:
        /*01a8*/ 	.word	index@(_Z11log_softmaxPfS_ii)
        /*01ac*/ 	.word	0x00000000


	//----- nvinfo : EIATTR_MIN_STACK_SIZE
	.align		4
.L_84:
        /*01b0*/ 	.byte	0x04, 0x12
        /*01b2*/ 	.short	(.L_86 - .L_85)
	.align		4
.L_85:
        /*01b4*/ 	.word	index@(_Z6linearPKfPfS0_S0_iii)
        /*01b8*/ 	.word	0x00000000


	//----- nvinfo : EIATTR_MIN_STACK_SIZE
	.align		4
.L_86:
        /*01bc*/ 	.byte	0x04, 0x12
        /*01be*/ 	.short	(.L_88 - .L_87)
	.align		4
.L_87:
        /*01c0*/ 	.word	index@(_Z9maxpool2dPKfPfiiii)
        /*01c4*/ 	.word	0x00000000


	//----- nvinfo : EIATTR_MIN_STACK_SIZE
	.align		4
.L_88:
        /*01c8*/ 	.byte	0x04, 0x12
        /*01ca*/ 	.short	(.L_90 - .L_89)
	.align		4
.L_89:
        /*01cc*/ 	.word	index@(_Z6conv2dPKfPfS0_S0_iiiii)
        /*01d0*/ 	.word	0x00000000
.L_90:


//--------------------- .nv.compat                --------------------------
	.section	.nv.compat,"",@"SHT_CUDA_COMPAT_INFO"
	.align	4
        /*0000*/ 	.byte	0x02, 0x09, 0x00, 0x00, 0x02, 0x02, 0x01, 0x00, 0x02, 0x05, 0x05, 0x00, 0x03, 0x07, 0x01, 0x01
        /*0010*/ 	.byte	0x02, 0x03, 0x00, 0x00, 0x02, 0x06, 0x01, 0x00, 0x04, 0x0b, 0x08, 0x00, 0x01, 0x00, 0x00, 0x00
        /*0020*/ 	.byte	0x00, 0x00, 0x00, 0x00


//--------------------- .nv.info._Z15conv2d_backwardPfS_S_S_S_S_iiiii --------------------------
	.section	.nv.info._Z15conv2d_backwardPfS_S_S_S_S_iiiii,"",@"SHT_CUDA_INFO"
	.sectionflags	@""
	.align	4


	//----- nvinfo : EIATTR_CUDA_API_VERSION
	.align		4
        /*0000*/ 	.byte	0x04, 0x37
        /*0002*/ 	.short	(.L_92 - .L_91)
.L_91:
        /*0004*/ 	.word	0x00000082


	//----- nvinfo : EIATTR_KPARAM_INFO
	.align		4
.L_92:
        /*0008*/ 	.byte	0x04, 0x17
        /*000a*/ 	.short	(.L_94 - .L_93)
.L_93:
        /*000c*/ 	.word	0x00000000
        /*0010*/ 	.short	0x000a
        /*0012*/ 	.short	0x0040
        /*0014*/ 	.byte	0x00, 0xf0, 0x11, 0x00


	//----- nvinfo : EIATTR_KPARAM_INFO
	.align		4
.L_94:
        /*0018*/ 	.byte	0x04, 0x17
        /*001a*/ 	.short	(.L_96 - .L_95)
.L_95:
        /*001c*/ 	.word	0x00000000
        /*0020*/ 	.short	0x0009
        /*0022*/ 	.short	0x003c
        /*0024*/ 	.byte	0x00, 0xf0, 0x11, 0x00


	//----- nvinfo : EIATTR_KPARAM_INFO
	.align		4
.L_96:
        /*0028*/ 	.byte	0x04, 0x17
        /*002a*/ 	.short	(.L_98 - .L_97)
.L_97:
        /*002c*/ 	.word	0x00000000
        /*0030*/ 	.short	0x0008
        /*0032*/ 	.short	0x0038
        /*0034*/ 	.byte	0x00, 0xf0, 0x11, 0x00


	//----- nvinfo : EIATTR_KPARAM_INFO
	.align		4
.L_98:
        /*0038*/ 	.byte	0x04, 0x17
        /*003a*/ 	.short	(.L_100 - .L_99)
.L_99:
        /*003c*/ 	.word	0x00000000
        /*0040*/ 	.short	0x0007
        /*0042*/ 	.short	0x0034
        /*0044*/ 	.byte	0x00, 0xf0, 0x11, 0x00


	//----- nvinfo : EIATTR_KPARAM_INFO
	.align		4
.L_100:
        /*0048*/ 	.byte	0x04, 0x17
        /*004a*/ 	.short	(.L_102 - .L_101)
.L_101:
        /*004c*/ 	.word	0x00000000
        /*0050*/ 	.short	0x0006
        /*0052*/ 	.short	0x0030
        /*0054*/ 	.byte	0x00, 0xf0, 0x11, 0x00


	//----- nvinfo : EIATTR_KPARAM_INFO
	.align		4
.L_102:
        /*0058*/ 	.byte	0x04, 0x17
        /*005a*/ 	.short	(.L_104 - .L_103)
.L_103:
        /*005c*/ 	.word	0x00000000
        /*0060*/ 	.short	0x0005
        /*0062*/ 	.short	0x0028
        /*0064*/ 	.byte	0x00, 0xf5, 0x21, 0x00


	//----- nvinfo : EIATTR_KPARAM_INFO
	.align		4
.L_104:
        /*0068*/ 	.byte	0x04, 0x17
        /*006a*/ 	.short	(.L_106 - .L_105)
.L_105:
        /*006c*/ 	.word	0x00000000
        /*0070*/ 	.short	0x0004
        /*0072*/ 	.short	0x0020
        /*0074*/ 	.byte	0x00, 0xf5, 0x21, 0x00


	//----- nvinfo : EIATTR_KPARAM_INFO
	.align		4
.L_106:
        /*0078*/ 	.byte	0x04, 0x17
        /*007a*/ 	.short	(.L_108 - .L_107)
.L_107:
        /*007c*/ 	.word	0x00000000
        /*0080*/ 	.short	0x0003
        /*0082*/ 	.short	0x0018
        /*0084*/ 	.byte	0x00, 0xf5, 0x21, 0x00


	//----- nvinfo : EIATTR_KPARAM_INFO
	.align		4
.L_108:
        /*0088*/ 	.byte	0x04, 0x17
        /*008a*/ 	.short	(.L_110 - .L_109)
.L_109:
        /*008c*/ 	.word	0x00000000
        /*0090*/ 	.short	0x0002
        /*0092*/ 	.short	0x0010
        /*0094*/ 	.byte	0x00, 0xf5, 0x21, 0x00


	//----- nvinfo : EIATTR_KPARAM_INFO
	.align		4
.L_110:
        /*0098*/ 	.byte	0x04, 0x17
        /*009a*/ 	.short	(.L_112 - .L_111)
.L_111:
        /*009c*/ 	.word	0x00000000
        /*00a0*/ 	.short	0x0001
        /*00a2*/ 	.short	0x0008
        /*00a4*/ 	.byte	0x00, 0xf5, 0x21, 0x00


	//----- nvinfo : EIATTR_KPARAM_INFO
	.align		4
.L_112:
        /*00a8*/ 	.byte	0x04, 0x17
        /*00aa*/ 	.short	(.L_114 - .L_113)
.L_113:
        /*00ac*/ 	.word	0x00000000
        /*00b0*/ 	.short	0x0000
        /*00b2*/ 	.short	0x0000
        /*00b4*/ 	.byte	0x00, 0xf5, 0x21, 0x00


	//----- nvinfo : EIATTR_SPARSE_MMA_MASK
	.align		4
.L_114:
        /*00b8*/ 	.byte	0x03, 0x50
        /*00ba*/ 	.short	0x0000


	//----- nvinfo : EIATTR_MAXREG_COUNT
	.align		4
        /*00bc*/ 	.byte	0x03, 0x1b
        /*00be*/ 	.short	0x00ff


	//----- nvinfo : EIATTR_MERCURY_ISA_VERSION
	.align		4
        /*00c0*/ 	.byte	0x03, 0x5f
        /*00c2*/ 	.short	0x0101


	//----- nvinfo : EIATTR_VRC_CTA_INIT_COUNT
	.align		4
        /*00c4*/ 	.byte	0x02, 0x4a
	.zero		1
	.zero		1


	//----- nvinfo : EIATTR_EXIT_INSTR_OFFSETS
	.align		4
        /*00c8*/ 	.byte	0x04, 0x1c
        /*00ca*/ 	.short	(.L_116 - .L_115)


	//   ....[0]....
.L_115:
        /*00cc*/ 	.word	0x00000120


	//   ....[1]....
        /*00d0*/ 	.word	0x000016f0


	//   ....[2]....
        /*00d4*/ 	.word	0x00001ab0


	//   ....[3]....
        /*00d8*/ 	.word	0x00001c90


	//   ....[4]....
        /*00dc*/ 	.word	0x00001dd0


	//   ....[5]....
        /*00e0*/ 	.word	0x00001e70


	//   ....[6]....
        /*00e4*/ 	.word	0x00002220


	//   ....[7]....
        /*00e8*/ 	.word	0x00002400


	//   ....[8]....
        /*00ec*/ 	.word	0x00002540


	//   ....[9]....
        /*00f0*/ 	.word	0x000025e0


	//----- nvinfo : EIATTR_CRS_STACK_SIZE
	.align		4
.L_116:
        /*00f4*/ 	.byte	0x04, 0x1e
        /*00f6*/ 	.short	(.L_118 - .L_117)
.L_117:
        /*00f8*/ 	.word	0x00000000


	//----- nvinfo : EIATTR_CBANK_PARAM_SIZE
	.align		4
.L_118:
        /*00fc*/ 	.byte	0x03, 0x19
        /*00fe*/ 	.short	0x0044


	//----- nvinfo : EIATTR_PARAM_CBANK
	.align		4
        /*0100*/ 	.byte	0x04, 0x0a
        /*0102*/ 	.short	(.L_120 - .L_119)
	.align		4
.L_119:
        /*0104*/ 	.word	index@(.nv.constant0._Z15conv2d_backwardPfS_S_S_S_S_iiiii)
        /*0108*/ 	.short	0x0380
        /*010a*/ 	.short	0x0044


	//----- nvinfo : EIATTR_SW_WAR
	.align		4
.L_120:
        /*010c*/ 	.byte	0x04, 0x36
        /*010e*/ 	.short	(.L_122 - .L_121)
.L_121:
        /*0110*/ 	.word	0x00000008
.L_122:


//--------------------- .nv.info._Z13relu_backwardPfS_S_i --------------------------
	.section	.nv.info._Z13relu_backwardPfS_S_i,"",@"SHT_CUDA_INFO"
	.sectionflags	@""
	.align	4


	//----- nvinfo : EIATTR_CUDA_API_VERSION
	.align		4
        /*0000*/ 	.byte	0x04, 0x37
        /*0002*/ 	.short	(.L_124 - .L_123)
.L_123:
        /*0004*/ 	.word	0x00000082


	//----- nvinfo : EIATTR_KPARAM_INFO
	.align		4
.L_124:
        /*0008*/ 	.byte	0x04, 0x17
        /*000a*/ 	.short	(.L_126 - .L_125)
.L_125:
        /*000c*/ 	.word	0x00000000
        /*0010*/ 	.short	0x0003
        /*0012*/ 	.short	0x0018
        /*0014*/ 	.byte	0x00, 0xf0, 0x11, 0x00


	//----- nvinfo : EIATTR_KPARAM_INFO
	.align		4
.L_126:
        /*0018*/ 	.byte	0x04, 0x17
        /*001a*/ 	.short	(.L_128 - .L_127)
.L_127:
        /*001c*/ 	.word	0x00000000
        /*0020*/ 	.short	0x0002
        /*0022*/ 	.short	0x0010
        /*0024*/ 	.byte	0x00, 0xf5, 0x21, 0x00


	//----- nvinfo : EIATTR_KPARAM_INFO
	.align		4
.L_128:
        /*0028*/ 	.byte	0x04, 0x17
        /*002a*/ 	.short	(.L_130 - .L_129)
.L_129:
        /*002c*/ 	.word	0x00000000
        /*0030*/ 	.short	0x0001
        /*0032*/ 	.short	0x0008
        /*0034*/ 	.byte	0x00, 0xf5, 0x21, 0x00


	//----- nvinfo : EIATTR_KPARAM_INFO
	.align		4
.L_130:
        /*0038*/ 	.byte	0x04, 0x17
        /*003a*/ 	.short	(.L_132 - .L_131)
.L_131:
        /*003c*/ 	.word	0x00000000
        /*0040*/ 	.short	0x0000
        /*0042*/ 	.short	0x0000
        /*0044*/ 	.byte	0x00, 0xf5, 0x21, 0x00


	//----- nvinfo : EIATTR_SPARSE_MMA_MASK
	.align		4
.L_132:
        /*0048*/ 	.byte	0x03, 0x50
        /*004a*/ 	.short	0x0000


	//----- nvinfo : EIATTR_MAXREG_COUNT
	.align		4
        /*004c*/ 	.byte	0x03, 0x1b
        /*004e*/ 	.short	0x00ff


	//----- nvinfo : EIATTR_MERCURY_ISA_VERSION
	.align		4
        /*0050*/ 	.byte	0x03, 0x5f
        /*0052*/ 	.short	0x0101


	//----- nvinfo : EIATTR_VRC_CTA_INIT_COUNT
	.align		4
        /*0054*/ 	.byte	0x02, 0x4a
	.zero		1
	.zero		1


	//----- nvinfo : EIATTR_EXIT_INSTR_OFFSETS
	.align		4
        /*0058*/ 	.byte	0x04, 0x1c
        /*005a*/ 	.short	(.L_134 - .L_133)


	//   ....[0]....
.L_133:
        /*005c*/ 	.word	0x00000070


	//   ....[1]....
        /*0060*/ 	.word	0x00000170


	//----- nvinfo : EIATTR_CRS_STACK_SIZE
	.align		4
.L_134:
        /*0064*/ 	.byte	0x04, 0x1e
        /*0066*/ 	.short	(.L_136 - .L_135)
.L_135:
        /*0068*/ 	.word	0x00000000


	//----- nvinfo : EIATTR_CBANK_PARAM_SIZE
	.align		4
.L_136:
        /*006c*/ 	.byte	0x03, 0x19
        /*006e*/ 	.short	0x001c


	//----- nvinfo : EIATTR_PARAM_CBANK
	.align		4
        /*0070*/ 	.byte	0x04, 0x0a
        /*0072*/ 	.short	(.L_138 - .L_137)
	.align		4
.L_137:
        /*0074*/ 	.word	index@(.nv.constant0._Z13relu_backwardPfS_S_i)
        /*0078*/ 	.short	0x0380
        /*007a*/ 	.short	0x001c


	//----- nvinfo : EIATTR_SW_WAR
	.align		4
.L_138:
        /*007c*/ 	.byte	0x04, 0x36
        /*007e*/ 	.short	(.L_140 - .L_139)
.L_139:
        /*0080*/ 	.word	0x00000008
.L_140:


//--------------------- .nv.info._Z11fc_backwardPfS_S_S_S_S_iii --------------------------
	.section	.nv.info._Z11fc_backwardPfS_S_S_S_S_iii,"",@"SHT_CUDA_INFO"
	.sectionflags	@""
	.align	4


	//----- nvinfo : EIATTR_CUDA_API_VERSION
	.align		4
        /*0000*/ 	.byte	0x04, 0x37
        /*0002*/ 	.short	(.L_142 - .L_141)
.L_141:
        /*0004*/ 	.word	0x00000082


	//----- nvinfo : EIATTR_KPARAM_INFO
	.align		4
.L_142:
        /*0008*/ 	.byte	0x04, 0x17
        /*000a*/ 	.short	(.L_144 - .L_143)
.L_143:
        /*000c*/ 	.word	0x00000000
        /*0010*/ 	.short	0x0008
        /*0012*/ 	.short	0x0038
        /*0014*/ 	.byte	0x00, 0xf0, 0x11, 0x00


	//----- nvinfo : EIATTR_KPARAM_INFO
	.align		4
.L_144:
        /*0018*/ 	.byte	0x04, 0x17
        /*001a*/ 	.short	(.L_146 - .L_145)
.L_145:
        /*001c*/ 	.word	0x00000000
        /*0020*/ 	.short	0x0007
        /*0022*/ 	.short	0x0034
        /*0024*/ 	.byte	0x00, 0xf0, 0x11, 0x00


	//----- nvinfo : EIATTR_KPARAM_INFO
	.align		4
.L_146:
        /*0028*/ 	.byte	0x04, 0x17
        /*002a*/ 	.short	(.L_148 - .L_147)
.L_147:
        /*002c*/ 	.word	0x00000000
        /*0030*/ 	.short	0x0006
        /*0032*/ 	.short	0x0030
        /*0034*/ 	.byte	0x00, 0xf0, 0x11, 0x00


	//----- nvinfo : EIATTR_KPARAM_INFO
	.align		4
.L_148:
        /*0038*/ 	.byte	0x04, 0x17
        /*003a*/ 	.short	(.L_150 - .L_149)
.L_149:
        /*003c*/ 	.word	0x00000000
        /*0040*/ 	.short	0x0005
        /*0042*/ 	.short	0x0028
        /*0044*/ 	.byte	0x00, 0xf5, 0x21, 0x00


	//----- nvinfo : EIATTR_KPARAM_INFO
	.align		4
.L_150:
        /*0048*/ 	.byte	0x04, 0x17
        /*004a*/ 	.short	(.L_152 - .L_151)
.L_151:
        /*004c*/ 	.word	0x00000000
        /*0050*/ 	.short	0x0004
        /*0052*/ 	.short	0x0020
        /*0054*/ 	.byte	0x00, 0xf5, 0x21, 0x00


	//----- nvinfo : EIATTR_KPARAM_INFO
	.align		4
.L_152:
        /*0058*/ 	.byte	0x04, 0x17
        /*005a*/ 	.short	(.L_154 - .L_153)
.L_153:
        /*005c*/ 	.word	0x00000000
        /*0060*/ 	.short	0x0003
        /*0062*/ 	.short	0x0018
        /*0064*/ 	.byte	0x00, 0xf5, 0x21, 0x00


	//----- nvinfo : EIATTR_KPARAM_INFO
	.align		4
.L_154:
        /*0068*/ 	.byte	0x04, 0x17
        /*006a*/ 	.short	(.L_156 - .L_155)
.L_155:
        /*006c*/ 	.word	0x00000000
        /*0070*/ 	.short	0x0002
        /*0072*/ 	.short	0x0010
        /*0074*/ 	.byte	0x00, 0xf5, 0x21, 0x00


	//----- nvinfo : EIATTR_KPARAM_INFO
	.align		4
.L_156:
        /*0078*/ 	.byte	0x04, 0x17
        /*007a*/ 	.short	(.L_158 - .L_157)
.L_157:
        /*007c*/ 	.word	0x00000000
        /*0080*/ 	.short	0x0001
        /*0082*/ 	.short	0x0008
        /*0084*/ 	.byte	0x00, 0xf5, 0x21, 0x00


	//----- nvinfo : EIATTR_KPARAM_INFO
	.align		4
.L_158:
        /*0088*/ 	.byte	0x04, 0x17
        /*008a*/ 	.short	(.L_160 - .L_159)
.L_159:
        /*008c*/ 	.word	0x00000000
        /*0090*/ 	.short	0x0000
        /*0092*/ 	.short	0x0000
        /*0094*/ 	.byte	0x00, 0xf5, 0x21, 0x00


	//----- nvinfo : EIATTR_SPARSE_MMA_MASK
	.align		4
.L_160:
        /*0098*/ 	.byte	0x03, 0x50
        /*009a*/ 	.short	0x0000


	//----- nvinfo : EIATTR_MAXREG_COUNT
	.align		4
        /*009c*/ 	.byte	0x03, 0x1b
        /*009e*/ 	.short	0x00ff


	//----- nvinfo : EIATTR_MERCURY_ISA_VERSION
	.align		4
        /*00a0*/ 	.byte	0x03, 0x5f
        /*00a2*/ 	.short	0x0101


	//----- nvinfo : EIATTR_VRC_CTA_INIT_COUNT
	.align		4
        /*00a4*/ 	.byte	0x02, 0x4a
	.zero		1
	.zero		1


	//----- nvinfo : EIATTR_EXIT_INSTR_OFFSETS
	.align		4
        /*00a8*/ 	.byte	0x04, 0x1c
        /*00aa*/ 	.short	(.L_162 - .L_161)


	//   ....[0]....
.L_161:
        /*00ac*/ 	.word	0x000000a0


	//   ....[1]....
        /*00b0*/ 	.word	0x00000190


	//   ....[2]....
        /*00b4*/ 	.word	0x00000800


	//   ....[3]....
        /*00b8*/ 	.word	0x00000bb0


	//   ....[4]....
        /*00bc*/ 	.word	0x00000e50


	//   ....[5]....
        /*00c0*/ 	.word	0x00000f90


	//----- nvinfo : EIATTR_CRS_STACK_SIZE
	.align		4
.L_162:
        /*00c4*/ 	.byte	0x04, 0x1e
        /*00c6*/ 	.short	(.L_164 - .L_163)
.L_163:
        /*00c8*/ 	.word	0x00000000


	//----- nvinfo : EIATTR_CBANK_PARAM_SIZE
	.align		4
.L_164:
        /*00cc*/ 	.byte	0x03, 0x19
        /*00ce*/ 	.short	0x003c


	//----- nvinfo : EIATTR_PARAM_CBANK
	.align		4
        /*00d0*/ 	.byte	0x04, 0x0a
        /*00d2*/ 	.short	(.L_166 - .L_165)
	.align		4
.L_165:
        /*00d4*/ 	.word	index@(.nv.constant0._Z11fc_backwardPfS_S_S_S_S_iii)
        /*00d8*/ 	.short	0x0380
        /*00da*/ 	.short	0x003c


	//----- nvinfo : EIATTR_SW_WAR
	.align		4
.L_166:
        /*00dc*/ 	.byte	0x04, 0x36
        /*00de*/ 	.short	(.L_168 - .L_167)
.L_167:
        /*00e0*/ 	.word	0x00000008
.L_168:


//--------------------- .nv.info._Z16maxpool_backwardPKfS0_PfS1_iiii --------------------------
	.section	.nv.info._Z16maxpool_backwardPKfS0_PfS1_iiii,"",@"SHT_CUDA_INFO"
	.sectionflags	@""
	.align	4


	//----- nvinfo : EIATTR_CUDA_API_VERSION
	.align		4
        /*0000*/ 	.byte	0x04, 0x37
        /*0002*/ 	.short	(.L_170 - .L_169)
.L_169:
        /*0004*/ 	.word	0x00000082


	//----- nvinfo : EIATTR_KPARAM_INFO
	.align		4
.L_170:
        /*0008*/ 	.byte	0x04, 0x17
        /*000a*/ 	.short	(.L_172 - .L_171)
.L_171:
        /*000c*/ 	.word	0x00000000
        /*0010*/ 	.short	0x0007
        /*0012*/ 	.short	0x002c
        /*0014*/ 	.byte	0x00, 0xf0, 0x11, 0x00


	//----- nvinfo : EIATTR_KPARAM_INFO
	.align		4
.L_172:
        /*0018*/ 	.byte	0x04, 0x17
        /*001a*/ 	.short	(.L_174 - .L_173)
.L_173:
        /*001c*/ 	.word	0x00000000
        /*0020*/ 	.short	0x0006
        /*0022*/ 	.short	0x0028
        /*0024*/ 	.byte	0x00, 0xf0, 0x11, 0x00


	//----- nvinfo : EIATTR_KPARAM_INFO
	.align		4
.L_174:
        /*0028*/ 	.byte	0x04, 0x17
        /*002a*/ 	.short	(.L_176 - .L_175)
.L_175:
        /*002c*/ 	.word	0x00000000
        /*0030*/ 	.short	0x0005
        /*0032*/ 	.short	0x0024
        /*0034*/ 	.byte	0x00, 0xf0, 0x11, 0x00


	//----- nvinfo : EIATTR_KPARAM_INFO
	.align		4
.L_176:
        /*0038*/ 	.byte	0x04, 0x17
        /*003a*/ 	.short	(.L_178 - .L_177)
.L_177:
        /*003c*/ 	.word	0x00000000
        /*0040*/ 	.short	0x0004
        /*0042*/ 	.short	0x0020
        /*0044*/ 	.byte	0x00, 0xf0, 0x11, 0x00


	//----- nvinfo : EIATTR_KPARAM_INFO
	.align		4
.L_178:
        /*0048*/ 	.byte	0x04, 0x17
        /*004a*/ 	.short	(.L_180 - .L_179)
.L_179:
        /*004c*/ 	.word	0x00000000
        /*0050*/ 	.short	0x0003
        /*0052*/ 	.short	0x0018
        /*0054*/ 	.byte	0x00, 0xf5, 0x21, 0x00


	//----- nvinfo : EIATTR_KPARAM_INFO
	.align		4
.L_180:
        /*0058*/ 	.byte	0x04, 0x17
        /*005a*/ 	.short	(.L_182 - .L_181)
.L_181:
        /*005c*/ 	.word	0x00000000
        /*0060*/ 	.short	0x0002
        /*0062*/ 	.short	0x0010
        /*0064*/ 	.byte	0x00, 0xf5, 0x21, 0x00


	//----- nvinfo : EIATTR_KPARAM_INFO
	.align		4
.L_182:
        /*0068*/ 	.byte	0x04, 0x17
        /*006a*/ 	.short	(.L_184 - .L_183)
.L_183:
        /*006c*/ 	.word	0x00000000
        /*0070*/ 	.short	0x0001
        /*0072*/ 	.short	0x0008
        /*0074*/ 	.byte	0x00, 0xf5, 0x21, 0x00


	//----- nvinfo : EIATTR_KPARAM_INFO
	.align		4
.L_184:
        /*0078*/ 	.byte	0x04, 0x17
        /*007a*/ 	.short	(.L_186 - .L_185)
.L_185:
        /*007c*/ 	.word	0x00000000
        /*0080*/ 	.short	0x0000
        /*0082*/ 	.short	0x0000
        /*0084*/ 	.byte	0x00, 0xf5, 0x21, 0x00


	//----- nvinfo : EIATTR_SPARSE_MMA_MASK
	.align		4
.L_186:
        /*0088*/ 	.byte	0x03, 0x50
        /*008a*/ 	.short	0x0000


	//----- nvinfo : EIATTR_MAXREG_COUNT
	.align		4
        /*008c*/ 	.byte	0x03, 0x1b
        /*008e*/ 	.short	0x00ff


	//----- nvinfo : EIATTR_MERCURY_ISA_VERSION
	.align		4
        /*0090*/ 	.byte	0x03, 0x5f
        /*0092*/ 	.short	0x0101


	//----- nvinfo : EIATTR_VRC_CTA_INIT_COUNT
	.align		4
        /*0094*/ 	.byte	0x02, 0x4a
	.zero		1
	.zero		1


	//----- nvinfo : EIATTR_EXIT_INSTR_OFFSETS
	.align		4
        /*0098*/ 	.byte	0x04, 0x1c
        /*009a*/ 	.short	(.L_188 - .L_187)


	//   ....[0]....
.L_187:
        /*009c*/ 	.word	0x00000280


	//   ....[1]....
        /*00a0*/ 	.word	0x000002a0


	//   ....[2]....
        /*00a4*/ 	.word	0x000011a0


	//----- nvinfo : EIATTR_CRS_STACK_SIZE
	.align		4
.L_188:
        /*00a8*/ 	.byte	0x04, 0x1e
        /*00aa*/ 	.short	(.L_190 - .L_189)
.L_189:
        /*00ac*/ 	.word	0x00000000


	//----- nvinfo : EIATTR_CBANK_PARAM_SIZE
	.align		4
.L_190:
        /*00b0*/ 	.byte	0x03, 0x19
        /*00b2*/ 	.short	0x0030


	//----- nvinfo : EIATTR_PARAM_CBANK
	.align		4
        /*00b4*/ 	.byte	0x04, 0x0a
        /*00b6*/ 	.short	(.L_192 - .L_191)
	.align		4
.L_191:
        /*00b8*/ 	.word	index@(.nv.constant0._Z16maxpool_backwardPKfS0_PfS1_iiii)
        /*00bc*/ 	.short	0x0380
        /*00be*/ 	.short	0x0030


	//----- nvinfo : EIATTR_SW_WAR
	.align		4
.L_192:
        /*00c0*/ 	.byte	0x04, 0x36
        /*00c2*/ 	.short	(.L_194 - .L_193)
.L_193:
        /*00c4*/ 	.word	0x00000008
.L_194:


//--------------------- .nv.info._Z16softmax_backwardPfS_PiS_ii --------------------------
	.section	.nv.info._Z16softmax_backwardPfS_PiS_ii,"",@"SHT_CUDA_INFO"
	.sectionflags	@""
	.align	4


	//----- nvinfo : EIATTR_CUDA_API_VERSION
	.align		4
        /*0000*/ 	.byte	0x04, 0x37
        /*0002*/ 	.short	(.L_196 - .L_195)
.L_195:
        /*0004*/ 	.word	0x00000082


	//----- nvinfo : EIATTR_KPARAM_INFO
	.align		4
.L_196:
        /*0008*/ 	.byte	0x04, 0x17
        /*000a*/ 	.short	(.L_198 - .L_197)
.L_197:
        /*000c*/ 	.word	0x00000000
        /*0010*/ 	.short	0x0005
        /*0012*/ 	.short	0x0024
        /*0014*/ 	.byte	0x00, 0xf0, 0x11, 0x00


	//----- nvinfo : EIATTR_KPARAM_INFO
	.align		4
.L_198:
        /*0018*/ 	.byte	0x04, 0x17
        /*001a*/ 	.short	(.L_200 - .L_199)
.L_199:
        /*001c*/ 	.word	0x00000000
        /*0020*/ 	.short	0x0004
        /*0022*/ 	.short	0x0020
        /*0024*/ 	.byte	0x00, 0xf0, 0x11, 0x00


	//----- nvinfo : EIATTR_KPARAM_INFO
	.align		4
.L_200:
        /*0028*/ 	.byte	0x04, 0x17
        /*002a*/ 	.short	(.L_202 - .L_201)
.L_201:
        /*002c*/ 	.word	0x00000000
        /*0030*/ 	.short	0x0003
        /*0032*/ 	.short	0x0018
        /*0034*/ 	.byte	0x00, 0xf5, 0x21, 0x00


	//----- nvinfo : EIATTR_KPARAM_INFO
	.align		4
.L_202:
        /*0038*/ 	.byte	0x04, 0x17
        /*003a*/ 	.short	(.L_204 - .L_203)
.L_203:
        /*003c*/ 	.word	0x00000000
        /*0040*/ 	.short	0x0002
        /*0042*/ 	.short	0x0010
        /*0044*/ 	.byte	0x00, 0xf5, 0x21, 0x00


	//----- nvinfo : EIATTR_KPARAM_INFO
	.align		4
.L_204:
        /*0048*/ 	.byte	0x04, 0x17
        /*004a*/ 	.short	(.L_206 - .L_205)
.L_205:
        /*004c*/ 	.word	0x00000000
        /*0050*/ 	.short	0x0001
        /*0052*/ 	.short	0x0008
        /*0054*/ 	.byte	0x00, 0xf5, 0x21, 0x00


	//----- nvinfo : EIATTR_KPARAM_INFO
	.align		4
.L_206:
        /*0058*/ 	.byte	0x04, 0x17
        /*005a*/ 	.short	(.L_208 - .L_207)
.L_207:
        /*005c*/ 	.word	0x00000000
        /*0060*/ 	.short	0x0000
        /*0062*/ 	.short	0x0000
        /*0064*/ 	.byte	0x00, 0xf5, 0x21, 0x00


	//----- nvinfo : EIATTR_SPARSE_MMA_MASK
	.align		4
.L_208:
        /*0068*/ 	.byte	0x03, 0x50
        /*006a*/ 	.short	0x0000


	//----- nvinfo : EIATTR_MAXREG_COUNT
	.align		4
        /*006c*/ 	.byte	0x03, 0x1b
        /*006e*/ 	.short	0x00ff


	//----- nvinfo : EIATTR_NUM_BARRIERS
	.align		4
        /*0070*/ 	.byte	0x02, 0x4c
        /*0072*/ 	.byte	0x01
	.zero		1


	//----- nvinfo : EIATTR_EXTERNS
	.align		4
        /*0074*/ 	.byte	0x04, 0x0f
        /*0076*/ 	.short	(.L_210 - .L_209)


	//   ....[0]....
	.align		4
.L_209:
        /*0078*/ 	.word	index@(vprintf)


	//----- nvinfo : EIATTR_MERCURY_ISA_VERSION
	.align		4
.L_210:
        /*007c*/ 	.byte	0x03, 0x5f
        /*007e*/ 	.short	0x0101


	//----- nvinfo : EIATTR_VRC_CTA_INIT_COUNT
	.align		4
        /*0080*/ 	.byte	0x02, 0x4a
	.zero		1
	.zero		1


	//----- nvinfo : EIATTR_SYSCALL_OFFSETS
	.align		4
        /*0084*/ 	.byte	0x04, 0x46
        /*0086*/ 	.short	(.L_212 - .L_211)


	//   ....[0]....
.L_211:
        /*0088*/ 	.word	0x000001b0


	//----- nvinfo : EIATTR_EXIT_INSTR_OFFSETS
	.align		4
.L_212:
        /*008c*/ 	.byte	0x04, 0x1c
        /*008e*/ 	.short	(.L_214 - .L_213)


	//   ....[0]....
.L_213:
        /*0090*/ 	.word	0x000000c0


	//   ....[1]....
        /*0094*/ 	.word	0x00000200


	//   ....[2]....
        /*0098*/ 	.word	0x00000910


	//   ....[3]....
        /*009c*/ 	.word	0x00000af0


	//----- nvinfo : EIATTR_CRS_STACK_SIZE
	.align		4
.L_214:
        /*00a0*/ 	.byte	0x04, 0x1e
        /*00a2*/ 	.short	(.L_216 - .L_215)
.L_215:
        /*00a4*/ 	.word	0x00000000


	//----- nvinfo : EIATTR_CBANK_PARAM_SIZE
	.align		4
.L_216:
        /*00a8*/ 	.byte	0x03, 0x19
        /*00aa*/ 	.short	0x0028


	//----- nvinfo : EIATTR_PARAM_CBANK
	.align		4
        /*00ac*/ 	.byte	0x04, 0x0a
        /*00ae*/ 	.short	(.L_218 - .L_217)
	.align		4
.L_217:
        /*00b0*/ 	.word	index@(.nv.constant0._Z16softmax_backwardPfS_PiS_ii)
        /*00b4*/ 	.short	0x0380
        /*00b6*/ 	.short	0x0028


	//----- nvinfo : EIATTR_SW_WAR
	.align		4
.L_218:
        /*00b8*/ 	.byte	0x04, 0x36
        /*00ba*/ 	.short	(.L_220 - .L_219)
.L_219:
        /*00bc*/ 	.word	0x00000008
.L_220:


//--------------------- .nv.info._Z14update_weightsPfS_S_S_if --------------------------
	.section	.nv.info._Z14update_weightsPfS_S_S_if,"",@"SHT_CUDA_INFO"
	.sectionflags	@""
	.align	4


	//----- nvinfo : EIATTR_CUDA_API_VERSION
	.align		4
        /*0000*/ 	.byte	0x04, 0x37
        /*0002*/ 	.short	(.L_222 - .L_221)
.L_221:
        /*0004*/ 	.word	0x00000082


	//----- nvinfo : EIATTR_KPARAM_INFO
	.align		4
.L_222:
        /*0008*/ 	.byte	0x04, 0x17
        /*000a*/ 	.short	(.L_224 - .L_223)
.L_223:
        /*000c*/ 	.word	0x00000000
        /*0010*/ 	.short	0x0005
        /*0012*/ 	.short	0x0024
        /*0014*/ 	.byte	0x00, 0xf0, 0x11, 0x00


	//----- nvinfo : EIATTR_KPARAM_INFO
	.align		4
.L_224:
        /*0018*/ 	.byte	0x04, 0x17
        /*001a*/ 	.short	(.L_226 - .L_225)
.L_225:
        /*001c*/ 	.word	0x00000000
        /*0020*/ 	.short	0x0004
        /*0022*/ 	.short	0x0020
        /*0024*/ 	.byte	0x00, 0xf0, 0x11, 0x00


	//----- nvinfo : EIATTR_KPARAM_INFO
	.align		4
.L_226:
        /*0028*/ 	.byte	0x04, 0x17
        /*002a*/ 	.short	(.L_228 - .L_227)
.L_227:
        /*002c*/ 	.word	0x00000000
        /*0030*/ 	.short	0x0003
        /*0032*/ 	.short	0x0018
        /*0034*/ 	.byte	0x00, 0xf5, 0x21, 0x00


	//----- nvinfo : EIATTR_KPARAM_INFO
	.align		4
.L_228:
        /*0038*/ 	.byte	0x04, 0x17
        /*003a*/ 	.short	(.L_230 - .L_229)
.L_229:
        /*003c*/ 	.word	0x00000000
        /*0040*/ 	.short	0x0002
        /*0042*/ 	.short	0x0010
        /*0044*/ 	.byte	0x00, 0xf5, 0x21, 0x00


	//----- nvinfo : EIATTR_KPARAM_INFO
	.align		4
.L_230:
        /*0048*/ 	.byte	0x04, 0x17
        /*004a*/ 	.short	(.L_232 - .L_231)
.L_231:
        /*004c*/ 	.word	0x00000000
        /*0050*/ 	.short	0x0001
        /*0052*/ 	.short	0x0008
        /*0054*/ 	.byte	0x00, 0xf5, 0x21, 0x00


	//----- nvinfo : EIATTR_KPARAM_INFO
	.align		4
.L_232:
        /*0058*/ 	.byte	0x04, 0x17
        /*005a*/ 	.short	(.L_234 - .L_233)
.L_233:
        /*005c*/ 	.word	0x00000000
        /*0060*/ 	.short	0x0000
        /*0062*/ 	.short	0x0000
        /*0064*/ 	.byte	0x00, 0xf5, 0x21, 0x00


	//----- nvinfo : EIATTR_SPARSE_MMA_MASK
	.align		4
.L_234:
        /*0068*/ 	.byte	0x03, 0x50
        /*006a*/ 	.short	0x0000


	//----- nvinfo : EIATTR_MAXREG_COUNT
	.align		4
        /*006c*/ 	.byte	0x03, 0x1b
        /*006e*/ 	.short	0x00ff


	//----- nvinfo : EIATTR_MERCURY_ISA_VERSION
	.align		4
        /*0070*/ 	.byte	0x03, 0x5f
        /*0072*/ 	.short	0x0101


	//----- nvinfo : EIATTR_VRC_CTA_INIT_COUNT
	.align		4
        /*0074*/ 	.byte	0x02, 0x4a
	.zero		1
	.zero		1


	//----- nvinfo : EIATTR_EXIT_INSTR_OFFSETS
	.align		4
        /*0078*/ 	.byte	0x04, 0x1c
        /*007a*/ 	.short	(.L_236 - .L_235)


	//   ....[0]....
.L_235:
        /*007c*/ 	.word	0x00000070


	//   ....[1]....
        /*0080*/ 	.word	0x00000170


	//   ....[2]....
        /*0084*/ 	.word	0x00000200


	//----- nvinfo : EIATTR_CBANK_PARAM_SIZE
	.align		4
.L_236:
        /*0088*/ 	.byte	0x03, 0x19
        /*008a*/ 	.short	0x0028


	//----- nvinfo : EIATTR_PARAM_CBANK
	.align		4
        /*008c*/ 	.byte	0x04, 0x0a
        /*008e*/ 	.short	(.L_238 - .L_237)
	.align		4
.L_237:
        /*0090*/ 	.word	index@(.nv.constant0._Z14update_weightsPfS_S_S_if)
        /*0094*/ 	.short	0x0380
        /*0096*/ 	.short	0x0028


	//----- nvinfo : EIATTR_SW_WAR
	.align		4
.L_238:
        /*0098*/ 	.byte	0x04, 0x36
        /*009a*/ 	.short	(.L_240 - .L_239)
.L_239:
        /*009c*/ 	.word	0x00000008
.L_240:


//--------------------- .nv.info._Z8nll_lossPfPiS_ii --------------------------
	.section	.nv.info._Z8nll_lossPfPiS_ii,"",@"SHT_CUDA_INFO"
	.sectionflags	@""
	.align	4


	//----- nvinfo : EIATTR_CUDA_API_VERSION
	.align		4
        /*0000*/ 	.byte	0x04, 0x37
        /*0002*/ 	.short	(.L_242 - .L_241)
.L_241:
        /*0004*/ 	.word	0x00000082


	//----- nvinfo : EIATTR_KPARAM_INFO
	.align		4
.L_242:
        /*0008*/ 	.byte	0x04, 0x17
        /*000a*/ 	.short	(.L_244 - .L_243)
.L_243:
        /*000c*/ 	.word	0x00000000
        /*0010*/ 	.short	0x0004
        /*0012*/ 	.short	0x001c
        /*0014*/ 	.byte	0x00, 0xf0, 0x11, 0x00


	//----- nvinfo : EIATTR_KPARAM_INFO
	.align		4
.L_244:
        /*0018*/ 	.byte	0x04, 0x17
        /*001a*/ 	.short	(.L_246 - .L_245)
.L_245:
        /*001c*/ 	.word	0x00000000
        /*0020*/ 	.short	0x0003
        /*0022*/ 	.short	0x0018
        /*0024*/ 	.byte	0x00, 0xf0, 0x11, 0x00


	//----- nvinfo : EIATTR_KPARAM_INFO
	.align		4
.L_246:
        /*0028*/ 	.byte	0x04, 0x17
        /*002a*/ 	.short	(.L_248 - .L_247)
.L_247:
        /*002c*/ 	.word	0x00000000
        /*0030*/ 	.short	0x0002
        /*0032*/ 	.short	0x0010
        /*0034*/ 	.byte	0x00, 0xf5, 0x21, 0x00


	//----- nvinfo : EIATTR_KPARAM_INFO
	.align		4
.L_248:
        /*0038*/ 	.byte	0x04, 0x17
        /*003a*/ 	.short	(.L_250 - .L_249)
.L_249:
        /*003c*/ 	.word	0x00000000
        /*0040*/ 	.short	0x0001
        /*0042*/ 	.short	0x0008
        /*0044*/ 	.byte	0x00, 0xf5, 0x21, 0x00


	//----- nvinfo : EIATTR_KPARAM_INFO
	.align		4
.L_250:
        /*0048*/ 	.byte	0x04, 0x17
        /*004a*/ 	.short	(.L_252 - .L_251)
.L_251:
        /*004c*/ 	.word	0x00000000
        /*0050*/ 	.short	0x0000
        /*0052*/ 	.short	0x0000
        /*0054*/ 	.byte	0x00, 0xf5, 0x21, 0x00


	//----- nvinfo : EIATTR_SPARSE_MMA_MASK
	.align		4
.L_252:
        /*0058*/ 	.byte	0x03, 0x50
        /*005a*/ 	.short	0x0000


	//----- nvinfo : EIATTR_MAXREG_COUNT
	.align		4
        /*005c*/ 	.byte	0x03, 0x1b
        /*005e*/ 	.short	0x00ff


	//----- nvinfo : EIATTR_NUM_BARRIERS
	.align		4
        /*0060*/ 	.byte	0x02, 0x4c
        /*0062*/ 	.byte	0x01
	.zero		1


	//----- nvinfo : EIATTR_EXTERNS
	.align		4
        /*0064*/ 	.byte	0x04, 0x0f
        /*0066*/ 	.short	(.L_254 - .L_253)


	//   ....[0]....
	.align		4
.L_253:
        /*0068*/ 	.word	index@(vprintf)


	//----- nvinfo : EIATTR_MERCURY_ISA_VERSION
	.align		4
.L_254:
        /*006c*/ 	.byte	0x03, 0x5f
        /*006e*/ 	.short	0x0101


	//----- nvinfo : EIATTR_VRC_CTA_INIT_COUNT
	.align		4
        /*0070*/ 	.byte	0x02, 0x4a
	.zero		1
	.zero		1


	//----- nvinfo : EIATTR_SYSCALL_OFFSETS
	.align		4
        /*0074*/ 	.byte	0x04, 0x46
        /*0076*/ 	.short	(.L_256 - .L_255)


	//   ....[0]....
.L_255:
        /*0078*/ 	.word	0x00000180


	//   ....[1]....
        /*007c*/ 	.word	0x00000360


	//   ....[2]....
        /*0080*/ 	.word	0x00000410


	//   ....[3]....
        /*0084*/ 	.word	0x000004c0


	//   ....[4]....
        /*0088*/ 	.word	0x00000570


	//   ....[5]....
        /*008c*/ 	.word	0x00000620


	//   ....[6]....
        /*0090*/ 	.word	0x000006d0


	//   ....[7]....
        /*0094*/ 	.word	0x00000780


	//   ....[8]....
        /*0098*/ 	.word	0x00000830


	//   ....[9]....
        /*009c*/ 	.word	0x000008e0


	//   ....[10]....
        /*00a0*/ 	.word	0x00000990


	//   ....[11]....
        /*00a4*/ 	.word	0x00000a40


	//   ....[12]....
        /*00a8*/ 	.word	0x00000af0


	//   ....[13]....
        /*00ac*/ 	.word	0x00000ba0


	//   ....[14]....
        /*00b0*/ 	.word	0x00000c50


	//   ....[15]....
        /*00b4*/ 	.word	0x00000d00


	//   ....[16]....
        /*00b8*/ 	.word	0x00000db0


	//   ....[17]....
        /*00bc*/ 	.word	0x00000f50


	//   ....[18]....
        /*00c0*/ 	.word	0x00001000


	//   ....[19]....
        /*00c4*/ 	.word	0x000010b0


	//   ....[20]....
        /*00c8*/ 	.word	0x00001160


	//   ....[21]....
        /*00cc*/ 	.word	0x00001210


	//   ....[22]....
        /*00d0*/ 	.word	0x000012c0


	//   ....[23]....
        /*00d4*/ 	.word	0x00001370


	//   ....[24]....
        /*00d8*/ 	.word	0x00001420


	//   ....[25]....
        /*00dc*/ 	.word	0x00001570


	//   ....[26]....
        /*00e0*/ 	.word	0x00001620


	//   ....[27]....
        /*00e4*/ 	.word	0x000016d0


	//   ....[28]....
        /*00e8*/ 	.word	0x00001780


	//   ....[29]....
        /*00ec*/ 	.word	0x000018d0


	//   ....[30]....
        /*00f0*/ 	.word	0x000019a0


	//----- nvinfo : EIATTR_EXIT_INSTR_OFFSETS
	.align		4
.L_256:
        /*00f4*/ 	.byte	0x04, 0x1c
        /*00f6*/ 	.short	(.L_258 - .L_257)


	//   ....[0]....
.L_257:
        /*00f8*/ 	.word	0x00001bb0


	//   ....[1]....
        /*00fc*/ 	.word	0x00001cd0


	//----- nvinfo : EIATTR_CRS_STACK_SIZE
	.align		4
.L_258:
        /*0100*/ 	.byte	0x04, 0x1e
        /*0102*/ 	.short	(.L_260 - .L_259)
.L_259:
        /*0104*/ 	.word	0x00000000


	//----- nvinfo : EIATTR_CBANK_PARAM_SIZE
	.align		4
.L_260:
        /*0108*/ 	.byte	0x03, 0x19
        /*010a*/ 	.short	0x0020


	//----- nvinfo : EIATTR_PARAM_CBANK
	.align		4
        /*010c*/ 	.byte	0x04, 0x0a
        /*010e*/ 	.short	(.L_262 - .L_261)
	.align		4
.L_261:
        /*0110*/ 	.word	index@(.nv.constant0._Z8nll_lossPfPiS_ii)
        /*0114*/ 	.short	0x0380
        /*0116*/ 	.short	0x0020


	//----- nvinfo : EIATTR_SW_WAR
	.align		4
.L_262:
        /*0118*/ 	.byte	0x04, 0x36
        /*011a*/ 	.short	(.L_264 - .L_263)
.L_263:
        /*011c*/ 	.word	0x00000008
.L_264:


//--------------------- .nv.info._Z7dropoutPfS_fiiP17curandStateXORWOW --------------------------
	.section	.nv.info._Z7dropoutPfS_fiiP17curandStateXORWOW,"",@"SHT_CUDA_INFO"
	.sectionflags	@""
	.align	4


	//----- nvinfo : EIATTR_CUDA_API_VERSION
	.align		4
        /*0000*/ 	.byte	0x04, 0x37
        /*0002*/ 	.short	(.L_266 - .L_265)
.L_265:
        /*0004*/ 	.word	0x00000082


	//----- nvinfo : EIATTR_KPARAM_INFO
	.align		4
.L_266:
        /*0008*/ 	.byte	0x04, 0x17
        /*000a*/ 	.short	(.L_268 - .L_267)
.L_267:
        /*000c*/ 	.word	0x00000000
        /*0010*/ 	.short	0x0005
        /*0012*/ 	.short	0x0020
        /*0014*/ 	.byte	0x00, 0xf5, 0x21, 0x00


	//----- nvinfo : EIATTR_KPARAM_INFO
	.align		4
.L_268:
        /*0018*/ 	.byte	0x04, 0x17
        /*001a*/ 	.short	(.L_270 - .L_269)
.L_269:
        /*001c*/ 	.word	0x00000000
        /*0020*/ 	.short	0x0004
        /*0022*/ 	.short	0x0018
        /*0024*/ 	.byte	0x00, 0xf0, 0x11, 0x00


	//----- nvinfo : EIATTR_KPARAM_INFO
	.align		4
.L_270:
        /*0028*/ 	.byte	0x04, 0x17
        /*002a*/ 	.short	(.L_272 - .L_271)
.L_271:
        /*002c*/ 	.word	0x00000000
        /*0030*/ 	.short	0x0003
        /*0032*/ 	.short	0x0014
        /*0034*/ 	.byte	0x00, 0xf0, 0x11, 0x00


	//----- nvinfo : EIATTR_KPARAM_INFO
	.align		4
.L_272:
        /*0038*/ 	.byte	0x04, 0x17
        /*003a*/ 	.short	(.L_274 - .L_273)
.L_273:
        /*003c*/ 	.word	0x00000000
        /*0040*/ 	.short	0x0002
        /*0042*/ 	.short	0x0010
        /*0044*/ 	.byte	0x00, 0xf0, 0x11, 0x00


	//----- nvinfo : EIATTR_KPARAM_INFO
	.align		4
.L_274:
        /*0048*/ 	.byte	0x04, 0x17
        /*004a*/ 	.short	(.L_276 - .L_275)
.L_275:
        /*004c*/ 	.word	0x00000000
        /*0050*/ 	.short	0x0001
        /*0052*/ 	.short	0x0008
        /*0054*/ 	.byte	0x00, 0xf5, 0x21, 0x00


	//----- nvinfo : EIATTR_KPARAM_INFO
	.align		4
.L_276:
        /*0058*/ 	.byte	0x04, 0x17
        /*005a*/ 	.short	(.L_278 - .L_277)
.L_277:
        /*005c*/ 	.word	0x00000000
        /*0060*/ 	.short	0x0000
        /*0062*/ 	.short	0x0000
        /*0064*/ 	.byte	0x00, 0xf5, 0x21, 0x00


	//----- nvinfo : EIATTR_SPARSE_MMA_MASK
	.align		4
.L_278:
        /*0068*/ 	.byte	0x03, 0x50
        /*006a*/ 	.short	0x0000


	//----- nvinfo : EIATTR_MAXREG_COUNT
	.align		4
        /*006c*/ 	.byte	0x03, 0x1b
        /*006e*/ 	.short	0x00ff


	//----- nvinfo : EIATTR_MERCURY_ISA_VERSION
	.align		4
        /*0070*/ 	.byte	0x03, 0x5f
        /*0072*/ 	.short	0x0101


	//----- nvinfo : EIATTR_VRC_CTA_INIT_COUNT
	.align		4
        /*0074*/ 	.byte	0x02, 0x4a
	.zero		1
	.zero		1


	//----- nvinfo : EIATTR_EXIT_INSTR_OFFSETS
	.align		4
        /*0078*/ 	.byte	0x04, 0x1c
        /*007a*/ 	.short	(.L_280 - .L_279)


	//   ....[0]....
.L_279:
        /*007c*/ 	.word	0x000000a0


	//   ....[1]....
        /*0080*/ 	.word	0x000003c0


	//----- nvinfo : EIATTR_CRS_STACK_SIZE
	.align		4
.L_280:
        /*0084*/ 	.byte	0x04, 0x1e
        /*0086*/ 	.short	(.L_282 - .L_281)
.L_281:
        /*0088*/ 	.word	0x00000000


	//----- nvinfo : EIATTR_CBANK_PARAM_SIZE
	.align		4
.L_282:
        /*008c*/ 	.byte	0x03, 0x19
        /*008e*/ 	.short	0x0028


	//----- nvinfo : EIATTR_PARAM_CBANK
	.align		4
        /*0090*/ 	.byte	0x04, 0x0a
        /*0092*/ 	.short	(.L_284 - .L_283)
	.align		4
.L_283:
        /*0094*/ 	.word	index@(.nv.constant0._Z7dropoutPfS_fiiP17curandStateXORWOW)
        /*0098*/ 	.short	0x0380
        /*009a*/ 	.short	0x0028


	//----- nvinfo : EIATTR_SW_WAR
	.align		4
.L_284:
        /*009c*/ 	.byte	0x04, 0x36
        /*009e*/ 	.short	(.L_286 - .L_285)
.L_285:
        /*00a0*/ 	.word	0x00000008
.L_286:


//--------------------- .nv.info._Z11log_softmaxPfS_ii --------------------------
	.section	.nv.info._Z11log_softmaxPfS_ii,"",@"SHT_CUDA_INFO"
	.sectionflags	@""
	.align	4


	//----- nvinfo : EIATTR_CUDA_API_VERSION
	.align		4
        /*0000*/ 	.byte	0x04, 0x37
        /*0002*/ 	.short	(.L_288 - .L_287)
.L_287:
        /*0004*/ 	.word	0x00000082


	//----- nvinfo : EIATTR_KPARAM_INFO
	.align		4
.L_288:
        /*0008*/ 	.byte	0x04, 0x17
        /*000a*/ 	.short	(.L_290 - .L_289)
.L_289:
        /*000c*/ 	.word	0x00000000
        /*0010*/ 	.short	0x0003
        /*0012*/ 	.short	0x0014
        /*0014*/ 	.byte	0x00, 0xf0, 0x11, 0x00


	//----- nvinfo : EIATTR_KPARAM_INFO
	.align		4
.L_290:
        /*0018*/ 	.byte	0x04, 0x17
        /*001a*/ 	.short	(.L_292 - .L_291)
.L_291:
        /*001c*/ 	.word	0x00000000
        /*0020*/ 	.short	0x0002
        /*0022*/ 	.short	0x0010
        /*0024*/ 	.byte	0x00, 0xf0, 0x11, 0x00


	//----- nvinfo : EIATTR_KPARAM_INFO
	.align		4
.L_292:
        /*0028*/ 	.byte	0x04, 0x17
        /*002a*/ 	.short	(.L_294 - .L_293)
.L_293:
        /*002c*/ 	.word	0x00000000
        /*0030*/ 	.short	0x0001
        /*0032*/ 	.short	0x0008
        /*0034*/ 	.byte	0x00, 0xf5, 0x21, 0x00


	//----- nvinfo : EIATTR_KPARAM_INFO
	.align		4
.L_294:
        /*0038*/ 	.byte	0x04, 0x17
        /*003a*/ 	.short	(.L_296 - .L_295)
.L_295:
        /*003c*/ 	.word	0x00000000
        /*0040*/ 	.short	0x0000
        /*0042*/ 	.short	0x0000
        /*0044*/ 	.byte	0x00, 0xf5, 0x21, 0x00


	//----- nvinfo : EIATTR_SPARSE_MMA_MASK
	.align		4
.L_296:
        /*0048*/ 	.byte	0x03, 0x50
        /*004a*/ 	.short	0x0000


	//----- nvinfo : EIATTR_MAXREG_COUNT
	.align		4
        /*004c*/ 	.byte	0x03, 0x1b
        /*004e*/ 	.short	0x00ff


	//----- nvinfo : EIATTR_MERCURY_ISA_VERSION
	.align		4
        /*0050*/ 	.byte	0x03, 0x5f
        /*0052*/ 	.short	0x0101


	//----- nvinfo : EIATTR_VRC_CTA_INIT_COUNT
	.align		4
        /*0054*/ 	.byte	0x02, 0x4a
	.zero		1
	.zero		1


	//----- nvinfo : EIATTR_EXIT_INSTR_OFFSETS
	.align		4
        /*0058*/ 	.byte	0x04, 0x1c
        /*005a*/ 	.short	(.L_298 - .L_297)


	//   ....[0]....
.L_297:
        /*005c*/ 	.word	0x00000040


	//   ....[1]....
        /*0060*/ 	.word	0x00001860


	//   ....[2]....
        /*0064*/ 	.word	0x00002380


	//   ....[3]....
        /*0068*/ 	.word	0x00002960


	//   ....[4]....
        /*006c*/ 	.word	0x00002c20


	//----- nvinfo : EIATTR_CRS_STACK_SIZE
	.align		4
.L_298:
        /*0070*/ 	.byte	0x04, 0x1e
        /*0072*/ 	.short	(.L_300 - .L_299)
.L_299:
        /*0074*/ 	.word	0x00000000


	//----- nvinfo : EIATTR_CBANK_PARAM_SIZE
	.align		4
.L_300:
        /*0078*/ 	.byte	0x03, 0x19
        /*007a*/ 	.short	0x0018


	//----- nvinfo : EIATTR_PARAM_CBANK
	.align		4
        /*007c*/ 	.byte	0x04, 0x0a
        /*007e*/ 	.short	(.L_302 - .L_301)
	.align		4
.L_301:
        /*0080*/ 	.word	index@(.nv.constant0._Z11log_softmaxPfS_ii)
        /*0084*/ 	.short	0x0380
        /*0086*/ 	.short	0x0018


	//----- nvinfo : EIATTR_SW_WAR
	.align		4
.L_302:
        /*0088*/ 	.byte	0x04, 0x36
        /*008a*/ 	.short	(.L_304 - .L_303)
.L_303:
        /*008c*/ 	.word	0x00000008
.L_304:


//--------------------- .nv.info._Z6linearPKfPfS0_S0_iii --------------------------
	.section	.nv.info._Z6linearPKfPfS0_S0_iii,"",@"SHT_CUDA_INFO"
	.sectionflags	@""
	.align	4


	//----- nvinfo : EIATTR_CUDA_API_VERSION
	.align		4
        /*0000*/ 	.byte	0x04, 0x37
        /*0002*/ 	.short	(.L_306 - .L_305)
.L_305:
        /*0004*/ 	.word	0x00000082


	//----- nvinfo : EIATTR_KPARAM_INFO
	.align		4
.L_306:
        /*0008*/ 	.byte	0x04, 0x17
        /*000a*/ 	.short	(.L_308 - .L_307)
.L_307:
        /*000c*/ 	.word	0x00000000
        /*0010*/ 	.short	0x0006
        /*0012*/ 	.short	0x0028
        /*0014*/ 	.byte	0x00, 0xf0, 0x11, 0x00


	//----- nvinfo : EIATTR_KPARAM_INFO
	.align		4
.L_308:
        /*0018*/ 	.byte	0x04, 0x17
        /*001a*/ 	.short	(.L_310 - .L_309)
.L_309:
        /*001c*/ 	.word	0x00000000
        /*0020*/ 	.short	0x0005
        /*0022*/ 	.short	0x0024
        /*0024*/ 	.byte	0x00, 0xf0, 0x11, 0x00


	//----- nvinfo : EIATTR_KPARAM_INFO
	.align		4
.L_310:
        /*0028*/ 	.byte	0x04, 0x17
        /*002a*/ 	.short	(.L_312 - .L_311)
.L_311:
        /*002c*/ 	.word	0x00000000
        /*0030*/ 	.short	0x0004
        /*0032*/ 	.short	0x0020
        /*0034*/ 	.byte	0x00, 0xf0, 0x11, 0x00


	//----- nvinfo : EIATTR_KPARAM_INFO
	.align		4
.L_312:
        /*0038*/ 	.byte	0x04, 0x17
        /*003a*/ 	.short	(.L_314 - .L_313)
.L_313:
        /*003c*/ 	.word	0x00000000
        /*0040*/ 	.short	0x0003
        /*0042*/ 	.short	0x0018
        /*0044*/ 	.byte	0x00, 0xf5, 0x21, 0x00


	//----- nvinfo : EIATTR_KPARAM_INFO
	.align		4
.L_314:
        /*0048*/ 	.byte	0x04, 0x17
        /*004a*/ 	.short	(.L_316 - .L_315)
.L_315:
        /*004c*/ 	.word	0x00000000
        /*0050*/ 	.short	0x0002
        /*0052*/ 	.short	0x0010
        /*0054*/ 	.byte	0x00, 0xf5, 0x21, 0x00


	//----- nvinfo : EIATTR_KPARAM_INFO
	.align		4
.L_316:
        /*0058*/ 	.byte	0x04, 0x17
        /*005a*/ 	.short	(.L_318 - .L_317)
.L_317:
        /*005c*/ 	.word	0x00000000
        /*0060*/ 	.short	0x0001
        /*0062*/ 	.short	0x0008
        /*0064*/ 	.byte	0x00, 0xf5, 0x21, 0x00


	//----- nvinfo : EIATTR_KPARAM_INFO
	.align		4
.L_318:
        /*0068*/ 	.byte	0x04, 0x17
        /*006a*/ 	.short	(.L_320 - .L_319)
.L_319:
        /*006c*/ 	.word	0x00000000
        /*0070*/ 	.short	0x0000
        /*0072*/ 	.short	0x0000
        /*0074*/ 	.byte	0x00, 0xf5, 0x21, 0x00


	//----- nvinfo : EIATTR_SPARSE_MMA_MASK
	.align		4
.L_320:
        /*0078*/ 	.byte	0x03, 0x50
        /*007a*/ 	.short	0x0000


	//----- nvinfo : EIATTR_MAXREG_COUNT
	.align		4
        /*007c*/ 	.byte	0x03, 0x1b
        /*007e*/ 	.short	0x00ff


	//----- nvinfo : EIATTR_MERCURY_ISA_VERSION
	.align		4
        /*0080*/ 	.byte	0x03, 0x5f
        /*0082*/ 	.short	0x0101


	//----- nvinfo : EIATTR_VRC_CTA_INIT_COUNT
	.align		4
        /*0084*/ 	.byte	0x02, 0x4a
	.zero		1
	.zero		1


	//----- nvinfo : EIATTR_EXIT_INSTR_OFFSETS
	.align		4
        /*0088*/ 	.byte	0x04, 0x1c
        /*008a*/ 	.short	(.L_322 - .L_321)


	//   ....[0]....
.L_321:
        /*008c*/ 	.word	0x000000a0


	//   ....[1]....
        /*0090*/ 	.word	0x00000c20


	//----- nvinfo : EIATTR_CBANK_PARAM_SIZE
	.align		4
.L_322:
        /*0094*/ 	.byte	0x03, 0x19
        /*0096*/ 	.short	0x002c


	//----- nvinfo : EIATTR_PARAM_CBANK
	.align		4
        /*0098*/ 	.byte	0x04, 0x0a
        /*009a*/ 	.short	(.L_324 - .L_323)
	.align		4
.L_323:
        /*009c*/ 	.word	index@(.nv.constant0._Z6linearPKfPfS0_S0_iii)
        /*00a0*/ 	.short	0x0380
        /*00a2*/ 	.short	0x002c


	//----- nvinfo : EIATTR_SW_WAR
	.align		4
.L_324:
        /*00a4*/ 	.byte	0x04, 0x36
        /*00a6*/ 	.short	(.L_326 - .L_325)
.L_325:
        /*00a8*/ 	.word	0x00000008
.L_326:


//--------------------- .nv.info._Z9maxpool2dPKfPfiiii --------------------------
	.section	.nv.info._Z9maxpool2dPKfPfiiii,"",@"SHT_CUDA_INFO"
	.sectionflags	@""
	.align	4


	//----- nvinfo : EIATTR_CUDA_API_VERSION
	.align		4
        /*0000*/ 	.byte	0x04, 0x37
        /*0002*/ 	.short	(.L_328 - .L_327)
.L_327:
        /*0004*/ 	.word	0x00000082


	//----- nvinfo : EIATTR_KPARAM_INFO
	.align		4
.L_328:
        /*0008*/ 	.byte	0x04, 0x17
        /*000a*/ 	.short	(.L_330 - .L_329)
.L_329:
        /*000c*/ 	.word	0x00000000
        /*0010*/ 	.short	0x0005
        /*0012*/ 	.short	0x001c
        /*0014*/ 	.byte	0x00, 0xf0, 0x11, 0x00


	//----- nvinfo : EIATTR_KPARAM_INFO
	.align		4
.L_330:
        /*0018*/ 	.byte	0x04, 0x17
        /*001a*/ 	.short	(.L_332 - .L_331)
.L_331:
        /*001c*/ 	.word	0x00000000
        /*0020*/ 	.short	0x0004
        /*0022*/ 	.short	0x0018
        /*0024*/ 	.byte	0x00, 0xf0, 0x11, 0x00


	//----- nvinfo : EIATTR_KPARAM_INFO
	.align		4
.L_332:
        /*0028*/ 	.byte	0x04, 0x17
        /*002a*/ 	.short	(.L_334 - .L_333)
.L_333:
        /*002c*/ 	.word	0x00000000
        /*0030*/ 	.short	0x0003
        /*0032*/ 	.short	0x0014
        /*0034*/ 	.byte	0x00, 0xf0, 0x11, 0x00


	//----- nvinfo : EIATTR_KPARAM_INFO
	.align		4
.L_334:
        /*0038*/ 	.byte	0x04, 0x17
        /*003a*/ 	.short	(.L_336 - .L_335)
.L_335:
        /*003c*/ 	.word	0x00000000
        /*0040*/ 	.short	0x0002
        /*0042*/ 	.short	0x0010
        /*0044*/ 	.byte	0x00, 0xf0, 0x11, 0x00


	//----- nvinfo : EIATTR_KPARAM_INFO
	.align		4
.L_336:
        /*0048*/ 	.byte	0x04, 0x17
        /*004a*/ 	.short	(.L_338 - .L_337)
.L_337:
        /*004c*/ 	.word	0x00000000
        /*0050*/ 	.short	0x0001
        /*0052*/ 	.short	0x0008
        /*0054*/ 	.byte	0x00, 0xf5, 0x21, 0x00


	//----- nvinfo : EIATTR_KPARAM_INFO
	.align		4
.L_338:
        /*0058*/ 	.byte	0x04, 0x17
        /*005a*/ 	.short	(.L_340 - .L_339)
.L_339:
        /*005c*/ 	.word	0x00000000
        /*0060*/ 	.short	0x0000
        /*0062*/ 	.short	0x0000
        /*0064*/ 	.byte	0x00, 0xf5, 0x21, 0x00


	//----- nvinfo : EIATTR_SPARSE_MMA_MASK
	.align		4
.L_340:
        /*0068*/ 	.byte	0x03, 0x50
        /*006a*/ 	.short	0x0000


	//----- nvinfo : EIATTR_MAXREG_COUNT
	.align		4
        /*006c*/ 	.byte	0x03, 0x1b
        /*006e*/ 	.short	0x00ff


	//----- nvinfo : EIATTR_MERCURY_ISA_VERSION
	.align		4
        /*0070*/ 	.byte	0x03, 0x5f
        /*0072*/ 	.short	0x0101


	//----- nvinfo : EIATTR_VRC_CTA_INIT_COUNT
	.align		4
        /*0074*/ 	.byte	0x02, 0x4a
	.zero		1
	.zero		1


	//----- nvinfo : EIATTR_EXIT_INSTR_OFFSETS
	.align		4
        /*0078*/ 	.byte	0x04, 0x1c
        /*007a*/ 	.short	(.L_342 - .L_341)


	//   ....[0]....
.L_341:
        /*007c*/ 	.word	0x00000270


	//   ....[1]....
        /*0080*/ 	.word	0x00000a10


	//   ....[2]....
        /*0084*/ 	.word	0x00000d00


	//   ....[3]....
        /*0088*/ 	.word	0x00000e90


	//   ....[4]....
        /*008c*/ 	.word	0x00000fa0


	//   ....[5]....
        /*0090*/ 	.word	0x00001020


	//----- nvinfo : EIATTR_CBANK_PARAM_SIZE
	.align		4
.L_342:
        /*0094*/ 	.byte	0x03, 0x19
        /*0096*/ 	.short	0x0020


	//----- nvinfo : EIATTR_PARAM_CBANK
	.align		4
        /*0098*/ 	.byte	0x04, 0x0a
        /*009a*/ 	.short	(.L_344 - .L_343)
	.align		4
.L_343:
        /*009c*/ 	.word	index@(.nv.constant0._Z9maxpool2dPKfPfiiii)
        /*00a0*/ 	.short	0x0380
        /*00a2*/ 	.short	0x0020


	//----- nvinfo : EIATTR_SW_WAR
	.align		4
.L_344:
        /*00a4*/ 	.byte	0x04, 0x36
        /*00a6*/ 	.short	(.L_346 - .L_345)
.L_345:
        /*00a8*/ 	.word	0x00000008
.L_346:


//--------------------- .nv.info._Z6conv2dPKfPfS0_S0_iiiii --------------------------
	.section	.nv.info._Z6conv2dPKfPfS0_S0_iiiii,"",@"SHT_CUDA_INFO"
	.sectionflags	@""
	.align	4


	//----- nvinfo : EIATTR_CUDA_API_VERSION
	.align		4
        /*0000*/ 	.byte	0x04, 0x37
        /*0002*/ 	.short	(.L_348 - .L_347)
.L_347:
        /*0004*/ 	.word	0x00000082


	//----- nvinfo : EIATTR_KPARAM_INFO
	.align		4
.L_348:
        /*0008*/ 	.byte	0x04, 0x17
        /*000a*/ 	.short	(.L_350 - .L_349)
.L_349:
        /*000c*/ 	.word	0x00000000
        /*0010*/ 	.short	0x0008
        /*0012*/ 	.short	0x0030
        /*0014*/ 	.byte	0x00, 0xf0, 0x11, 0x00


	//----- nvinfo : EIATTR_KPARAM_INFO
	.align		4
.L_350:
        /*0018*/ 	.byte	0x04, 0x17
        /*001a*/ 	.short	(.L_352 - .L_351)
.L_351:
        /*001c*/ 	.word	0x00000000
        /*0020*/ 	.short	0x0007
        /*0022*/ 	.short	0x002c
        /*0024*/ 	.byte	0x00, 0xf0, 0x11, 0x00


	//----- nvinfo : EIATTR_KPARAM_INFO
	.align		4
.L_352:
        /*0028*/ 	.byte	0x04, 0x17
        /*002a*/ 	.short	(.L_354 - .L_353)
.L_353:
        /*002c*/ 	.word	0x00000000
        /*0030*/ 	.short	0x0006
        /*0032*/ 	.short	0x0028
        /*0034*/ 	.byte	0x00, 0xf0, 0x11, 0x00


	//----- nvinfo : EIATTR_KPARAM_INFO
	.align		4
.L_354:
        /*0038*/ 	.byte	0x04, 0x17
        /*003a*/ 	.short	(.L_356 - .L_355)
.L_355:
        /*003c*/ 	.word	0x00000000
        /*0040*/ 	.short	0x0005
        /*0042*/ 	.short	0x0024
        /*0044*/ 	.byte	0x00, 0xf0, 0x11, 0x00


	//----- nvinfo : EIATTR_KPARAM_INFO
	.align		4
.L_356:
        /*0048*/ 	.byte	0x04, 0x17
        /*004a*/ 	.short	(.L_358 - .L_357)
.L_357:
        /*004c*/ 	.word	0x00000000
        /*0050*/ 	.short	0x0004
        /*0052*/ 	.short	0x0020
        /*0054*/ 	.byte	0x00, 0xf0, 0x11, 0x00


	//----- nvinfo : EIATTR_KPARAM_INFO
	.align		4
.L_358:
        /*0058*/ 	.byte	0x04, 0x17
        /*005a*/ 	.short	(.L_360 - .L_359)
.L_359:
        /*005c*/ 	.word	0x00000000
        /*0060*/ 	.short	0x0003
        /*0062*/ 	.short	0x0018
        /*0064*/ 	.byte	0x00, 0xf5, 0x21, 0x00


	//----- nvinfo : EIATTR_KPARAM_INFO
	.align		4
.L_360:
        /*0068*/ 	.byte	0x04, 0x17
        /*006a*/ 	.short	(.L_362 - .L_361)
.L_361:
        /*006c*/ 	.word	0x00000000
        /*0070*/ 	.short	0x0002
        /*0072*/ 	.short	0x0010
        /*0074*/ 	.byte	0x00, 0xf5, 0x21, 0x00


	//----- nvinfo : EIATTR_KPARAM_INFO
	.align		4
.L_362:
        /*0078*/ 	.byte	0x04, 0x17
        /*007a*/ 	.short	(.L_364 - .L_363)
.L_363:
        /*007c*/ 	.word	0x00000000
        /*0080*/ 	.short	0x0001
        /*0082*/ 	.short	0x0008
        /*0084*/ 	.byte	0x00, 0xf5, 0x21, 0x00


	//----- nvinfo : EIATTR_KPARAM_INFO
	.align		4
.L_364:
        /*0088*/ 	.byte	0x04, 0x17
        /*008a*/ 	.short	(.L_366 - .L_365)
.L_365:
        /*008c*/ 	.word	0x00000000
        /*0090*/ 	.short	0x0000
        /*0092*/ 	.short	0x0000
        /*0094*/ 	.byte	0x00, 0xf5, 0x21, 0x00


	//----- nvinfo : EIATTR_SPARSE_MMA_MASK
	.align		4
.L_366:
        /*0098*/ 	.byte	0x03, 0x50
        /*009a*/ 	.short	0x0000


	//----- nvinfo : EIATTR_MAXREG_COUNT
	.align		4
        /*009c*/ 	.byte	0x03, 0x1b
        /*009e*/ 	.short	0x00ff


	//----- nvinfo : EIATTR_MERCURY_ISA_VERSION
	.align		4
        /*00a0*/ 	.byte	0x03, 0x5f
        /*00a2*/ 	.short	0x0101


	//----- nvinfo : EIATTR_VRC_CTA_INIT_COUNT
	.align		4
        /*00a4*/ 	.byte	0x02, 0x4a
	.zero		1
	.zero		1


	//----- nvinfo : EIATTR_EXIT_INSTR_OFFSETS
	.align		4
        /*00a8*/ 	.byte	0x04, 0x1c
        /*00aa*/ 	.short	(.L_368 - .L_367)


	//   ....[0]....
.L_367:
        /*00ac*/ 	.word	0x00000120


	//   ....[1]....
        /*00b0*/ 	.word	0x00000db0


	//   ....[2]....
        /*00b4*/ 	.word	0x00001230


	//   ....[3]....
        /*00b8*/ 	.word	0x00001490


	//   ....[4]....
        /*00bc*/ 	.word	0x00001610


	//   ....[5]....
        /*00c0*/ 	.word	0x000016d0


	//   ....[6]....
        /*00c4*/ 	.word	0x00001b40


	//   ....[7]....
        /*00c8*/ 	.word	0x00001da0


	//   ....[8]....
        /*00cc*/ 	.word	0x00001f20


	//   ....[9]....
        /*00d0*/ 	.word	0x00001fe0


	//----- nvinfo : EIATTR_CBANK_PARAM_SIZE
	.align		4
.L_368:
        /*00d4*/ 	.byte	0x03, 0x19
        /*00d6*/ 	.short	0x0034


	//----- nvinfo : EIATTR_PARAM_CBANK
	.align		4
        /*00d8*/ 	.byte	0x04, 0x0a
        /*00da*/ 	.short	(.L_370 - .L_369)
	.align		4
.L_369:
        /*00dc*/ 	.word	index@(.nv.constant0._Z6conv2dPKfPfS0_S0_iiiii)
        /*00e0*/ 	.short	0x0380
        /*00e2*/ 	.short	0x0034


	//----- nvinfo : EIATTR_SW_WAR
	.align		4
.L_370:
        /*00e4*/ 	.byte	0x04, 0x36
        /*00e6*/ 	.short	(.L_372 - .L_371)
.L_371:
        /*00e8*/ 	.word	0x00000008
.L_372:


//--------------------- .nv.callgraph             --------------------------
	.section	.nv.callgraph,"",@"SHT_CUDA_CALLGRAPH"
	.align	4
	.sectionentsize	8
	.align		4
        /*0000*/ 	.word	0x00000000
	.align		4
        /*0004*/ 	.word	0xffffffff
	.align		4
        /*0008*/ 	.word	index@(_Z16softmax_backwardPfS_PiS_ii)
	.align		4
        /*000c*/ 	.word	index@(vprintf)
	.align		4
        /*0010*/ 	.word	index@(_Z8nll_lossPfPiS_ii)
	.align		4
        /*0014*/ 	.word	index@(vprintf)
	.align		4
        /*0018*/ 	.word	0x00000000
	.align		4
        /*001c*/ 	.word	0xfffffffe
	.align		4
        /*0020*/ 	.word	0x00000000
	.align		4
        /*0024*/ 	.word	0xfffffffd
	.align		4
        /*0028*/ 	.word	0x00000000
	.align		4
        /*002c*/ 	.word	0xfffffffc


//--------------------- .nv.constant4             --------------------------
	.section	.nv.constant4,"a",@progbits
	.align	8
	.align		8
.nv.constant4:
        /*0000*/ 	.dword	precalc_xorwow_matrix
	.align		8
        /*0008*/ 	.dword	precalc_xorwow_offset_matrix
	.align		8
        /*0010*/ 	.dword	mrg32k3aM1
	.align		8
        /*0018*/ 	.dword	mrg32k3aM2
	.align		8
        /*0020*/ 	.dword	mrg32k3aM1SubSeq
	.align		8
        /*0028*/ 	.dword	mrg32k3aM2SubSeq
	.align		8
        /*0030*/ 	.dword	mrg32k3aM1Seq
	.align		8
        /*0038*/ 	.dword	mrg32k3aM2Seq
	.align		8
        /*0040*/ 	.dword	$str
	.align		8
        /*0048*/ 	.dword	$str$1
	.align		8
        /*0050*/ 	.dword	$str$2
	.align		8
        /*0058*/ 	.dword	$str$3
	.align		8
        /*0060*/ 	.dword	vprintf


//--------------------- .nv.constant3             --------------------------
	.section	.nv.constant3,"a",@progbits
	.align	8
.nv.constant3:
	.type		__cr_lgamma_table,@object
	.size		__cr_lgamma_table,(.L_8 - __cr_lgamma_table)
__cr_lgamma_table:
        /*0000*/ 	.byte	0x00, 0x00, 0x00, 0x00, 0x00, 0x00, 0x00, 0x00, 0x00, 0x00, 0x00, 0x00, 0x00, 0x00, 0x00, 0x00
        /*0010*/ 	.byte	0xef, 0x39, 0xfa, 0xfe, 0x42, 0x2e, 0xe6, 0x3f, 0x02, 0x20, 0x2a, 0xfa, 0x0b, 0xab, 0xfc, 0x3f
        /*0020*/ 	.byte	0xf9, 0x2c, 0x92, 0x7c, 0xa7, 0x6c, 0x09, 0x40, 0xc9, 0x79, 0x44, 0x3c, 0x64, 0x26, 0x13, 0x40
        /*0030*/ 	.byte	0xca, 0x01, 0xcf, 0x3a, 0x27, 0x51, 0x1a, 0x40, 0x30, 0xcc, 0x2d, 0xf3, 0xe1, 0x0c, 0x21, 0x40
        /*0040*/ 	.byte	0x0d, 0xb7, 0xfc, 0x82, 0x8e, 0x35, 0x25, 0x40
.L_8:


//--------------------- .text._Z15conv2d_backwardPfS_S_S_S_S_iiiii --------------------------
	.section	.text._Z15conv2d_backwardPfS_S_S_S_S_iiiii,"ax",@progbits
	.align	128
        .global         _Z15conv2d_backwardPfS_S_S_S_S_iiiii
        .type           _Z15conv2d_backwardPfS_S_S_S_S_iiiii,@function
        .size           _Z15conv2d_backwardPfS_S_S_S_S_iiiii,(.L_x_231 - _Z15conv2d_backwardPfS_S_S_S_S_iiiii)
        .other          _Z15conv2d_backwardPfS_S_S_S_S_iiiii,@"STO_CUDA_ENTRY STV_DEFAULT"
_Z15conv2d_backwardPfS_S_S_S_S_iiiii:
.text._Z15conv2d_backwardPfS_S_S_S_S_iiiii:
[----:B------:R-:W-:Y:S01]  /*0000*/  LDC R1, c[0x0][0x37c] ;  /* 0x0000df00ff017b82 */ /* 0x000fe20000000800 */
[----:B------:R-:W0:Y:S07]  /*0010*/  S2R R5, SR_TID.X ;  /* 0x0000000000057919 */ /* 0x000e2e0000002100 */
[----:B------:R-:W0:Y:S01]  /*0020*/  LDC R0, c[0x0][0x360] ;  /* 0x0000d800ff007b82 */ /* 0x000e220000000800 */
[----:B------:R-:W1:Y:S01]  /*0030*/  LDCU UR6, c[0x0][0x3c0] ;  /* 0x00007800ff0677ac */ /* 0x000e620008000800 */
[----:B------:R-:W2:Y:S06]  /*0040*/  S2R R4, SR_TID.Y ;  /* 0x0000000000047919 */ /* 0x000eac0000002200 */
[----:B------:R-:W0:Y:S08]  /*0050*/  S2UR UR4, SR_CTAID.X ;  /* 0x00000000000479c3 */ /* 0x000e300000002500 */
[----:B------:R-:W2:Y:S08]  /*0060*/  S2UR UR5, SR_CTAID.Y ;  /* 0x00000000000579c3 */ /* 0x000eb00000002600 */
[----:B------:R-:W2:Y:S08]  /*0070*/  LDC R19, c[0x0][0x364] ;  /* 0x0000d900ff137b82 */ /* 0x000eb00000000800 */
[----:B------:R-:W1:Y:S01]  /*0080*/  LDC.64 R2, c[0x0][0x3b8] ;  /* 0x0000ee00ff027b82 */ /* 0x000e620000000a00 */
[----:B0-----:R-:W-:-:S07]  /*0090*/  IMAD R0, R0, UR4, R5 ;  /* 0x0000000400007c24 */ /* 0x001fce000f8e0205 */
[----:B------:R-:W0:Y:S08]  /*00a0*/  S2UR UR12, SR_CTAID.Z ;  /* 0x00000000000c79c3 */ /* 0x000e300000002700 */
[----:B------:R-:W0:Y:S01]  /*00b0*/  LDC R6, c[0x0][0x3b0] ;  /* 0x0000ec00ff067b82 */ /* 0x000e220000000800 */
[----:B--2---:R-:W-:-:S05]  /*00c0*/  IMAD R19, R19, UR5, R4 ;  /* 0x0000000513137c24 */ /* 0x004fca000f8e0204 */
[----:B------:R-:W-:Y:S02]  /*00d0*/  VIMNMX R4, PT, PT, R0, R19, !PT ;  /* 0x0000001300047248 */ /* 0x000fe40007fe0100 */
[----:B-1----:R-:W-:-:S04]  /*00e0*/  IADD3 R3, PT, PT, R3, -UR6, RZ ;  /* 0x8000000603037c10 */ /* 0x002fc8000fffe0ff */
[----:B------:R-:W-:-:S04]  /*00f0*/  ISETP.GT.AND P0, PT, R4, R3, PT ;  /* 0x000000030400720c */ /* 0x000fc80003f04270 */
[----:B0-----:R-:W-:-:S04]  /*0100*/  ISETP.LE.OR P0, PT, R6, UR12, P0 ;  /* 0x0000000c06007c0c */ /* 0x001fc80008703670 */
[----:B------:R-:W-:-:S13]  /*0110*/  ISETP.LT.OR P0, PT, R2, 0x1, P0 ;  /* 0x000000010200780c */ /* 0x000fda0000701670 */
[----:B------:R-:W-:Y:S05]  /*0120*/  @P0 EXIT ;  /* 0x000000000000094d */ /* 0x000fea0003800000 */
[----:B------:R-:W0:Y:S01]  /*0130*/  LDCU UR4, c[0x0][0x3b4] ;  /* 0x00007680ff0477ac */ /* 0x000e220008000800 */
[----:B------:R-:W1:Y:S01]  /*0140*/  LDCU.64 UR10, c[0x0][0x358] ;  /* 0x00006b00ff0a77ac */ /* 0x000e620008000a00 */
[----:B0-----:R-:W-:-:S09]  /*0150*/  UISETP.GE.AND UP0, UPT, UR4, 0x1, UPT ;  /* 0x000000010400788c */ /* 0x001fd2000bf06270 */
[----:B-1----:R-:W-:Y:S05]  /*0160*/  BRA.U !UP0, `(.L_x_0) ;  /* 0x0000001d08447547 */ /* 0x002fea000b800000 */
[----:B------:R-:W-:-:S09]  /*0170*/  UISETP.GE.AND UP0, UPT, UR6, 0x1, UPT ;  /* 0x000000010600788c */ /* 0x000fd2000bf06270 */
[----:B------:R-:W-:Y:S05]  /*0180*/  BRA.U !UP0, `(.L_x_1) ;  /* 0x0000001508607547 */ /* 0x000fea000b800000 */
[----:B------:R-:W-:Y:S01]  /*0190*/  HFMA2 R18, -RZ, RZ, 0, 0 ;  /* 0x00000000ff127431 */ /* 0x000fe200000001ff */
[----:B------:R-:W-:Y:S01]  /*01a0*/  SHF.R.S32.HI R26, RZ, 0x1f, R0 ;  /* 0x0000001fff1a7819 */ /* 0x000fe20000011400 */
[----:B------:R-:W-:Y:S02]  /*01b0*/  ULOP3.LUT UR9, UR6, 0x3, URZ, 0xc0, !UPT ;  /* 0x0000000306097892 */ /* 0x000fe4000f8ec0ff */
[----:B------:R-:W-:-:S12]  /*01c0*/  ULOP3.LUT UR6, UR6, 0x7ffffff8, URZ, 0xc0, !UPT ;  /* 0x7ffffff806067892 */ /* 0x000fd8000f8ec0ff */
.L_x_37:
[----:B0-----:R-:W0:Y:S01]  /*01d0*/  LDCU UR4, c[0x0][0x3bc] ;  /* 0x00007780ff0477ac */ /* 0x001e220008000800 */
[----:B-12---:R-:W1:Y:S01]  /*01e0*/  LDC R5, c[0x0][0x3b8] ;  /* 0x0000ee00ff057b82 */ /* 0x006e620000000800 */
[----:B------:R-:W0:Y:S07]  /*01f0*/  LDCU UR5, c[0x0][0x3c0] ;  /* 0x00007800ff0577ac */ /* 0x000e2e0008000800 */
[----:B------:R-:W2:Y:S01]  /*0200*/  LDC.64 R2, c[0x0][0x388] ;  /* 0x0000e200ff027b82 */ /* 0x000ea20000000a00 */
[----:B0-----:R-:W-:Y:S01]  /*0210*/  UIADD3 UR4, UPT, UPT, UR4, -UR5, URZ ;  /* 0x8000000504047290 */ /* 0x001fe2000fffe0ff */
[----:B-1----:R-:W-:-:S03]  /*0220*/  IMAD R4, R5, UR12, R18 ;  /* 0x0000000c05047c24 */ /* 0x002fc6000f8e0212 */
[----:B------:R-:W-:-:S06]  /*0230*/  UIADD3 UR4, UPT, UPT, UR4, 0x1, URZ ;  /* 0x0000000104047890 */ /* 0x000fcc000fffe0ff */
[----:B------:R-:W-:-:S04]  /*0240*/  IMAD R5, R4, UR4, R19 ;  /* 0x0000000404057c24 */ /* 0x000fc8000f8e0213 */
[----:B------:R-:W-:-:S04]  /*0250*/  IMAD R5, R5, UR4, R0 ;  /* 0x0000000405057c24 */ /* 0x000fc8000f8e0200 */
[----:B--2---:R-:W-:Y:S02]  /*0260*/  IMAD.WIDE R2, R5, 0x4, R2 ;  /* 0x0000000405027825 */ /* 0x004fe400078e0202 */
[----:B------:R-:W0:Y:S03]  /*0270*/  LDC.64 R4, c[0x0][0x398] ;  /* 0x0000e600ff047b82 */ /* 0x000e260000000a00 */
[----:B------:R-:W2:Y:S01]  /*0280*/  LDG.E R20, desc[UR10][R2.64] ;  /* 0x0000000a02147981 */ /* 0x000ea2000c1e1900 */
[----:B0-----:R-:W-:-:S05]  /*0290*/  IMAD.WIDE.U32 R4, R18, 0x4, R4 ;  /* 0x0000000412047825 */ /* 0x001fca00078e0004 */
[----:B--2---:R0:W-:Y:S01]  /*02a0*/  REDG.E.ADD.F32.FTZ.RN.STRONG.GPU desc[UR10][R4.64], R20 ;  /* 0x00000014040079a6 */ /* 0x0041e2000c12f30a */
[----:B---34-:R-:W-:-:S07]  /*02b0*/  MOV R21, RZ ;  /* 0x000000ff00157202 */ /* 0x018fce0000000f00 */
.L_x_36:
[----:B-1----:R-:W1:Y:S01]  /*02c0*/  S2UR UR12, SR_CTAID.Z ;  /* 0x00000000000c79c3 */ /* 0x002e620000002700 */
[----:B------:R-:W-:-:S07]  /*02d0*/  UMOV UR4, URZ ;  /* 0x000000ff00047c82 */ /* 0x000fce0008000000 */
[----:B0-----:R-:W1:Y:S02]  /*02e0*/  LDC R2, c[0x0][0x3b4] ;  /* 0x0000ed00ff027b82 */ /* 0x001e640000000800 */
[--C-:B-1----:R-:W-:Y:S02]  /*02f0*/  IMAD R22, R2, UR12, R21.reuse ;  /* 0x0000000c02167c24 */ /* 0x102fe4000f8e0215 */
[----:B------:R-:W-:Y:S01]  /*0300*/  IMAD R23, R18, R2, R21 ;  /* 0x0000000212177224 */ /* 0x000fe200078e0215 */
[----:B------:R-:W-:-:S04]  /*0310*/  IADD3 R21, PT, PT, R21, 0x1, RZ ;  /* 0x0000000115157810 */ /* 0x000fc80007ffe0ff */
[----:B------:R-:W-:-:S04]  /*0320*/  ISETP.NE.AND P0, PT, R21, R2, PT ;  /* 0x000000021500720c */ /* 0x000fc80003f05270 */
[----:B--234-:R-:W-:-:S09]  /*0330*/  P2R R28, PR, RZ, 0x1 ;  /* 0x00000001ff1c7803 */ /* 0x01cfd20000000000 */
.L_x_35:
[----:B01----:R-:W1:Y:S01]  /*0340*/  LDC R2, c[0x0][0x3c0] ;  /* 0x0000f000ff027b82 */ /* 0x003e620000000800 */
[----:B--2---:R-:W2:Y:S01]  /*0350*/  LDCU UR8, c[0x0][0x3bc] ;  /* 0x00007780ff0877ac */ /* 0x004ea20008000800 */
[----:B------:R-:W-:Y:S01]  /*0360*/  VIADD R25, R19, UR4 ;  /* 0x0000000413197c36 */ /* 0x000fe20008000000 */
[----:B------:R-:W-:-:S03]  /*0370*/  UMOV UR5, URZ ;  /* 0x000000ff00057c82 */ /* 0x000fc60008000000 */
[----:B--2---:R-:W-:-:S04]  /*0380*/  IMAD R27, R22, UR8, R25 ;  /* 0x00000008161b7c24 */ /* 0x004fc8000f8e0219 */
[----:B------:R-:W-:Y:S01]  /*0390*/  IMAD R27, R27, UR8, RZ ;  /* 0x000000081b1b7c24 */ /* 0x000fe2000f8e02ff */
[----:B-1----:R-:W-:Y:S01]  /*03a0*/  ISETP.GE.U32.AND P1, PT, R2, 0x8, PT ;  /* 0x000000080200780c */ /* 0x002fe20003f26070 */
[----:B------:R-:W-:Y:S01]  /*03b0*/  IMAD R24, R23, R2, UR4 ;  /* 0x0000000417187e24 */ /* 0x000fe2000f8e0202 */
[----:B------:R-:W-:-:S03]  /*03c0*/  UIADD3 UR4, UPT, UPT, UR4, 0x1, URZ ;  /* 0x0000000104047890 */ /* 0x000fc6000fffe0ff */
[----:B------:R-:W-:-:S03]  /*03d0*/  IMAD R24, R24, R2, RZ ;  /* 0x0000000218187224 */ /* 0x000fc600078e02ff */
[----:B------:R-:W-:-:S05]  /*03e0*/  ISETP.NE.AND P0, PT, R2, UR4, PT ;  /* 0x0000000402007c0c */ /* 0x000fca000bf05270 */
[----:B---34-:R-:W-:Y:S08]  /*03f0*/  @!P1 BRA `(.L_x_2) ;  /* 0x0000000800009947 */ /* 0x018ff00003800000 */
[----:B------:R-:W1:Y:S01]  /*0400*/  LDC.64 R2, c[0x0][0x390] ;  /* 0x0000e400ff027b82 */ /* 0x000e620000000a00 */
[----:B------:R-:W2:Y:S01]  /*0410*/  LDCU UR8, c[0x0][0x3bc] ;  /* 0x00007780ff0877ac */ /* 0x000ea20008000800 */
[----:B------:R-:W3:Y:S06]  /*0420*/  LDCU.64 UR14, c[0x0][0x390] ;  /* 0x00007200ff0e77ac */ /* 0x000eec0008000a00 */
[----:B0-----:R-:W0:Y:S01]  /*0430*/  LDC.64 R4, c[0x0][0x380] ;  /* 0x0000e000ff047b82 */ /* 0x001e220000000a00 */
[----:B------:R-:W4:Y:S01]  /*0440*/  LDCU.64 UR20, c[0x0][0x380] ;  /* 0x00007000ff1477ac */ /* 0x000f220008000a00 */
[----:B------:R-:W0:Y:S06]  /*0450*/  LDCU.128 UR16, c[0x0][0x3a0] ;  /* 0x00007400ff1077ac */ /* 0x000e2c0008000c00 */
[----:B------:R-:W0:Y:S01]  /*0460*/  LDC.64 R6, c[0x0][0x3a0] ;  /* 0x0000e800ff067b82 */ /* 0x000e220000000a00 */
[----:B------:R-:W-:-:S07]  /*0470*/  UMOV UR5, URZ ;  /* 0x000000ff00057c82 */ /* 0x000fce0008000000 */
[----:B--23--:R-:W0:Y:S02]  /*0480*/  LDC.64 R8, c[0x0][0x3a8] ;  /* 0x0000ea00ff087b82 */ /* 0x00ce240000000a00 */
.L_x_19:
[----:B------:R-:W-:Y:S01]  /*0490*/  IADD3 R16, PT, PT, R0, UR5, RZ ;  /* 0x0000000500107c10 */ /* 0x000fe2000fffe0ff */
[----:B------:R-:W-:Y:S03]  /*04a0*/  BSSY.RECONVERGENT B0, `(.L_x_3) ;  /* 0x0000010000007945 */ /* 0x000fe60003800200 */
[----:B------:R-:W-:-:S04]  /*04b0*/  VIMNMX R10, PT, PT, R25, R16, !PT ;  /* 0x00000010190a7248 */ /* 0x000fc80007fe0100 */
[----:B------:R-:W-:-:S13]  /*04c0*/  ISETP.GE.AND P1, PT, R10, UR8, PT ;  /* 0x000000080a007c0c */ /* 0x000fda000bf26270 */
[----:B0-234-:R-:W-:Y:S05]  /*04d0*/  @P1 BRA `(.L_x_4) ;  /* 0x0000000000301947 */ /* 0x01dfea0003800000 */
[----:B------:R-:W-:-:S05]  /*04e0*/  IADD3 R15, PT, PT, R27, R16, RZ ;  /* 0x000000101b0f7210 */ /* 0x000fca0007ffe0ff */
[----:B0-----:R-:W-:-:S06]  /*04f0*/  IMAD.WIDE R30, R15, 0x4, R4 ;  /* 0x000000040f1e7825 */ /* 0x001fcc00078e0204 */
[----:B------:R-:W2:Y:S01]  /*0500*/  LDG.E R31, desc[UR10][R30.64] ;  /* 0x0000000a1e1f7981 */ /* 0x000ea2000c1e1900 */
[----:B------:R-:W-:-:S05]  /*0510*/  IADD3 R13, PT, PT, R24, UR5, RZ ;  /* 0x00000005180d7c10 */ /* 0x000fca000fffe0ff */
[----:B-1----:R-:W-:-:S04]  /*0520*/  IMAD.WIDE R10, R13, 0x4, R2 ;  /* 0x000000040d0a7825 */ /* 0x002fc800078e0202 */
[----:B------:R-:W-:-:S04]  /*0530*/  IMAD.WIDE R12, R13, 0x4, R6 ;  /* 0x000000040d0c7825 */ /* 0x000fc800078e0206 */
[----:B--2---:R-:W-:-:S05]  /*0540*/  FMUL R17, R20, R31 ;  /* 0x0000001f14117220 */ /* 0x004fca0000400000 */
[----:B------:R2:W-:Y:S04]  /*0550*/  REDG.E.ADD.F32.FTZ.RN.STRONG.GPU desc[UR10][R10.64], R17 ;  /* 0x000000110a0079a6 */ /* 0x0005e8000c12f30a */
[----:B------:R-:W3:Y:S01]  /*0560*/  LDG.E R13, desc[UR10][R12.64] ;  /* 0x0000000a0c0d7981 */ /* 0x000ee2000c1e1900 */
[----:B------:R-:W-:-:S04]  /*0570*/  IMAD.WIDE R14, R15, 0x4, R8 ;  /* 0x000000040f0e7825 */ /* 0x000fc800078e0208 */
[----:B---3--:R-:W-:-:S05]  /*0580*/  FMUL R29, R20, R13 ;  /* 0x0000000d141d7220 */ /* 0x008fca0000400000 */
[----:B------:R2:W-:Y:S02]  /*0590*/  REDG.E.ADD.F32.FTZ.RN.STRONG.GPU desc[UR10][R14.64], R29 ;  /* 0x0000001d0e0079a6 */ /* 0x0005e4000c12f30a */
.L_x_4:
[----:B0---4-:R-:W-:Y:S05]  /*05a0*/  BSYNC.RECONVERGENT B0 ;  /* 0x0000000000007941 */ /* 0x011fea0003800200 */
.L_x_3:
[----:B------:R-:W-:Y:S01]  /*05b0*/  USHF.R.S32.HI UR7, URZ, 0x1f, UR5 ;  /* 0x0000001fff077899 */ /* 0x000fe20008011405 */
[--C-:B------:R-:W-:Y:S01]  /*05c0*/  SHF.R.S32.HI R26, RZ, 0x1f, R0.reuse ;  /* 0x0000001fff1a7819 */ /* 0x100fe20000011400 */
[----:B------:R-:W-:Y:S01]  /*05d0*/  BSSY.RECONVERGENT B0, `(.L_x_5) ;  /* 0x000001b000007945 */ /* 0x000fe20003800200 */
[----:B--2---:R-:W-:Y:S02]  /*05e0*/  SHF.R.S32.HI R11, RZ, 0x1f, R27 ;  /* 0x0000001fff0b7819 */ /* 0x004fe4000001141b */
[----:B------:R-:W-:Y:S02]  /*05f0*/  IADD3 R14, P1, P2, R27, UR5, R0 ;  /* 0x000000051b0e7c10 */ /* 0x000fe4000fa3e000 */
[----:B------:R-:W-:Y:S02]  /*0600*/  VIADDMNMX R16, R16, 0x1, R25, !PT ;  /* 0x0000000110107846 */ /* 0x000fe40007800119 */
[----:B------:R-:W-:Y:S02]  /*0610*/  IADD3 R13, P3, PT, R24, UR5, RZ ;  /* 0x00000005180d7c10 */ /* 0x000fe4000ff7e0ff */
[----:B------:R-:W-:-:S02]  /*0620*/  IADD3.X R11, PT, PT, R11, UR7, R26, P1, P2 ;  /* 0x000000070b0b7c10 */ /* 0x000fc40008fe441a */
[----:B------:R-:W-:Y:S01]  /*0630*/  ISETP.GE.AND P1, PT, R16, UR8, PT ;  /* 0x0000000810007c0c */ /* 0x000fe2000bf26270 */
[----:B------:R-:W-:Y:S01]  /*0640*/  IMAD.X R10, RZ, RZ, UR7, P3 ;  /* 0x00000007ff0a7e24 */ /* 0x000fe200098e06ff */
[C---:B------:R-:W-:Y:S02]  /*0650*/  SHF.L.U32 R12, R13.reuse, 0x2, RZ ;  /* 0x000000020d0c7819 */ /* 0x040fe400000006ff */
[C---:B------:R-:W-:Y:S02]  /*0660*/  SHF.L.U32 R16, R14.reuse, 0x2, RZ ;  /* 0x000000020e107819 */ /* 0x040fe400000006ff */
[----:B------:R-:W-:Y:S02]  /*0670*/  SHF.L.U64.HI R17, R14, 0x2, R11 ;  /* 0x000000020e117819 */ /* 0x000fe4000001020b */
[----:B------:R-:W-:Y:S02]  /*0680*/  SHF.L.U64.HI R13, R13, 0x2, R10 ;  /* 0x000000020d0d7819 */ /* 0x000fe4000001020a */
[----:B------:R-:W-:-:S02]  /*0690*/  IADD3 R10, P3, PT, R12, UR16, RZ ;  /* 0x000000100c0a7c10 */ /* 0x000fc4000ff7e0ff */
[----:B------:R-:W-:Y:S02]  /*06a0*/  IADD3 R14, P2, PT, R16, UR18, RZ ;  /* 0x00000012100e7c10 */ /* 0x000fe4000ff5e0ff */
[----:B------:R-:W-:Y:S02]  /*06b0*/  IADD3 R12, P4, PT, R12, UR14, RZ ;  /* 0x0000000e0c0c7c10 */ /* 0x000fe4000ff9e0ff */
[----:B------:R-:W-:Y:S02]  /*06c0*/  IADD3 R16, P5, PT, R16, UR20, RZ ;  /* 0x0000001410107c10 */ /* 0x000fe4000ffbe0ff */
[----:B------:R-:W-:Y:S02]  /*06d0*/  IADD3.X R11, PT, PT, R13, UR17, RZ, P3, !PT ;  /* 0x000000110d0b7c10 */ /* 0x000fe40009ffe4ff */
[----:B------:R-:W-:Y:S02]  /*06e0*/  IADD3.X R15, PT, PT, R17, UR19, RZ, P2, !PT ;  /* 0x00000013110f7c10 */ /* 0x000fe400097fe4ff */
[----:B------:R-:W-:-:S02]  /*06f0*/  IADD3.X R13, PT, PT, R13, UR15, RZ, P4, !PT ;  /* 0x0000000f0d0d7c10 */ /* 0x000fc4000a7fe4ff */
[----:B------:R-:W-:Y:S01]  /*0700*/  IADD3.X R17, PT, PT, R17, UR21, RZ, P5, !PT ;  /* 0x0000001511117c10 */ /* 0x000fe2000affe4ff */
[----:B------:R-:W-:Y:S06]  /*0710*/  @P1 BRA `(.L_x_6) ;  /* 0x0000000000181947 */ /* 0x000fec0003800000 */
[----:B------:R-:W2:Y:S02]  /*0720*/  LDG.E R29, desc[UR10][R16.64+0x4] ;  /* 0x0000040a101d7981 */ /* 0x000ea4000c1e1900 */
[----:B--2---:R-:W-:-:S05]  /*0730*/  FMUL R29, R20, R29 ;  /* 0x0000001d141d7220 */ /* 0x004fca0000400000 */
[----:B------:R0:W-:Y:S04]  /*0740*/  REDG.E.ADD.F32.FTZ.RN.STRONG.GPU desc[UR10][R12.64+0x4], R29 ;  /* 0x0000041d0c0079a6 */ /* 0x0001e8000c12f30a */
[----:B------:R-:W2:Y:S02]  /*0750*/  LDG.E R31, desc[UR10][R10.64+0x4] ;  /* 0x0000040a0a1f7981 */ /* 0x000ea4000c1e1900 */
[----:B--2---:R-:W-:-:S05]  /*0760*/  FMUL R31, R20, R31 ;  /* 0x0000001f141f7220 */ /* 0x004fca0000400000 */
[----:B------:R0:W-:Y:S02]  /*0770*/  REDG.E.ADD.F32.FTZ.RN.STRONG.GPU desc[UR10][R14.64+0x4], R31 ;  /* 0x0000041f0e0079a6 */ /* 0x0001e4000c12f30a */
.L_x_6:
[----:B------:R-:W-:Y:S05]  /*0780*/  BSYNC.RECONVERGENT B0 ;  /* 0x0000000000007941 */ /* 0x000fea0003800200 */
.L_x_5:
[----:B------:R-:W-:Y:S01]  /*0790*/  IADD3 R30, PT, PT, R0, UR5, RZ ;  /* 0x00000005001e7c10 */ /* 0x000fe2000fffe0ff */
[----:B------:R-:W-:Y:S03]  /*07a0*/  BSSY.RECONVERGENT B0, `(.L_x_7) ;  /* 0x0000014000007945 */ /* 0x000fe60003800200 */
[----:B0-----:R-:W-:-:S04]  /*07b0*/  VIADDMNMX R29, R30, 0x2, R25, !PT ;  /* 0x000000021e1d7846 */ /* 0x001fc80007800119 */
[----:B------:R-:W-:Y:S02]  /*07c0*/  ISETP.GE.AND P6, PT, R29, UR8, PT ;  /* 0x000000081d007c0c */ /* 0x000fe4000bfc6270 */
[----:B------:R-:W-:-:S04]  /*07d0*/  VIADDMNMX R29, R30, 0x3, R25, !PT ;  /* 0x000000031e1d7846 */ /* 0x000fc80007800119 */
        /* <DEDUP_REMOVED lines=8> */
[----:B------:R-:W-:Y:S01]  /*0860*/  ISETP.GE.AND P5, PT, R29, UR8, PT ;  /* 0x000000081d007c0c */ /* 0x000fe2000bfa6270 */
[----:B------:R-:W-:-:S12]  /*0870*/  @P6 BRA `(.L_x_8) ;  /* 0x0000000000186947 */ /* 0x000fd80003800000 */
[----:B------:R-:W2:Y:S02]  /*0880*/  LDG.E R29, desc[UR10][R16.64+0x8] ;  /* 0x0000080a101d7981 */ /* 0x000ea4000c1e1900 */
[----:B--2---:R-:W-:-:S05]  /*0890*/  FMUL R29, R20, R29 ;  /* 0x0000001d141d7220 */ /* 0x004fca0000400000 */
[----:B------:R0:W-:Y:S04]  /*08a0*/  REDG.E.ADD.F32.FTZ.RN.STRONG.GPU desc[UR10][R12.64+0x8], R29 ;  /* 0x0000081d0c0079a6 */ /* 0x0001e8000c12f30a */
[----:B------:R-:W2:Y:S02]  /*08b0*/  LDG.E R31, desc[UR10][R10.64+0x8] ;  /* 0x0000080a0a1f7981 */ /* 0x000ea4000c1e1900 */
[----:B--2---:R-:W-:-:S05]  /*08c0*/  FMUL R31, R20, R31 ;  /* 0x0000001f141f7220 */ /* 0x004fca0000400000 */
[----:B------:R0:W-:Y:S02]  /*08d0*/  REDG.E.ADD.F32.FTZ.RN.STRONG.GPU desc[UR10][R14.64+0x8], R31 ;  /* 0x0000081f0e0079a6 */ /* 0x0001e4000c12f30a */
.L_x_8:
[----:B------:R-:W-:Y:S05]  /*08e0*/  BSYNC.RECONVERGENT B0 ;  /* 0x0000000000007941 */ /* 0x000fea0003800200 */
.L_x_7:
[----:B------:R-:W-:Y:S04]  /*08f0*/  BSSY.RECONVERGENT B0, `(.L_x_9) ;  /* 0x0000008000007945 */ /* 0x000fe80003800200 */
[----:B------:R-:W-:Y:S05]  /*0900*/  @P1 BRA `(.L_x_10) ;  /* 0x0000000000181947 */ /* 0x000fea0003800000 */
[----:B0-----:R-:W2:Y:S02]  /*0910*/  LDG.E R29, desc[UR10][R16.64+0xc] ;  /* 0x00000c0a101d7981 */ /* 0x001ea4000c1e1900 */
[----:B--2---:R-:W-:-:S05]  /*0920*/  FMUL R29, R20, R29 ;  /* 0x0000001d141d7220 */ /* 0x004fca0000400000 */
[----:B------:R2:W-:Y:S04]  /*0930*/  REDG.E.ADD.F32.FTZ.RN.STRONG.GPU desc[UR10][R12.64+0xc], R29 ;  /* 0x00000c1d0c0079a6 */ /* 0x0005e8000c12f30a */
[----:B------:R-:W3:Y:S02]  /*0940*/  LDG.E R31, desc[UR10][R10.64+0xc] ;  /* 0x00000c0a0a1f7981 */ /* 0x000ee4000c1e1900 */
[----:B---3--:R-:W-:-:S05]  /*0950*/  FMUL R31, R20, R31 ;  /* 0x0000001f141f7220 */ /* 0x008fca0000400000 */
[----:B------:R2:W-:Y:S02]  /*0960*/  REDG.E.ADD.F32.FTZ.RN.STRONG.GPU desc[UR10][R14.64+0xc], R31 ;  /* 0x00000c1f0e0079a6 */ /* 0x0005e4000c12f30a */
.L_x_10:
[----:B------:R-:W-:Y:S05]  /*0970*/  BSYNC.RECONVERGENT B0 ;  /* 0x0000000000007941 */ /* 0x000fea0003800200 */
.L_x_9:
[----:B------:R-:W-:Y:S04]  /*0980*/  BSSY.RECONVERGENT B0, `(.L_x_11) ;  /* 0x0000008000007945 */ /* 0x000fe80003800200 */
[----:B------:R-:W-:Y:S05]  /*0990*/  @P2 BRA `(.L_x_12) ;  /* 0x0000000000182947 */ /* 0x000fea0003800000 */
[----:B0-2---:R-:W2:Y:S02]  /*09a0*/  LDG.E R29, desc[UR10][R16.64+0x10] ;  /* 0x0000100a101d7981 */ /* 0x005ea4000c1e1900 */
[----:B--2---:R-:W-:-:S05]  /*09b0*/  FMUL R29, R20, R29 ;  /* 0x0000001d141d7220 */ /* 0x004fca0000400000 */
[----:B------:R3:W-:Y:S04]  /*09c0*/  REDG.E.ADD.F32.FTZ.RN.STRONG.GPU desc[UR10][R12.64+0x10], R29 ;  /* 0x0000101d0c0079a6 */ /* 0x0007e8000c12f30a */
[----:B------:R-:W2:Y:S02]  /*09d0*/  LDG.E R31, desc[UR10][R10.64+0x10] ;  /* 0x0000100a0a1f7981 */ /* 0x000ea4000c1e1900 */
[----:B--2---:R-:W-:-:S05]  /*09e0*/  FMUL R31, R20, R31 ;  /* 0x0000001f141f7220 */ /* 0x004fca0000400000 */
[----:B------:R3:W-:Y:S02]  /*09f0*/  REDG.E.ADD.F32.FTZ.RN.STRONG.GPU desc[UR10][R14.64+0x10], R31 ;  /* 0x0000101f0e0079a6 */ /* 0x0007e4000c12f30a */
.L_x_12:
[----:B------:R-:W-:Y:S05]  /*0a00*/  BSYNC.RECONVERGENT B0 ;  /* 0x0000000000007941 */ /* 0x000fea0003800200 */
.L_x_11:
[----:B------:R-:W-:Y:S04]  /*0a10*/  BSSY.RECONVERGENT B0, `(.L_x_13) ;  /* 0x0000008000007945 */ /* 0x000fe80003800200 */
[----:B------:R-:W-:Y:S05]  /*0a20*/  @P3 BRA `(.L_x_14) ;  /* 0x0000000000183947 */ /* 0x000fea0003800000 */
[----:B0-23--:R-:W2:Y:S02]  /*0a30*/  LDG.E R29, desc[UR10][R16.64+0x14] ;  /* 0x0000140a101d7981 */ /* 0x00dea4000c1e1900 */
[----:B--2---:R-:W-:-:S05]  /*0a40*/  FMUL R29, R20, R29 ;  /* 0x0000001d141d7220 */ /* 0x004fca0000400000 */
[----:B------:R4:W-:Y:S04]  /*0a50*/  REDG.E.ADD.F32.FTZ.RN.STRONG.GPU desc[UR10][R12.64+0x14], R29 ;  /* 0x0000141d0c0079a6 */ /* 0x0009e8000c12f30a */
[----:B------:R-:W2:Y:S02]  /*0a60*/  LDG.E R31, desc[UR10][R10.64+0x14] ;  /* 0x0000140a0a1f7981 */ /* 0x000ea4000c1e1900 */
[----:B--2---:R-:W-:-:S05]  /*0a70*/  FMUL R31, R20, R31 ;  /* 0x0000001f141f7220 */ /* 0x004fca0000400000 */
[----:B------:R4:W-:Y:S02]  /*0a80*/  REDG.E.ADD.F32.FTZ.RN.STRONG.GPU desc[UR10][R14.64+0x14], R31 ;  /* 0x0000141f0e0079a6 */ /* 0x0009e4000c12f30a */
.L_x_14:
[----:B------:R-:W-:Y:S05]  /*0a90*/  BSYNC.RECONVERGENT B0 ;  /* 0x0000000000007941 */ /* 0x000fea0003800200 */
.L_x_13:
[----:B------:R-:W-:Y:S04]  /*0aa0*/  BSSY.RECONVERGENT B0, `(.L_x_15) ;  /* 0x0000008000007945 */ /* 0x000fe80003800200 */
[----:B------:R-:W-:Y:S05]  /*0ab0*/  @P4 BRA `(.L_x_16) ;  /* 0x0000000000184947 */ /* 0x000fea0003800000 */
[----:B0-234-:R-:W2:Y:S02]  /*0ac0*/  LDG.E R29, desc[UR10][R16.64+0x18] ;  /* 0x0000180a101d7981 */ /* 0x01dea4000c1e1900 */
[----:B--2---:R-:W-:-:S05]  /*0ad0*/  FMUL R29, R20, R29 ;  /* 0x0000001d141d7220 */ /* 0x004fca0000400000 */
[----:B------:R0:W-:Y:S04]  /*0ae0*/  REDG.E.ADD.F32.FTZ.RN.STRONG.GPU desc[UR10][R12.64+0x18], R29 ;  /* 0x0000181d0c0079a6 */ /* 0x0001e8000c12f30a */
[----:B------:R-:W2:Y:S02]  /*0af0*/  LDG.E R31, desc[UR10][R10.64+0x18] ;  /* 0x0000180a0a1f7981 */ /* 0x000ea4000c1e1900 */
[----:B--2---:R-:W-:-:S05]  /*0b00*/  FMUL R31, R20, R31 ;  /* 0x0000001f141f7220 */ /* 0x004fca0000400000 */
[----:B------:R0:W-:Y:S02]  /*0b10*/  REDG.E.ADD.F32.FTZ.RN.STRONG.GPU desc[UR10][R14.64+0x18], R31 ;  /* 0x0000181f0e0079a6 */ /* 0x0001e4000c12f30a */
.L_x_16:
[----:B------:R-:W-:Y:S05]  /*0b20*/  BSYNC.RECONVERGENT B0 ;  /* 0x0000000000007941 */ /* 0x000fea0003800200 */
.L_x_15:
[----:B------:R-:W-:Y:S04]  /*0b30*/  BSSY.RECONVERGENT B0, `(.L_x_17) ;  /* 0x0000008000007945 */ /* 0x000fe80003800200 */
[----:B------:R-:W-:Y:S05]  /*0b40*/  @P5 BRA `(.L_x_18) ;  /* 0x0000000000185947 */ /* 0x000fea0003800000 */
[----:B------:R-:W0:Y:S02]  /*0b50*/  LDG.E R17, desc[UR10][R16.64+0x1c] ;  /* 0x00001c0a10117981 */ /* 0x000e24000c1e1900 */
[----:B0-234-:R-:W-:-:S05]  /*0b60*/  FMUL R29, R20, R17 ;  /* 0x00000011141d7220 */ /* 0x01dfca0000400000 */
[----:B------:R0:W-:Y:S04]  /*0b70*/  REDG.E.ADD.F32.FTZ.RN.STRONG.GPU desc[UR10][R12.64+0x1c], R29 ;  /* 0x00001c1d0c0079a6 */ /* 0x0001e8000c12f30a */
[----:B------:R-:W2:Y:S02]  /*0b80*/  LDG.E R11, desc[UR10][R10.64+0x1c] ;  /* 0x00001c0a0a0b7981 */ /* 0x000ea4000c1e1900 */
[----:B--2---:R-:W-:-:S05]  /*0b90*/  FMUL R31, R20, R11 ;  /* 0x0000000b141f7220 */ /* 0x004fca0000400000 */
[----:B------:R0:W-:Y:S02]  /*0ba0*/  REDG.E.ADD.F32.FTZ.RN.STRONG.GPU desc[UR10][R14.64+0x1c], R31 ;  /* 0x00001c1f0e0079a6 */ /* 0x0001e4000c12f30a */
.L_x_18:
[----:B------:R-:W-:Y:S05]  /*0bb0*/  BSYNC.RECONVERGENT B0 ;  /* 0x0000000000007941 */ /* 0x000fea0003800200 */
.L_x_17:
[----:B------:R-:W-:-:S04]  /*0bc0*/  UIADD3 UR5, UPT, UPT, UR5, 0x8, URZ ;  /* 0x0000000805057890 */ /* 0x000fc8000fffe0ff */
[----:B------:R-:W-:-:S09]  /*0bd0*/  UISETP.NE.AND UP0, UPT, UR5, UR6, UPT ;  /* 0x000000060500728c */ /* 0x000fd2000bf05270 */
[----:B------:R-:W-:Y:S05]  /*0be0*/  BRA.U UP0, `(.L_x_19) ;  /* 0xfffffff900287547 */ /* 0x000fea000b83ffff */
[----:B------:R-:W-:-:S05]  /*0bf0*/  UMOV UR5, UR6 ;  /* 0x0000000600057c82 */ /* 0x000fca0008000000 */
.L_x_2:
[----:B------:R-:W5:Y:S02]  /*0c00*/  LDCU UR7, c[0x0][0x3c0] ;  /* 0x00007800ff0777ac */ /* 0x000f640008000800 */
[----:B-----5:R-:W-:-:S04]  /*0c10*/  ULOP3.LUT UR7, UR7, 0x7, URZ, 0xc0, !UPT ;  /* 0x0000000707077892 */ /* 0x020fc8000f8ec0ff */
[----:B------:R-:W-:-:S09]  /*0c20*/  UISETP.NE.AND UP0, UPT, UR7, URZ, UPT ;  /* 0x000000ff0700728c */ /* 0x000fd2000bf05270 */
[----:B------:R-:W-:Y:S05]  /*0c30*/  BRA.U !UP0, `(.L_x_20) ;  /* 0x0000000908947547 */ /* 0x000fea000b800000 */
[----:B------:R-:W-:-:S04]  /*0c40*/  UIADD3 UR7, UPT, UPT, UR7, -0x1, URZ ;  /* 0xffffffff07077890 */ /* 0x000fc8000fffe0ff */
[----:B------:R-:W-:-:S09]  /*0c50*/  UISETP.GE.U32.AND UP0, UPT, UR7, 0x3, UPT ;  /* 0x000000030700788c */ /* 0x000fd2000bf06070 */
[----:B------:R-:W-:Y:S05]  /*0c60*/  BRA.U !UP0, `(.L_x_21) ;  /* 0x0000000508387547 */ /* 0x000fea000b800000 */
[----:B------:R-:W-:Y:S01]  /*0c70*/  VIADD R6, R0, UR5 ;  /* 0x0000000500067c36 */ /* 0x000fe20008000000 */
[----:B------:R-:W-:Y:S04]  /*0c80*/  BSSY.RECONVERGENT B0, `(.L_x_22) ;  /* 0x0000014000007945 */ /* 0x000fe80003800200 */
[----:B-1----:R-:W-:-:S04]  /*0c90*/  VIMNMX R2, PT, PT, R25, R6, !PT ;  /* 0x0000000619027248 */ /* 0x002fc80007fe0100 */
[----:B------:R-:W-:-:S13]  /*0ca0*/  ISETP.GE.AND P1, PT, R2, UR8, PT ;  /* 0x0000000802007c0c */ /* 0x000fda000bf26270 */
[----:B------:R-:W-:Y:S05]  /*0cb0*/  @P1 BRA `(.L_x_23) ;  /* 0x0000000000401947 */ /* 0x000fea0003800000 */
[----:B------:R-:W1:Y:S01]  /*0cc0*/  LDC.64 R8, c[0x0][0x380] ;  /* 0x0000e000ff087b82 */ /* 0x000e620000000a00 */
[----:B------:R-:W-:-:S07]  /*0cd0*/  IADD3 R7, PT, PT, R27, R6, RZ ;  /* 0x000000061b077210 */ /* 0x000fce0007ffe0ff */
[----:B------:R-:W5:Y:S08]  /*0ce0*/  LDC.64 R2, c[0x0][0x390] ;  /* 0x0000e400ff027b82 */ /* 0x000f700000000a00 */
[----:B0-----:R-:W0:Y:S01]  /*0cf0*/  LDC.64 R4, c[0x0][0x3a0] ;  /* 0x0000e800ff047b82 */ /* 0x001e220000000a00 */
[----:B-1----:R-:W-:-:S06]  /*0d00*/  IMAD.WIDE R8, R7, 0x4, R8 ;  /* 0x0000000407087825 */ /* 0x002fcc00078e0208 */
[----:B------:R-:W2:Y:S01]  /*0d10*/  LDG.E R9, desc[UR10][R8.64] ;  /* 0x0000000a08097981 */ /* 0x000ea2000c1e1900 */
[----:B------:R-:W-:-:S05]  /*0d20*/  IADD3 R11, PT, PT, R24, UR5, RZ ;  /* 0x00000005180b7c10 */ /* 0x000fca000fffe0ff */
[----:B-----5:R-:W-:-:S04]  /*0d30*/  IMAD.WIDE R2, R11, 0x4, R2 ;  /* 0x000000040b027825 */ /* 0x020fc800078e0202 */
[----:B0-----:R-:W-:Y:S02]  /*0d40*/  IMAD.WIDE R10, R11, 0x4, R4 ;  /* 0x000000040b0a7825 */ /* 0x001fe400078e0204 */
[----:B------:R-:W0:Y:S02]  /*0d50*/  LDC.64 R4, c[0x0][0x3a8] ;  /* 0x0000ea00ff047b82 */ /* 0x000e240000000a00 */
[----:B--234-:R-:W-:-:S05]  /*0d60*/  FMUL R13, R20, R9 ;  /* 0x00000009140d7220 */ /* 0x01cfca0000400000 */
[----:B------:R1:W-:Y:S04]  /*0d70*/  REDG.E.ADD.F32.FTZ.RN.STRONG.GPU desc[UR10][R2.64], R13 ;  /* 0x0000000d020079a6 */ /* 0x0003e8000c12f30a */
[----:B------:R-:W2:Y:S01]  /*0d80*/  LDG.E R11, desc[UR10][R10.64] ;  /* 0x0000000a0a0b7981 */ /* 0x000ea2000c1e1900 */
[----:B0-----:R-:W-:-:S04]  /*0d90*/  IMAD.WIDE R4, R7, 0x4, R4 ;  /* 0x0000000407047825 */ /* 0x001fc800078e0204 */
[----:B--2---:R-:W-:-:S05]  /*0da0*/  FMUL R7, R20, R11 ;  /* 0x0000000b14077220 */ /* 0x004fca0000400000 */
[----:B------:R1:W-:Y:S02]  /*0db0*/  REDG.E.ADD.F32.FTZ.RN.STRONG.GPU desc[UR10][R4.64], R7 ;  /* 0x00000007040079a6 */ /* 0x0003e4000c12f30a */
.L_x_23:
[----:B------:R-:W-:Y:S05]  /*0dc0*/  BSYNC.RECONVERGENT B0 ;  /* 0x0000000000007941 */ /* 0x000fea0003800200 */
.L_x_22:
[----:B------:R-:W5:Y:S01]  /*0dd0*/  LDCU.64 UR20, c[0x0][0x3a0] ;  /* 0x00007400ff1477ac */ /* 0x000f620008000a00 */
[----:B01----:R-:W-:Y:S01]  /*0de0*/  IADD3 R4, P1, PT, R24, UR5, RZ ;  /* 0x0000000518047c10 */ /* 0x003fe2000ff3e0ff */
[----:B------:R-:W-:Y:S01]  /*0df0*/  BSSY.RECONVERGENT B0, `(.L_x_24) ;  /* 0x0000023000007945 */ /* 0x000fe20003800200 */
[--C-:B------:R-:W-:Y:S01]  /*0e00*/  SHF.R.S32.HI R26, RZ, 0x1f, R0.reuse ;  /* 0x0000001fff1a7819 */ /* 0x100fe20000011400 */
[----:B------:R-:W0:Y:S01]  /*0e10*/  LDCU.64 UR16, c[0x0][0x390] ;  /* 0x00007200ff1077ac */ /* 0x000e220008000a00 */
[----:B------:R-:W-:Y:S02]  /*0e20*/  IADD3.X R5, PT, PT, RZ, RZ, RZ, P1, !PT ;  /* 0x000000ffff057210 */ /* 0x000fe40000ffe4ff */
[----:B------:R-:W-:Y:S01]  /*0e30*/  SHF.R.S32.HI R9, RZ, 0x1f, R27 ;  /* 0x0000001fff097819 */ /* 0x000fe2000001141b */
[----:B------:R-:W1:Y:S01]  /*0e40*/  LDCU.64 UR14, c[0x0][0x3a8] ;  /* 0x00007500ff0e77ac */ /* 0x000e620008000a00 */
[----:B------:R-:W-:Y:S02]  /*0e50*/  IADD3 R8, P1, P2, R27, UR5, R0 ;  /* 0x000000051b087c10 */ /* 0x000fe4000fa3e000 */
[----:B------:R-:W-:Y:S01]  /*0e60*/  VIADDMNMX R2, R6, 0x1, R25, !PT ;  /* 0x0000000106027846 */ /* 0x000fe20007800119 */
[----:B------:R-:W2:Y:S01]  /*0e70*/  LDCU.64 UR18, c[0x0][0x380] ;  /* 0x00007000ff1277ac */ /* 0x000ea20008000a00 */
[C---:B------:R-:W-:Y:S01]  /*0e80*/  SHF.L.U64.HI R5, R4.reuse, 0x2, R5 ;  /* 0x0000000204057819 */ /* 0x040fe20000010205 */
[----:B------:R-:W-:Y:S01]  /*0e90*/  IMAD.SHL.U32 R4, R4, 0x4, RZ ;  /* 0x0000000404047824 */ /* 0x000fe200078e00ff */
[----:B------:R-:W-:Y:S01]  /*0ea0*/  IADD3.X R9, PT, PT, R9, RZ, R26, P1, P2 ;  /* 0x000000ff09097210 */ /* 0x000fe20000fe441a */
[----:B------:R-:W-:Y:S01]  /*0eb0*/  UIADD3 UR5, UPT, UPT, UR5, 0x4, URZ ;  /* 0x0000000405057890 */ /* 0x000fe2000fffe0ff */
[----:B------:R-:W-:-:S02]  /*0ec0*/  ISETP.GE.AND P2, PT, R2, UR8, PT ;  /* 0x0000000802007c0c */ /* 0x000fc4000bf46270 */
[----:B------:R-:W-:Y:S02]  /*0ed0*/  VIADDMNMX R3, R6, 0x2, R25, !PT ;  /* 0x0000000206037846 */ /* 0x000fe40007800119 */
[----:B-----5:R-:W-:Y:S02]  /*0ee0*/  IADD3 R2, P3, PT, R4, UR20, RZ ;  /* 0x0000001404027c10 */ /* 0x020fe4000ff7e0ff */
[C---:B------:R-:W-:Y:S02]  /*0ef0*/  SHF.L.U64.HI R9, R8.reuse, 0x2, R9 ;  /* 0x0000000208097819 */ /* 0x040fe40000010209 */
[----:B------:R-:W-:Y:S02]  /*0f00*/  SHF.L.U32 R8, R8, 0x2, RZ ;  /* 0x0000000208087819 */ /* 0x000fe400000006ff */
[----:B------:R-:W-:Y:S02]  /*0f10*/  ISETP.GE.AND P1, PT, R3, UR8, PT ;  /* 0x0000000803007c0c */ /* 0x000fe4000bf26270 */
[----:B0-----:R-:W-:-:S02]  /*0f20*/  IADD3 R4, P4, PT, R4, UR16, RZ ;  /* 0x0000001004047c10 */ /* 0x001fc4000ff9e0ff */
[C---:B------:R-:W-:Y:S02]  /*0f30*/  IADD3.X R3, PT, PT, R5.reuse, UR21, RZ, P3, !PT ;  /* 0x0000001505037c10 */ /* 0x040fe40009ffe4ff */
[----:B------:R-:W-:Y:S02]  /*0f40*/  VIADDMNMX R7, R6, 0x3, R25, !PT ;  /* 0x0000000306077846 */ /* 0x000fe40007800119 */
[C---:B-1----:R-:W-:Y:S02]  /*0f50*/  IADD3 R6, P3, PT, R8.reuse, UR14, RZ ;  /* 0x0000000e08067c10 */ /* 0x042fe4000ff7e0ff */
[----:B--2---:R-:W-:Y:S02]  /*0f60*/  IADD3 R8, P5, PT, R8, UR18, RZ ;  /* 0x0000001208087c10 */ /* 0x004fe4000ffbe0ff */
[----:B------:R-:W-:Y:S02]  /*0f70*/  IADD3.X R5, PT, PT, R5, UR17, RZ, P4, !PT ;  /* 0x0000001105057c10 */ /* 0x000fe4000a7fe4ff */
[----:B------:R-:W-:-:S02]  /*0f80*/  ISETP.GE.AND P4, PT, R7, UR8, PT ;  /* 0x0000000807007c0c */ /* 0x000fc4000bf86270 */
[C---:B------:R-:W-:Y:S02]  /*0f90*/  IADD3.X R7, PT, PT, R9.reuse, UR15, RZ, P3, !PT ;  /* 0x0000000f09077c10 */ /* 0x040fe40009ffe4ff */
[----:B------:R-:W-:Y:S01]  /*0fa0*/  IADD3.X R9, PT, PT, R9, UR19, RZ, P5, !PT ;  /* 0x0000001309097c10 */ /* 0x000fe2000affe4ff */
[----:B------:R-:W-:Y:S08]  /*0fb0*/  @P2 BRA `(.L_x_25) ;  /* 0x0000000000182947 */ /* 0x000ff00003800000 */
[----:B------:R-:W2:Y:S02]  /*0fc0*/  LDG.E R11, desc[UR10][R8.64+0x4] ;  /* 0x0000040a080b7981 */ /* 0x000ea4000c1e1900 */
[----:B--2---:R-:W-:-:S05]  /*0fd0*/  FMUL R11, R20, R11 ;  /* 0x0000000b140b7220 */ /* 0x004fca0000400000 */
[----:B------:R0:W-:Y:S04]  /*0fe0*/  REDG.E.ADD.F32.FTZ.RN.STRONG.GPU desc[UR10][R4.64+0x4], R11 ;  /* 0x0000040b040079a6 */ /* 0x0001e8000c12f30a */
[----:B---34-:R-:W2:Y:S02]  /*0ff0*/  LDG.E R13, desc[UR10][R2.64+0x4] ;  /* 0x0000040a020d7981 */ /* 0x018ea4000c1e1900 */
[----:B--2---:R-:W-:-:S05]  /*1000*/  FMUL R13, R20, R13 ;  /* 0x0000000d140d7220 */ /* 0x004fca0000400000 */
[----:B------:R0:W-:Y:S02]  /*1010*/  REDG.E.ADD.F32.FTZ.RN.STRONG.GPU desc[UR10][R6.64+0x4], R13 ;  /* 0x0000040d060079a6 */ /* 0x0001e4000c12f30a */
.L_x_25:
[----:B------:R-:W-:Y:S05]  /*1020*/  BSYNC.RECONVERGENT B0 ;  /* 0x0000000000007941 */ /* 0x000fea0003800200 */
.L_x_24:
[----:B------:R-:W-:Y:S04]  /*1030*/  BSSY.RECONVERGENT B0, `(.L_x_26) ;  /* 0x0000008000007945 */ /* 0x000fe80003800200 */
[----:B------:R-:W-:Y:S05]  /*1040*/  @P1 BRA `(.L_x_27) ;  /* 0x0000000000181947 */ /* 0x000fea0003800000 */
[----:B0-----:R-:W2:Y:S02]  /*1050*/  LDG.E R11, desc[UR10][R8.64+0x8] ;  /* 0x0000080a080b7981 */ /* 0x001ea4000c1e1900 */
[----:B--2---:R-:W-:-:S05]  /*1060*/  FMUL R11, R20, R11 ;  /* 0x0000000b140b7220 */ /* 0x004fca0000400000 */
[----:B------:R1:W-:Y:S04]  /*1070*/  REDG.E.ADD.F32.FTZ.RN.STRONG.GPU desc[UR10][R4.64+0x8], R11 ;  /* 0x0000080b040079a6 */ /* 0x0003e8000c12f30a */
[----:B---34-:R-:W2:Y:S02]  /*1080*/  LDG.E R13, desc[UR10][R2.64+0x8] ;  /* 0x0000080a020d7981 */ /* 0x018ea4000c1e1900 */
[----:B--2---:R-:W-:-:S05]  /*1090*/  FMUL R13, R20, R13 ;  /* 0x0000000d140d7220 */ /* 0x004fca0000400000 */
[----:B------:R1:W-:Y:S02]  /*10a0*/  REDG.E.ADD.F32.FTZ.RN.STRONG.GPU desc[UR10][R6.64+0x8], R13 ;  /* 0x0000080d060079a6 */ /* 0x0003e4000c12f30a */
.L_x_27:
[----:B------:R-:W-:Y:S05]  /*10b0*/  BSYNC.RECONVERGENT B0 ;  /* 0x0000000000007941 */ /* 0x000fea0003800200 */
.L_x_26:
[----:B------:R-:W-:Y:S04]  /*10c0*/  BSSY.RECONVERGENT B0, `(.L_x_21) ;  /* 0x0000008000007945 */ /* 0x000fe80003800200 */
[----:B------:R-:W-:Y:S05]  /*10d0*/  @P4 BRA `(.L_x_28) ;  /* 0x0000000000184947 */ /* 0x000fea0003800000 */
[----:B------:R-:W0:Y:S02]  /*10e0*/  LDG.E R9, desc[UR10][R8.64+0xc] ;  /* 0x00000c0a08097981 */ /* 0x000e24000c1e1900 */
[----:B01----:R-:W-:-:S05]  /*10f0*/  FMUL R11, R20, R9 ;  /* 0x00000009140b7220 */ /* 0x003fca0000400000 */
[----:B------:R2:W-:Y:S04]  /*1100*/  REDG.E.ADD.F32.FTZ.RN.STRONG.GPU desc[UR10][R4.64+0xc], R11 ;  /* 0x00000c0b040079a6 */ /* 0x0005e8000c12f30a */
[----:B------:R-:W3:Y:S02]  /*1110*/  LDG.E R3, desc[UR10][R2.64+0xc] ;  /* 0x00000c0a02037981 */ /* 0x000ee4000c1e1900 */
[----:B---34-:R-:W-:-:S05]  /*1120*/  FMUL R13, R20, R3 ;  /* 0x00000003140d7220 */ /* 0x018fca0000400000 */
[----:B------:R2:W-:Y:S02]  /*1130*/  REDG.E.ADD.F32.FTZ.RN.STRONG.GPU desc[UR10][R6.64+0xc], R13 ;  /* 0x00000c0d060079a6 */ /* 0x0005e4000c12f30a */
.L_x_28:
[----:B------:R-:W-:Y:S05]  /*1140*/  BSYNC.RECONVERGENT B0 ;  /* 0x0000000000007941 */ /* 0x000fea0003800200 */
.L_x_21:
[----:B------:R-:W-:-:S09]  /*1150*/  UISETP.NE.AND UP0, UPT, UR9, URZ, UPT ;  /* 0x000000ff0900728c */ /* 0x000fd2000bf05270 */
[----:B------:R-:W-:Y:S05]  /*1160*/  BRA.U !UP0, `(.L_x_20) ;  /* 0x0000000508487547 */ /* 0x000fea000b800000 */
[----:B------:R-:W-:-:S09]  /*1170*/  UISETP.NE.AND UP0, UPT, UR9, 0x1, UPT ;  /* 0x000000010900788c */ /* 0x000fd2000bf05270 */
[----:B------:R-:W-:Y:S05]  /*1180*/  BRA.U !UP0, `(.L_x_29) ;  /* 0x0000000108dc7547 */ /* 0x000fea000b800000 */
[----:B-1----:R-:W-:Y:S01]  /*1190*/  IADD3 R2, PT, PT, R0, UR5, RZ ;  /* 0x0000000500027c10 */ /* 0x002fe2000fffe0ff */
[----:B------:R-:W-:Y:S03]  /*11a0*/  BSSY.RECONVERGENT B0, `(.L_x_30) ;  /* 0x0000016000007945 */ /* 0x000fe60003800200 */
[----:B------:R-:W-:Y:S02]  /*11b0*/  VIMNMX R3, PT, PT, R25, R2, !PT ;  /* 0x0000000219037248 */ /* 0x000fe40007fe0100 */
[----:B0-2---:R-:W-:Y:S02]  /*11c0*/  VIADDMNMX R4, R2, 0x1, R25, !PT ;  /* 0x0000000102047846 */ /* 0x005fe40007800119 */
[----:B------:R-:W-:Y:S02]  /*11d0*/  ISETP.GE.AND P1, PT, R3, UR8, PT ;  /* 0x0000000803007c0c */ /* 0x000fe4000bf26270 */
[----:B------:R-:W-:-:S11]  /*11e0*/  ISETP.GE.AND P2, PT, R4, UR8, PT ;  /* 0x0000000804007c0c */ /* 0x000fd6000bf46270 */
[----:B------:R-:W-:Y:S05]  /*11f0*/  @P1 BRA `(.L_x_31) ;  /* 0x0000000000401947 */ /* 0x000fea0003800000 */
[----:B------:R-:W0:Y:S01]  /*1200*/  LDC.64 R6, c[0x0][0x380] ;  /* 0x0000e000ff067b82 */ /* 0x000e220000000a00 */
[----:B------:R-:W-:-:S07]  /*1210*/  IADD3 R11, PT, PT, R27, R2, RZ ;  /* 0x000000021b0b7210 */ /* 0x000fce0007ffe0ff */
[----:B------:R-:W1:Y:S08]  /*1220*/  LDC.64 R4, c[0x0][0x390] ;  /* 0x0000e400ff047b82 */ /* 0x000e700000000a00 */
[----:B------:R-:W2:Y:S01]  /*1230*/  LDC.64 R2, c[0x0][0x3a0] ;  /* 0x0000e800ff027b82 */ /* 0x000ea20000000a00 */
[----:B0-----:R-:W-:-:S06]  /*1240*/  IMAD.WIDE R6, R11, 0x4, R6 ;  /* 0x000000040b067825 */ /* 0x001fcc00078e0206 */
[----:B------:R-:W3:Y:S01]  /*1250*/  LDG.E R7, desc[UR10][R6.64] ;  /* 0x0000000a06077981 */ /* 0x000ee2000c1e1900 */
[----:B------:R-:W-:-:S04]  /*1260*/  VIADD R9, R24, UR5 ;  /* 0x0000000518097c36 */ /* 0x000fc80008000000 */
[----:B-1----:R-:W-:-:S04]  /*1270*/  IMAD.WIDE R4, R9, 0x4, R4 ;  /* 0x0000000409047825 */ /* 0x002fc800078e0204 */
[----:B--2---:R-:W-:Y:S02]  /*1280*/  IMAD.WIDE R8, R9, 0x4, R2 ;  /* 0x0000000409087825 */ /* 0x004fe400078e0202 */
[----:B------:R-:W0:Y:S02]  /*1290*/  LDC.64 R2, c[0x0][0x3a8] ;  /* 0x0000ea00ff027b82 */ /* 0x000e240000000a00 */
[----:B---34-:R-:W-:-:S05]  /*12a0*/  FMUL R13, R20, R7 ;  /* 0x00000007140d7220 */ /* 0x018fca0000400000 */
[----:B------:R1:W-:Y:S04]  /*12b0*/  REDG.E.ADD.F32.FTZ.RN.STRONG.GPU desc[UR10][R4.64], R13 ;  /* 0x0000000d040079a6 */ /* 0x0003e8000c12f30a */
[----:B------:R-:W2:Y:S01]  /*12c0*/  LDG.E R9, desc[UR10][R8.64] ;  /* 0x0000000a08097981 */ /* 0x000ea2000c1e1900 */
[----:B0-----:R-:W-:-:S04]  /*12d0*/  IMAD.WIDE R2, R11, 0x4, R2 ;  /* 0x000000040b027825 */ /* 0x001fc800078e0202 */
[----:B--2---:R-:W-:-:S05]  /*12e0*/  FMUL R7, R20, R9 ;  /* 0x0000000914077220 */ /* 0x004fca0000400000 */
[----:B------:R1:W-:Y:S02]  /*12f0*/  REDG.E.ADD.F32.FTZ.RN.STRONG.GPU desc[UR10][R2.64], R7 ;  /* 0x00000007020079a6 */ /* 0x0003e4000c12f30a */
.L_x_31:
[----:B------:R-:W-:Y:S05]  /*1300*/  BSYNC.RECONVERGENT B0 ;  /* 0x0000000000007941 */ /* 0x000fea0003800200 */
.L_x_30:
[----:B------:R-:W-:Y:S04]  /*1310*/  BSSY.RECONVERGENT B0, `(.L_x_32) ;  /* 0x000001d000007945 */ /* 0x000fe80003800200 */
[----:B------:R-:W-:Y:S05]  /*1320*/  @P2 BRA `(.L_x_33) ;  /* 0x00000000006c2947 */ /* 0x000fea0003800000 */
[----:B------:R-:W0:Y:S01]  /*1330*/  LDCU.64 UR14, c[0x0][0x380] ;  /* 0x00007000ff0e77ac */ /* 0x000e220008000a00 */
[----:B-1----:R-:W-:Y:S02]  /*1340*/  SHF.R.S32.HI R3, RZ, 0x1f, R27 ;  /* 0x0000001fff037819 */ /* 0x002fe4000001141b */
[----:B------:R-:W-:Y:S01]  /*1350*/  IADD3 R5, P1, P2, R27, UR5, R0 ;  /* 0x000000051b057c10 */ /* 0x000fe2000fa3e000 */
[----:B------:R-:W-:Y:S01]  /*1360*/  USHF.R.S32.HI UR7, URZ, 0x1f, UR5 ;  /* 0x0000001fff077899 */ /* 0x000fe20008011405 */
[----:B------:R-:W1:Y:S02]  /*1370*/  LDCU.128 UR16, c[0x0][0x3a0] ;  /* 0x00007400ff1077ac */ /* 0x000e640008000c00 */
[----:B------:R-:W-:-:S03]  /*1380*/  SHF.L.U32 R10, R5, 0x2, RZ ;  /* 0x00000002050a7819 */ /* 0x000fc600000006ff */
[----:B------:R-:W-:-:S04]  /*1390*/  IADD3.X R8, PT, PT, R3, UR7, R26, P1, P2 ;  /* 0x0000000703087c10 */ /* 0x000fc80008fe441a */
[----:B------:R-:W-:Y:S02]  /*13a0*/  SHF.L.U64.HI R8, R5, 0x2, R8 ;  /* 0x0000000205087819 */ /* 0x000fe40000010208 */
[----:B0-----:R-:W-:-:S04]  /*13b0*/  IADD3 R6, P1, PT, R10, UR14, RZ ;  /* 0x0000000e0a067c10 */ /* 0x001fc8000ff3e0ff */
[----:B------:R-:W-:Y:S01]  /*13c0*/  IADD3.X R7, PT, PT, R8, UR15, RZ, P1, !PT ;  /* 0x0000000f08077c10 */ /* 0x000fe20008ffe4ff */
[----:B------:R-:W0:Y:S05]  /*13d0*/  LDCU.64 UR14, c[0x0][0x390] ;  /* 0x00007200ff0e77ac */ /* 0x000e2a0008000a00 */
[----:B------:R-:W2:Y:S01]  /*13e0*/  LDG.E R7, desc[UR10][R6.64+0x4] ;  /* 0x0000040a06077981 */ /* 0x000ea2000c1e1900 */
[----:B------:R-:W-:-:S04]  /*13f0*/  IADD3 R2, P1, PT, R24, UR5, RZ ;  /* 0x0000000518027c10 */ /* 0x000fc8000ff3e0ff */
[----:B------:R-:W-:Y:S02]  /*1400*/  IADD3.X R5, PT, PT, RZ, UR7, RZ, P1, !PT ;  /* 0x00000007ff057c10 */ /* 0x000fe40008ffe4ff */
[C---:B------:R-:W-:Y:S02]  /*1410*/  SHF.L.U32 R4, R2.reuse, 0x2, RZ ;  /* 0x0000000202047819 */ /* 0x040fe400000006ff */
[----:B------:R-:W-:Y:S02]  /*1420*/  SHF.L.U64.HI R5, R2, 0x2, R5 ;  /* 0x0000000202057819 */ /* 0x000fe40000010205 */
[C---:B0-----:R-:W-:Y:S02]  /*1430*/  IADD3 R2, P1, PT, R4.reuse, UR14, RZ ;  /* 0x0000000e04027c10 */ /* 0x041fe4000ff3e0ff */
[----:B-1----:R-:W-:Y:S02]  /*1440*/  IADD3 R4, P2, PT, R4, UR16, RZ ;  /* 0x0000001004047c10 */ /* 0x002fe4000ff5e0ff */
[----:B------:R-:W-:-:S02]  /*1450*/  IADD3.X R3, PT, PT, R5, UR15, RZ, P1, !PT ;  /* 0x0000000f05037c10 */ /* 0x000fc40008ffe4ff */
[----:B------:R-:W-:Y:S01]  /*1460*/  IADD3.X R5, PT, PT, R5, UR17, RZ, P2, !PT ;  /* 0x0000001105057c10 */ /* 0x000fe200097fe4ff */
[----:B--2---:R-:W-:-:S05]  /*1470*/  FMUL R9, R20, R7 ;  /* 0x0000000714097220 */ /* 0x004fca0000400000 */
[----:B------:R0:W-:Y:S04]  /*1480*/  REDG.E.ADD.F32.FTZ.RN.STRONG.GPU desc[UR10][R2.64+0x4], R9 ;  /* 0x00000409020079a6 */ /* 0x0001e8000c12f30a */
[----:B------:R-:W2:Y:S01]  /*1490*/  LDG.E R5, desc[UR10][R4.64+0x4] ;  /* 0x0000040a04057981 */ /* 0x000ea2000c1e1900 */
[----:B------:R-:W-:-:S04]  /*14a0*/  IADD3 R6, P1, PT, R10, UR18, RZ ;  /* 0x000000120a067c10 */ /* 0x000fc8000ff3e0ff */
[----:B------:R-:W-:Y:S01]  /*14b0*/  IADD3.X R7, PT, PT, R8, UR19, RZ, P1, !PT ;  /* 0x0000001308077c10 */ /* 0x000fe20008ffe4ff */
[----:B--2---:R-:W-:-:S05]  /*14c0*/  FMUL R11, R20, R5 ;  /* 0x00000005140b7220 */ /* 0x004fca0000400000 */
[----:B------:R0:W-:Y:S03]  /*14d0*/  REDG.E.ADD.F32.FTZ.RN.STRONG.GPU desc[UR10][R6.64+0x4], R11 ;  /* 0x0000040b060079a6 */ /* 0x0001e6000c12f30a */
.L_x_33:
[----:B------:R-:W-:Y:S05]  /*14e0*/  BSYNC.RECONVERGENT B0 ;  /* 0x0000000000007941 */ /* 0x000fea0003800200 */
.L_x_32:
[----:B------:R-:W-:-:S12]  /*14f0*/  UIADD3 UR5, UPT, UPT, UR5, 0x2, URZ ;  /* 0x0000000205057890 */ /* 0x000fd8000fffe0ff */
.L_x_29:
[----:B------:R-:W5:Y:S02]  /*1500*/  LDCU UR7, c[0x0][0x3c0] ;  /* 0x00007800ff0777ac */ /* 0x000f640008000800 */
[----:B-----5:R-:W-:-:S09]  /*1510*/  ULOP3.LUT UP0, URZ, UR7, 0x1, URZ, 0xc0, !UPT ;  /* 0x0000000107ff7892 */ /* 0x020fd2000f80c0ff */
[----:B------:R-:W-:Y:S05]  /*1520*/  BRA.U !UP0, `(.L_x_20) ;  /* 0x0000000108587547 */ /* 0x000fea000b800000 */
[----:B01----:R-:W-:Y:S01]  /*1530*/  IADD3 R2, PT, PT, R0, UR5, RZ ;  /* 0x0000000500027c10 */ /* 0x003fe2000fffe0ff */
[----:B------:R-:W-:Y:S03]  /*1540*/  BSSY.RECONVERGENT B0, `(.L_x_20) ;  /* 0x0000014000007945 */ /* 0x000fe60003800200 */
[----:B------:R-:W-:-:S04]  /*1550*/  VIMNMX R25, PT, PT, R25, R2, !PT ;  /* 0x0000000219197248 */ /* 0x000fc80007fe0100 */
[----:B------:R-:W-:-:S13]  /*1560*/  ISETP.GE.AND P1, PT, R25, UR8, PT ;  /* 0x0000000819007c0c */ /* 0x000fda000bf26270 */
[----:B------:R-:W-:Y:S05]  /*1570*/  @P1 BRA `(.L_x_34) ;  /* 0x0000000000401947 */ /* 0x000fea0003800000 */
[----:B--2---:R-:W0:Y:S01]  /*1580*/  LDC.64 R4, c[0x0][0x380] ;  /* 0x0000e000ff047b82 */ /* 0x004e220000000a00 */
[----:B------:R-:W-:-:S07]  /*1590*/  IMAD.IADD R27, R27, 0x1, R2 ;  /* 0x000000011b1b7824 */ /* 0x000fce00078e0202 */
[----:B------:R-:W1:Y:S08]  /*15a0*/  LDC.64 R2, c[0x0][0x390] ;  /* 0x0000e400ff027b82 */ /* 0x000e700000000a00 */
[----:B------:R-:W2:Y:S01]  /*15b0*/  LDC.64 R8, c[0x0][0x3a0] ;  /* 0x0000e800ff087b82 */ /* 0x000ea20000000a00 */
[----:B0-----:R-:W-:-:S06]  /*15c0*/  IMAD.WIDE R4, R27, 0x4, R4 ;  /* 0x000000041b047825 */ /* 0x001fcc00078e0204 */
[----:B------:R-:W5:Y:S01]  /*15d0*/  LDG.E R5, desc[UR10][R4.64] ;  /* 0x0000000a04057981 */ /* 0x000f62000c1e1900 */
[----:B------:R-:W-:-:S05]  /*15e0*/  IADD3 R7, PT, PT, R24, UR5, RZ ;  /* 0x0000000518077c10 */ /* 0x000fca000fffe0ff */
[----:B-1----:R-:W-:-:S04]  /*15f0*/  IMAD.WIDE R2, R7, 0x4, R2 ;  /* 0x0000000407027825 */ /* 0x002fc800078e0202 */
[----:B--2---:R-:W-:Y:S02]  /*1600*/  IMAD.WIDE R8, R7, 0x4, R8 ;  /* 0x0000000407087825 */ /* 0x004fe400078e0208 */
[----:B------:R-:W0:Y:S02]  /*1610*/  LDC.64 R6, c[0x0][0x3a8] ;  /* 0x0000ea00ff067b82 */ /* 0x000e240000000a00 */
[----:B-----5:R-:W-:-:S05]  /*1620*/  FMUL R11, R20, R5 ;  /* 0x00000005140b7220 */ /* 0x020fca0000400000 */
[----:B------:R1:W-:Y:S04]  /*1630*/  REDG.E.ADD.F32.FTZ.RN.STRONG.GPU desc[UR10][R2.64], R11 ;  /* 0x0000000b020079a6 */ /* 0x0003e8000c12f30a */
[----:B------:R-:W2:Y:S01]  /*1640*/  LDG.E R9, desc[UR10][R8.64] ;  /* 0x0000000a08097981 */ /* 0x000ea2000c1e1900 */
[----:B0-----:R-:W-:-:S04]  /*1650*/  IMAD.WIDE R6, R27, 0x4, R6 ;  /* 0x000000041b067825 */ /* 0x001fc800078e0206 */
[----:B--2---:R-:W-:-:S05]  /*1660*/  FMUL R5, R20, R9 ;  /* 0x0000000914057220 */ /* 0x004fca0000400000 */
[----:B------:R1:W-:Y:S02]  /*1670*/  REDG.E.ADD.F32.FTZ.RN.STRONG.GPU desc[UR10][R6.64], R5 ;  /* 0x00000005060079a6 */ /* 0x0003e4000c12f30a */
.L_x_34:
[----:B------:R-:W-:Y:S05]  /*1680*/  BSYNC.RECONVERGENT B0 ;  /* 0x0000000000007941 */ /* 0x000fea0003800200 */
.L_x_20:
[----:B------:R-:W-:Y:S05]  /*1690*/  @P0 BRA `(.L_x_35) ;  /* 0xffffffec00280947 */ /* 0x000fea000383ffff */
[----:B------:R-:W-:-:S13]  /*16a0*/  ISETP.NE.AND P1, PT, R28, RZ, PT ;  /* 0x000000ff1c00720c */ /* 0x000fda0003f25270 */
[----:B------:R-:W-:Y:S05]  /*16b0*/  @P1 BRA `(.L_x_36) ;  /* 0xffffffec00001947 */ /* 0x000fea000383ffff */
[----:B------:R-:W5:Y:S01]  /*16c0*/  LDCU UR4, c[0x0][0x3b8] ;  /* 0x00007700ff0477ac */ /* 0x000f620008000800 */
[----:B------:R-:W-:-:S04]  /*16d0*/  IADD3 R18, PT, PT, R18, 0x1, RZ ;  /* 0x0000000112127810 */ /* 0x000fc80007ffe0ff */
[----:B-----5:R-:W-:-:S13]  /*16e0*/  ISETP.NE.AND P0, PT, R18, UR4, PT ;  /* 0x0000000412007c0c */ /* 0x020fda000bf05270 */
[----:B------:R-:W-:Y:S05]  /*16f0*/  @!P0 EXIT ;  /* 0x000000000000894d */ /* 0x000fea0003800000 */
[----:B------:R-:W-:Y:S05]  /*1700*/  BRA `(.L_x_37) ;  /* 0xffffffe800b07947 */ /* 0x000fea000383ffff */
.L_x_1:
[----:B------:R-:W0:Y:S01]  /*1710*/  LDCU UR4, c[0x0][0x3bc] ;  /* 0x00007780ff0477ac */ /* 0x000e220008000800 */
[C---:B------:R-:W-:Y:S01]  /*1720*/  ISETP.GE.U32.AND P0, PT, R2.reuse, 0x8, PT ;  /* 0x000000080200780c */ /* 0x040fe20003f06070 */
[----:B------:R-:W-:Y:S01]  /*1730*/  HFMA2 R3, -RZ, RZ, 0, 0 ;  /* 0x00000000ff037431 */ /* 0x000fe200000001ff */
[----:B------:R-:W-:Y:S01]  /*1740*/  LOP3.LUT R10, R2, 0x7, RZ, 0xc0, !PT ;  /* 0x00000007020a7812 */ /* 0x000fe200078ec0ff */
[----:B------:R-:W0:Y:S03]  /*1750*/  LDCU UR5, c[0x0][0x3c0] ;  /* 0x00007800ff0577ac */ /* 0x000e260008000800 */
[----:B------:R-:W-:Y:S01]  /*1760*/  ISETP.NE.AND P1, PT, R10, RZ, PT ;  /* 0x000000ff0a00720c */ /* 0x000fe20003f25270 */
[----:B0-----:R-:W-:-:S04]  /*1770*/  UIADD3 UR4, UPT, UPT, UR4, -UR5, URZ ;  /* 0x8000000504047290 */ /* 0x001fc8000fffe0ff */
[----:B------:R-:W-:Y:S02]  /*1780*/  UIADD3 UR4, UPT, UPT, UR4, 0x1, URZ ;  /* 0x0000000104047890 */ /* 0x000fe4000fffe0ff */
[----:B------:R-:W-:Y:S10]  /*1790*/  @!P0 BRA `(.L_x_38) ;  /* 0x0000000000c48947 */ /* 0x000ff40003800000 */
[----:B------:R-:W0:Y:S01]  /*17a0*/  LDC.64 R4, c[0x0][0x388] ;  /* 0x0000e200ff047b82 */ /* 0x000e220000000a00 */
[----:B------:R-:W-:Y:S02]  /*17b0*/  LOP3.LUT R3, R2, 0x7ffffff8, RZ, 0xc0, !PT ;  /* 0x7ffffff802037812 */ /* 0x000fe400078ec0ff */
[----:B------:R-:W-:-:S05]  /*17c0*/  MOV R11, RZ ;  /* 0x000000ff000b7202 */ /* 0x000fca0000000f00 */
[----:B------:R-:W1:Y:S02]  /*17d0*/  LDC.64 R6, c[0x0][0x398] ;  /* 0x0000e600ff067b82 */ /* 0x000e640000000a00 */
.L_x_39:
[----:B--2---:R-:W-:-:S04]  /*17e0*/  IMAD R8, R2, UR12, R11 ;  /* 0x0000000c02087c24 */ /* 0x004fc8000f8e020b */
[----:B------:R-:W-:-:S04]  /*17f0*/  IMAD R9, R8, UR4, R19 ;  /* 0x0000000408097c24 */ /* 0x000fc8000f8e0213 */
[----:B------:R-:W-:-:S04]  /*1800*/  IMAD R13, R9, UR4, R0 ;  /* 0x00000004090d7c24 */ /* 0x000fc8000f8e0200 */
[----:B0-----:R-:W-:-:S05]  /*1810*/  IMAD.WIDE R12, R13, 0x4, R4 ;  /* 0x000000040d0c7825 */ /* 0x001fca00078e0204 */
[----:B------:R-:W2:Y:S01]  /*1820*/  LDG.E R21, desc[UR10][R12.64] ;  /* 0x0000000a0c157981 */ /* 0x000ea2000c1e1900 */
[----:B------:R-:W-:Y:S02]  /*1830*/  VIADD R17, R9, UR4 ;  /* 0x0000000409117c36 */ /* 0x000fe40008000000 */
[----:B-1----:R-:W-:-:S04]  /*1840*/  IMAD.WIDE.U32 R8, R11, 0x4, R6 ;  /* 0x000000040b087825 */ /* 0x002fc800078e0006 */
[----:B------:R-:W-:-:S04]  /*1850*/  IMAD R15, R17, UR4, R0 ;  /* 0x00000004110f7c24 */ /* 0x000fc8000f8e0200 */
[----:B------:R-:W-:Y:S01]  /*1860*/  IMAD.WIDE R14, R15, 0x4, R4 ;  /* 0x000000040f0e7825 */ /* 0x000fe200078e0204 */
[----:B------:R-:W-:Y:S01]  /*1870*/  IADD3 R25, PT, PT, R17, UR4, RZ ;  /* 0x0000000411197c10 */ /* 0x000fe2000fffe0ff */
[----:B--2---:R0:W-:Y:S04]  /*1880*/  REDG.E.ADD.F32.FTZ.RN.STRONG.GPU desc[UR10][R8.64], R21 ;  /* 0x00000015080079a6 */ /* 0x0041e8000c12f30a */
[----:B------:R-:W2:Y:S01]  /*1890*/  LDG.E R23, desc[UR10][R14.64] ;  /* 0x0000000a0e177981 */ /* 0x000ea2000c1e1900 */
        /* <DEDUP_REMOVED lines=9> */
[----:B0-----:R-:W3:Y:S01]  /*1930*/  LDG.E R21, desc[UR10][R12.64] ;  /* 0x0000000a0c157981 */ /* 0x001ee2000c1e1900 */
[----:B------:R-:W-:-:S04]  /*1940*/  IMAD R15, R25, UR4, R0 ;  /* 0x00000004190f7c24 */ /* 0x000fc8000f8e0200 */
[----:B------:R-:W-:Y:S01]  /*1950*/  IMAD.WIDE R14, R15, 0x4, R4 ;  /* 0x000000040f0e7825 */ /* 0x000fe200078e0204 */
[----:B------:R-:W-:Y:S01]  /*1960*/  IADD3 R25, PT, PT, R25, UR4, RZ ;  /* 0x0000000419197c10 */ /* 0x000fe2000fffe0ff */
[----:B---3--:R2:W-:Y:S04]  /*1970*/  REDG.E.ADD.F32.FTZ.RN.STRONG.GPU desc[UR10][R8.64+0xc], R21 ;  /* 0x00000c15080079a6 */ /* 0x0085e8000c12f30a */
[----:B-1----:R-:W3:Y:S01]  /*1980*/  LDG.E R23, desc[UR10][R14.64] ;  /* 0x0000000a0e177981 */ /* 0x002ee2000c1e1900 */
[----:B------:R-:W-:-:S04]  /*1990*/  IMAD R17, R25, UR4, R0 ;  /* 0x0000000419117c24 */ /* 0x000fc8000f8e0200 */
[----:B------:R-:W-:-:S04]  /*19a0*/  IMAD.WIDE R16, R17, 0x4, R4 ;  /* 0x0000000411107825 */ /* 0x000fc800078e0204 */
[----:B------:R-:W-:Y:S01]  /*19b0*/  VIADD R25, R25, UR4 ;  /* 0x0000000419197c36 */ /* 0x000fe20008000000 */
[----:B---3--:R2:W-:Y:S04]  /*19c0*/  REDG.E.ADD.F32.FTZ.RN.STRONG.GPU desc[UR10][R8.64+0x10], R23 ;  /* 0x00001017080079a6 */ /* 0x0085e8000c12f30a */
[----:B------:R-:W3:Y:S01]  /*19d0*/  LDG.E R17, desc[UR10][R16.64] ;  /* 0x0000000a10117981 */ /* 0x000ee2000c1e1900 */
[----:B------:R-:W-:-:S04]  /*19e0*/  IMAD R13, R25, UR4, R0 ;  /* 0x00000004190d7c24 */ /* 0x000fc8000f8e0200 */
[----:B------:R-:W-:Y:S01]  /*19f0*/  IMAD.WIDE R12, R13, 0x4, R4 ;  /* 0x000000040d0c7825 */ /* 0x000fe200078e0204 */
[----:B------:R-:W-:Y:S01]  /*1a00*/  IADD3 R25, PT, PT, R25, UR4, RZ ;  /* 0x0000000419197c10 */ /* 0x000fe2000fffe0ff */
[----:B---3--:R2:W-:Y:S04]  /*1a10*/  REDG.E.ADD.F32.FTZ.RN.STRONG.GPU desc[UR10][R8.64+0x14], R17 ;  /* 0x00001411080079a6 */ /* 0x0085e8000c12f30a */
[----:B------:R-:W3:Y:S01]  /*1a20*/  LDG.E R13, desc[UR10][R12.64] ;  /* 0x0000000a0c0d7981 */ /* 0x000ee2000c1e1900 */
[----:B------:R-:W-:-:S04]  /*1a30*/  IMAD R15, R25, UR4, R0 ;  /* 0x00000004190f7c24 */ /* 0x000fc8000f8e0200 */
[----:B------:R-:W-:Y:S01]  /*1a40*/  IMAD.WIDE R14, R15, 0x4, R4 ;  /* 0x000000040f0e7825 */ /* 0x000fe200078e0204 */
[----:B------:R-:W-:-:S04]  /*1a50*/  IADD3 R11, PT, PT, R11, 0x8, RZ ;  /* 0x000000080b0b7810 */ /* 0x000fc80007ffe0ff */
[----:B------:R-:W-:Y:S01]  /*1a60*/  ISETP.NE.AND P0, PT, R11, R3, PT ;  /* 0x000000030b00720c */ /* 0x000fe20003f05270 */
[----:B---3--:R2:W-:Y:S04]  /*1a70*/  REDG.E.ADD.F32.FTZ.RN.STRONG.GPU desc[UR10][R8.64+0x18], R13 ;  /* 0x0000180d080079a6 */ /* 0x0085e8000c12f30a */
[----:B------:R-:W3:Y:S04]  /*1a80*/  LDG.E R15, desc[UR10][R14.64] ;  /* 0x0000000a0e0f7981 */ /* 0x000ee8000c1e1900 */
[----:B---3--:R2:W-:Y:S04]  /*1a90*/  REDG.E.ADD.F32.FTZ.RN.STRONG.GPU desc[UR10][R8.64+0x1c], R15 ;  /* 0x00001c0f080079a6 */ /* 0x0085e8000c12f30a */
[----:B------:R-:W-:Y:S05]  /*1aa0*/  @P0 BRA `(.L_x_39) ;  /* 0xfffffffc004c0947 */ /* 0x000fea000383ffff */
.L_x_38:
[----:B------:R-:W-:Y:S05]  /*1ab0*/  @!P1 EXIT ;  /* 0x000000000000994d */ /* 0x000fea0003800000 */
[----:B------:R-:W-:Y:S02]  /*1ac0*/  ISETP.GE.U32.AND P0, PT, R10, 0x4, PT ;  /* 0x000000040a00780c */ /* 0x000fe40003f06070 */
[----:B------:R-:W-:-:S04]  /*1ad0*/  LOP3.LUT R14, R2, 0x3, RZ, 0xc0, !PT ;  /* 0x00000003020e7812 */ /* 0x000fc800078ec0ff */
[----:B------:R-:W-:-:S07]  /*1ae0*/  ISETP.NE.AND P1, PT, R14, RZ, PT ;  /* 0x000000ff0e00720c */ /* 0x000fce0003f25270 */
[----:B------:R-:W-:Y:S06]  /*1af0*/  @!P0 BRA `(.L_x_40) ;  /* 0x0000000000648947 */ /* 0x000fec0003800000 */
[----:B------:R-:W0:Y:S01]  /*1b00*/  LDC.64 R4, c[0x0][0x388] ;  /* 0x0000e200ff047b82 */ /* 0x000e220000000a00 */
[----:B------:R-:W-:-:S04]  /*1b10*/  IMAD R6, R2, UR12, R3 ;  /* 0x0000000c02067c24 */ /* 0x000fc8000f8e0203 */
[----:B------:R-:W-:-:S03]  /*1b20*/  IMAD R11, R6, UR4, R19 ;  /* 0x00000004060b7c24 */ /* 0x000fc6000f8e0213 */
[----:B------:R-:W1:Y:S01]  /*1b30*/  LDC.64 R6, c[0x0][0x398] ;  /* 0x0000e600ff067b82 */ /* 0x000e620000000a00 */
[----:B--2---:R-:W-:-:S04]  /*1b40*/  IMAD R9, R11, UR4, R0 ;  /* 0x000000040b097c24 */ /* 0x004fc8000f8e0200 */
[----:B0-----:R-:W-:-:S06]  /*1b50*/  IMAD.WIDE R8, R9, 0x4, R4 ;  /* 0x0000000409087825 */ /* 0x001fcc00078e0204 */
[----:B------:R-:W2:Y:S01]  /*1b60*/  LDG.E R9, desc[UR10][R8.64] ;  /* 0x0000000a08097981 */ /* 0x000ea2000c1e1900 */
[----:B------:R-:W-:Y:S01]  /*1b70*/  IADD3 R13, PT, PT, R11, UR4, RZ ;  /* 0x000000040b0d7c10 */ /* 0x000fe2000fffe0ff */
[----:B-1----:R-:W-:-:S04]  /*1b80*/  IMAD.WIDE.U32 R6, R3, 0x4, R6 ;  /* 0x0000000403067825 */ /* 0x002fc800078e0006 */
[----:B------:R-:W-:-:S04]  /*1b90*/  IMAD R11, R13, UR4, R0 ;  /* 0x000000040d0b7c24 */ /* 0x000fc8000f8e0200 */
[----:B------:R-:W-:Y:S01]  /*1ba0*/  IMAD.WIDE R10, R11, 0x4, R4 ;  /* 0x000000040b0a7825 */ /* 0x000fe200078e0204 */
[----:B------:R-:W-:Y:S01]  /*1bb0*/  IADD3 R15, PT, PT, R13, UR4, RZ ;  /* 0x000000040d0f7c10 */ /* 0x000fe2000fffe0ff */
[----:B--2---:R0:W-:Y:S04]  /*1bc0*/  REDG.E.ADD.F32.FTZ.RN.STRONG.GPU desc[UR10][R6.64], R9 ;  /* 0x00000009060079a6 */ /* 0x0041e8000c12f30a */
[----:B------:R-:W2:Y:S01]  /*1bd0*/  LDG.E R11, desc[UR10][R10.64] ;  /* 0x0000000a0a0b7981 */ /* 0x000ea2000c1e1900 */
[----:B------:R-:W-:-:S04]  /*1be0*/  IMAD R13, R15, UR4, R0 ;  /* 0x000000040f0d7c24 */ /* 0x000fc8000f8e0200 */
[----:B------:R-:W-:-:S04]  /*1bf0*/  IMAD.WIDE R12, R13, 0x4, R4 ;  /* 0x000000040d0c7825 */ /* 0x000fc800078e0204 */
[----:B------:R-:W-:Y:S01]  /*1c00*/  VIADD R15, R15, UR4 ;  /* 0x000000040f0f7c36 */ /* 0x000fe20008000000 */
[----:B--2---:R0:W-:Y:S04]  /*1c10*/  REDG.E.ADD.F32.FTZ.RN.STRONG.GPU desc[UR10][R6.64+0x4], R11 ;  /* 0x0000040b060079a6 */ /* 0x0041e8000c12f30a */
[----:B------:R-:W2:Y:S01]  /*1c20*/  LDG.E R13, desc[UR10][R12.64] ;  /* 0x0000000a0c0d7981 */ /* 0x000ea2000c1e1900 */
[----:B------:R-:W-:-:S04]  /*1c30*/  IMAD R15, R15, UR4, R0 ;  /* 0x000000040f0f7c24 */ /* 0x000fc8000f8e0200 */
[----:B------:R-:W-:Y:S01]  /*1c40*/  IMAD.WIDE R4, R15, 0x4, R4 ;  /* 0x000000040f047825 */ /* 0x000fe200078e0204 */
[----:B--2---:R0:W-:Y:S05]  /*1c50*/  REDG.E.ADD.F32.FTZ.RN.STRONG.GPU desc[UR10][R6.64+0x8], R13 ;  /* 0x0000080d060079a6 */ /* 0x0041ea000c12f30a */
[----:B------:R-:W2:Y:S01]  /*1c60*/  LDG.E R5, desc[UR10][R4.64] ;  /* 0x0000000a04057981 */ /* 0x000ea2000c1e1900 */
[----:B------:R-:W-:-:S03]  /*1c70*/  IADD3 R3, PT, PT, R3, 0x4, RZ ;  /* 0x0000000403037810 */ /* 0x000fc60007ffe0ff */
[----:B--2---:R0:W-:Y:S04]  /*1c80*/  REDG.E.ADD.F32.FTZ.RN.STRONG.GPU desc[UR10][R6.64+0xc], R5 ;  /* 0x00000c05060079a6 */ /* 0x0041e8000c12f30a */
.L_x_40:
[----:B------:R-:W-:Y:S05]  /*1c90*/  @!P1 EXIT ;  /* 0x000000000000994d */ /* 0x000fea0003800000 */
[----:B------:R-:W-:Y:S02]  /*1ca0*/  ISETP.NE.AND P0, PT, R14, 0x1, PT ;  /* 0x000000010e00780c */ /* 0x000fe40003f05270 */
[----:B------:R-:W-:-:S04]  /*1cb0*/  LOP3.LUT R4, R2, 0x1, RZ, 0xc0, !PT ;  /* 0x0000000102047812 */ /* 0x000fc800078ec0ff */
[----:B------:R-:W-:-:S07]  /*1cc0*/  ISETP.NE.U32.AND P1, PT, R4, 0x1, PT ;  /* 0x000000010400780c */ /* 0x000fce0003f25070 */
[----:B------:R-:W-:Y:S06]  /*1cd0*/  @!P0 BRA `(.L_x_41) ;  /* 0x00000000003c8947 */ /* 0x000fec0003800000 */
[----:B0-----:R-:W0:Y:S01]  /*1ce0*/  LDC.64 R4, c[0x0][0x388] ;  /* 0x0000e200ff047b82 */ /* 0x001e220000000a00 */
[----:B------:R-:W-:-:S04]  /*1cf0*/  IMAD R6, R2, UR12, R3 ;  /* 0x0000000c02067c24 */ /* 0x000fc8000f8e0203 */
[----:B------:R-:W-:-:S03]  /*1d00*/  IMAD R11, R6, UR4, R19 ;  /* 0x00000004060b7c24 */ /* 0x000fc6000f8e0213 */
[----:B--2---:R-:W1:Y:S01]  /*1d10*/  LDC.64 R8, c[0x0][0x398] ;  /* 0x0000e600ff087b82 */ /* 0x004e620000000a00 */
[----:B------:R-:W-:-:S04]  /*1d20*/  IMAD R7, R11, UR4, R0 ;  /* 0x000000040b077c24 */ /* 0x000fc8000f8e0200 */
[----:B0-----:R-:W-:-:S06]  /*1d30*/  IMAD.WIDE R6, R7, 0x4, R4 ;  /* 0x0000000407067825 */ /* 0x001fcc00078e0204 */
[----:B------:R-:W2:Y:S01]  /*1d40*/  LDG.E R7, desc[UR10][R6.64] ;  /* 0x0000000a06077981 */ /* 0x000ea2000c1e1900 */
[----:B------:R-:W-:Y:S01]  /*1d50*/  IADD3 R11, PT, PT, R11, UR4, RZ ;  /* 0x000000040b0b7c10 */ /* 0x000fe2000fffe0ff */
[----:B-1----:R-:W-:-:S04]  /*1d60*/  IMAD.WIDE.U32 R8, R3, 0x4, R8 ;  /* 0x0000000403087825 */ /* 0x002fc800078e0008 */
[----:B------:R-:W-:-:S04]  /*1d70*/  IMAD R11, R11, UR4, R0 ;  /* 0x000000040b0b7c24 */ /* 0x000fc8000f8e0200 */
[----:B------:R-:W-:Y:S01]  /*1d80*/  IMAD.WIDE R4, R11, 0x4, R4 ;  /* 0x000000040b047825 */ /* 0x000fe200078e0204 */
[----:B--2---:R1:W-:Y:S05]  /*1d90*/  REDG.E.ADD.F32.FTZ.RN.STRONG.GPU desc[UR10][R8.64], R7 ;  /* 0x00000007080079a6 */ /* 0x0043ea000c12f30a */
[----:B------:R-:W2:Y:S01]  /*1da0*/  LDG.E R5, desc[UR10][R4.64] ;  /* 0x0000000a04057981 */ /* 0x000ea2000c1e1900 */
[----:B------:R-:W-:-:S03]  /*1db0*/  IADD3 R3, PT, PT, R3, 0x2, RZ ;  /* 0x0000000203037810 */ /* 0x000fc60007ffe0ff */
[----:B--2---:R1:W-:Y:S04]  /*1dc0*/  REDG.E.ADD.F32.FTZ.RN.STRONG.GPU desc[UR10][R8.64+0x4], R5 ;  /* 0x00000405080079a6 */ /* 0x0043e8000c12f30a */
.L_x_41:
[----:B------:R-:W-:Y:S05]  /*1dd0*/  @P1 EXIT ;  /* 0x000000000000194d */ /* 0x000fea0003800000 */
[----:B01----:R-:W0:Y:S01]  /*1de0*/  LDC.64 R4, c[0x0][0x388] ;  /* 0x0000e200ff047b82 */ /* 0x003e220000000a00 */
[----:B------:R-:W-:-:S04]  /*1df0*/  IMAD R2, R2, UR12, R3 ;  /* 0x0000000c02027c24 */ /* 0x000fc8000f8e0203 */
[----:B------:R-:W-:-:S03]  /*1e00*/  IMAD R19, R2, UR4, R19 ;  /* 0x0000000402137c24 */ /* 0x000fc6000f8e0213 */
[----:B------:R-:W1:Y:S01]  /*1e10*/  LDC.64 R6, c[0x0][0x398] ;  /* 0x0000e600ff067b82 */ /* 0x000e620000000a00 */
[----:B------:R-:W-:-:S04]  /*1e20*/  IMAD R19, R19, UR4, R0 ;  /* 0x0000000413137c24 */ /* 0x000fc8000f8e0200 */
[----:B0-----:R-:W-:-:S06]  /*1e30*/  IMAD.WIDE R4, R19, 0x4, R4 ;  /* 0x0000000413047825 */ /* 0x001fcc00078e0204 */
[----:B------:R-:W3:Y:S01]  /*1e40*/  LDG.E R5, desc[UR10][R4.64] ;  /* 0x0000000a04057981 */ /* 0x000ee2000c1e1900 */
[----:B-1----:R-:W-:-:S05]  /*1e50*/  IMAD.WIDE.U32 R2, R3, 0x4, R6 ;  /* 0x0000000403027825 */ /* 0x002fca00078e0006 */
[----:B---3--:R-:W-:Y:S01]  /*1e60*/  REDG.E.ADD.F32.FTZ.RN.STRONG.GPU desc[UR10][R2.64], R5 ;  /* 0x00000005020079a6 */ /* 0x008fe2000c12f30a */
[----:B------:R-:W-:Y:S05]  /*1e70*/  EXIT ;  /* 0x000000000000794d */ /* 0x000fea0003800000 */
.L_x_0:
[----:B------:R-:W0:Y:S01]  /*1e80*/  LDCU UR4, c[0x0][0x3bc] ;  /* 0x00007780ff0477ac */ /* 0x000e220008000800 */
[C---:B------:R-:W-:Y:S02]  /*1e90*/  ISETP.GE.U32.AND P0, PT, R2.reuse, 0x8, PT ;  /* 0x000000080200780c */ /* 0x040fe40003f06070 */
[----:B------:R-:W-:Y:S01]  /*1ea0*/  LOP3.LUT R10, R2, 0x7, RZ, 0xc0, !PT ;  /* 0x00000007020a7812 */ /* 0x000fe200078ec0ff */
[----:B------:R-:W0:Y:S01]  /*1eb0*/  LDCU UR5, c[0x0][0x3c0] ;  /* 0x00007800ff0577ac */ /* 0x000e220008000800 */
[----:B------:R-:W-:Y:S02]  /*1ec0*/  MOV R3, RZ ;  /* 0x000000ff00037202 */ /* 0x000fe40000000f00 */
[----:B------:R-:W-:Y:S01]  /*1ed0*/  ISETP.NE.AND P1, PT, R10, RZ, PT ;  /* 0x000000ff0a00720c */ /* 0x000fe20003f25270 */
[----:B0-----:R-:W-:-:S04]  /*1ee0*/  UIADD3 UR4, UPT, UPT, UR4, -UR5, URZ ;  /* 0x8000000504047290 */ /* 0x001fc8000fffe0ff */
[----:B------:R-:W-:Y:S02]  /*1ef0*/  UIADD3 UR4, UPT, UPT, UR4, 0x1, URZ ;  /* 0x0000000104047890 */ /* 0x000fe4000fffe0ff */
[----:B------:R-:W-:Y:S10]  /*1f00*/  @!P0 BRA `(.L_x_42) ;  /* 0x0000000000c48947 */ /* 0x000ff40003800000 */
[----:B------:R-:W0:Y:S01]  /*1f10*/  LDC.64 R4, c[0x0][0x388] ;  /* 0x0000e200ff047b82 */ /* 0x000e220000000a00 */
[----:B------:R-:W-:Y:S01]  /*1f20*/  LOP3.LUT R3, R2, 0x7ffffff8, RZ, 0xc0, !PT ;  /* 0x7ffffff802037812 */ /* 0x000fe200078ec0ff */
[----:B------:R-:W-:-:S06]  /*1f30*/  IMAD.MOV.U32 R11, RZ, RZ, RZ ;  /* 0x000000ffff0b7224 */ /* 0x000fcc00078e00ff */
[----:B------:R-:W1:Y:S02]  /*1f40*/  LDC.64 R6, c[0x0][0x398] ;  /* 0x0000e600ff067b82 */ /* 0x000e640000000a00 */
.L_x_43:
[----:B--2---:R-:W-:-:S04]  /*1f50*/  IMAD R8, R2, UR12, R11 ;  /* 0x0000000c02087c24 */ /* 0x004fc8000f8e020b */
[----:B------:R-:W-:-:S04]  /*1f60*/  IMAD R9, R8, UR4, R19 ;  /* 0x0000000408097c24 */ /* 0x000fc8000f8e0213 */
[----:B------:R-:W-:-:S04]  /*1f70*/  IMAD R13, R9, UR4, R0 ;  /* 0x00000004090d7c24 */ /* 0x000fc8000f8e0200 */
[----:B0-----:R-:W-:-:S05]  /*1f80*/  IMAD.WIDE R12, R13, 0x4, R4 ;  /* 0x000000040d0c7825 */ /* 0x001fca00078e0204 */
        /* <DEDUP_REMOVED lines=19> */
[----:B------:R-:W-:-:S04]  /*20c0*/  IMAD.WIDE R14, R15, 0x4, R4 ;  /* 0x000000040f0e7825 */ /* 0x000fc800078e0204 */
[----:B------:R-:W-:Y:S01]  /*20d0*/  VIADD R25, R25, UR4 ;  /* 0x0000000419197c36 */ /* 0x000fe20008000000 */
[----:B---3--:R2:W-:Y:S04]  /*20e0*/  REDG.E.ADD.F32.FTZ.RN.STRONG.GPU desc[UR10][R8.64+0xc], R21 ;  /* 0x00000c15080079a6 */ /* 0x0085e8000c12f30a */
[----:B-1----:R-:W3:Y:S01]  /*20f0*/  LDG.E R23, desc[UR10][R14.64] ;  /* 0x0000000a0e177981 */ /* 0x002ee2000c1e1900 */
[----:B------:R-:W-:-:S04]  /*2100*/  IMAD R17, R25, UR4, R0 ;  /* 0x0000000419117c24 */ /* 0x000fc8000f8e0200 */
[----:B------:R-:W-:Y:S01]  /*2110*/  IMAD.WIDE R16, R17, 0x4, R4 ;  /* 0x0000000411107825 */ /* 0x000fe200078e0204 */
[----:B------:R-:W-:Y:S01]  /*2120*/  IADD3 R25, PT, PT, R25, UR4, RZ ;  /* 0x0000000419197c10 */ /* 0x000fe2000fffe0ff */
        /* <DEDUP_REMOVED lines=15> */
.L_x_42:
        /* <DEDUP_REMOVED lines=18> */
[----:B------:R-:W-:-:S04]  /*2340*/  VIADD R15, R13, UR4 ;  /* 0x000000040d0f7c36 */ /* 0x000fc80008000000 */
[----:B------:R-:W-:-:S04]  /*2350*/  IMAD R13, R15, UR4, R0 ;  /* 0x000000040f0d7c24 */ /* 0x000fc8000f8e0200 */
[----:B------:R-:W-:Y:S01]  /*2360*/  IMAD.WIDE R12, R13, 0x4, R4 ;  /* 0x000000040d0c7825 */ /* 0x000fe200078e0204 */
[----:B------:R-:W-:Y:S01]  /*2370*/  IADD3 R15, PT, PT, R15, UR4, RZ ;  /* 0x000000040f0f7c10 */ /* 0x000fe2000fffe0ff */
        /* <DEDUP_REMOVED lines=8> */
.L_x_44:
        /* <DEDUP_REMOVED lines=20> */
.L_x_45:
        /* <DEDUP_REMOVED lines=11> */
.L_x_46:
[----:B------:R-:W-:-:S00]  /*25f0*/  BRA `(.L_x_46) ;  /* 0xfffffffc00fc7947 */ /* 0x000fc0000383ffff */
[----:B------:R-:W-:-:S00]  /*2600*/  NOP ;  /* 0x0000000000007918 */ /* 0x000fc00000000000 */
[----:B------:R-:W-:-:S00]  /*2610*/  NOP ;  /* 0x0000000000007918 */ /* 0x000fc00000000000 */
[----:B------:R-:W-:-:S00]  /*2620*/  NOP ;  /* 0x0000000000007918 */ /* 0x000fc00000000000 */
[----:B------:R-:W-:-:S00]  /*2630*/  NOP ;  /* 0x0000000000007918 */ /* 0x000fc00000000000 */
[----:B------:R-:W-:-:S00]  /*2640*/  NOP ;  /* 0x0000000000007918 */ /* 0x000fc00000000000 */
[----:B------:R-:W-:-:S00]  /*2650*/  NOP ;  /* 0x0000000000007918 */ /* 0x000fc00000000000 */
[----:B------:R-:W-:-:S00]  /*2660*/  NOP ;  /* 0x0000000000007918 */ /* 0x000fc00000000000 */
[----:B------:R-:W-:-:S00]  /*2670*/  NOP ;  /* 0x0000000000007918 */ /* 0x000fc00000000000 */
.L_x_231:


//--------------------- .text._Z13relu_backwardPfS_S_i --------------------------
	.section	.text._Z13relu_backwardPfS_S_i,"ax",@progbits
	.align	128
        .global         _Z13relu_backwardPfS_S_i
        .type           _Z13relu_backwardPfS_S_i,@function
        .size           _Z13relu_backwardPfS_S_i,(.L_x_232 - _Z13relu_backwardPfS_S_i)
        .other          _Z13relu_backwardPfS_S_i,@"STO_CUDA_ENTRY STV_DEFAULT"
_Z13relu_backwardPfS_S_i:
.text._Z13relu_backwardPfS_S_i:
[----:B------:R-:W-:Y:S01]  /*0000*/  LDC R1, c[0x0][0x37c] ;  /* 0x0000df00ff017b82 */ /* 0x000fe20000000800 */
[----:B------:R-:W0:Y:S07]  /*0010*/  S2R R0, SR_TID.X ;  /* 0x0000000000007919 */ /* 0x000e2e0000002100 */
[----:B------:R-:W0:Y:S01]  /*0020*/  S2UR UR4, SR_CTAID.X ;  /* 0x00000000000479c3 */ /* 0x000e220000002500 */
[----:B------:R-:W1:Y:S07]  /*0030*/  LDCU UR5, c[0x0][0x398] ;  /* 0x00007300ff0577ac */ /* 0x000e6e0008000800 */
[----:B------:R-:W0:Y:S02]  /*0040*/  LDC R7, c[0x0][0x360] ;  /* 0x0000d800ff077b82 */ /* 0x000e240000000800 */
[----:B0-----:R-:W-:-:S05]  /*0050*/  IMAD R7, R7, UR4, R0 ;  /* 0x0000000407077c24 */ /* 0x001fca000f8e0200 */
[----:B-1----:R-:W-:-:S13]  /*0060*/  ISETP.GE.AND P0, PT, R7, UR5, PT ;  /* 0x0000000507007c0c */ /* 0x002fda000bf06270 */
[----:B------:R-:W-:Y:S05]  /*0070*/  @P0 EXIT ;  /* 0x000000000000094d */ /* 0x000fea0003800000 */
[----:B------:R-:W0:Y:S01]  /*0080*/  LDC.64 R2, c[0x0][0x380] ;  /* 0x0000e000ff027b82 */ /* 0x000e220000000a00 */
[----:B------:R-:W1:Y:S07]  /*0090*/  LDCU.64 UR4, c[0x0][0x358] ;  /* 0x00006b00ff0477ac */ /* 0x000e6e0008000a00 */
[----:B------:R-:W2:Y:S01]  /*00a0*/  LDC.64 R4, c[0x0][0x390] ;  /* 0x0000e400ff047b82 */ /* 0x000ea20000000a00 */
[----:B0-----:R-:W-:-:S06]  /*00b0*/  IMAD.WIDE R2, R7, 0x4, R2 ;  /* 0x0000000407027825 */ /* 0x001fcc00078e0202 */
[----:B-1----:R-:W3:Y:S01]  /*00c0*/  LDG.E R2, desc[UR4][R2.64] ;  /* 0x0000000402027981 */ /* 0x002ee2000c1e1900 */
[----:B------:R-:W-:Y:S01]  /*00d0*/  BSSY.RECONVERGENT B0, `(.L_x_47) ;  /* 0x0000008000007945 */ /* 0x000fe20003800200 */
[----:B------:R-:W-:Y:S02]  /*00e0*/  HFMA2 R9, -RZ, RZ, 0, 0 ;  /* 0x00000000ff097431 */ /* 0x000fe400000001ff */
[----:B--2---:R-:W-:Y:S01]  /*00f0*/  IMAD.WIDE R4, R7, 0x4, R4 ;  /* 0x0000000407047825 */ /* 0x004fe200078e0204 */
[----:B---3--:R-:W-:-:S13]  /*0100*/  FSETP.GT.AND P0, PT, R2, RZ, PT ;  /* 0x000000ff0200720b */ /* 0x008fda0003f04000 */
[----:B------:R-:W-:Y:S05]  /*0110*/  @!P0 BRA `(.L_x_48) ;  /* 0x00000000000c8947 */ /* 0x000fea0003800000 */
[----:B------:R-:W0:Y:S02]  /*0120*/  LDC.64 R2, c[0x0][0x388] ;  /* 0x0000e200ff027b82 */ /* 0x000e240000000a00 */
[----:B0-----:R-:W-:-:S05]  /*0130*/  IMAD.WIDE R2, R7, 0x4, R2 ;  /* 0x0000000407027825 */ /* 0x001fca00078e0202 */
[----:B------:R0:W5:Y:S02]  /*0140*/  LDG.E R9, desc[UR4][R2.64] ;  /* 0x0000000402097981 */ /* 0x000164000c1e1900 */
.L_x_48:
[----:B------:R-:W-:Y:S05]  /*0150*/  BSYNC.RECONVERGENT B0 ;  /* 0x0000000000007941 */ /* 0x000fea0003800200 */
.L_x_47:
[----:B-----5:R-:W-:Y:S01]  /*0160*/  STG.E desc[UR4][R4.64], R9 ;  /* 0x0000000904007986 */ /* 0x020fe2000c101904 */
[----:B------:R-:W-:Y:S05]  /*0170*/  EXIT ;  /* 0x000000000000794d */ /* 0x000fea0003800000 */
.L_x_49:
        /* <DEDUP_REMOVED lines=16> */
.L_x_232:


//--------------------- .text._Z11fc_backwardPfS_S_S_S_S_iii --------------------------
	.section	.text._Z11fc_backwardPfS_S_S_S_S_iii,"ax",@progbits
	.align	128
        .global         _Z11fc_backwardPfS_S_S_S_S_iii
        .type           _Z11fc_backwardPfS_S_S_S_S_iii,@function
        .size           _Z11fc_backwardPfS_S_S_S_S_iii,(.L_x_233 - _Z11fc_backwardPfS_S_S_S_S_iii)
        .other          _Z11fc_backwardPfS_S_S_S_S_iii,@"STO_CUDA_ENTRY STV_DEFAULT"
_Z11fc_backwardPfS_S_S_S_S_iii:
.text._Z11fc_backwardPfS_S_S_S_S_iii:
[----:B------:R-:W-:Y:S01]  /*0000*/  LDC R1, c[0x0][0x37c] ;  /* 0x0000df00ff017b82 */ /* 0x000fe20000000800 */
[----:B------:R-:W0:Y:S07]  /*0010*/  S2R R0, SR_TID.X ;  /* 0x0000000000007919 */ /* 0x000e2e0000002100 */
[----:B------:R-:W0:Y:S08]  /*0020*/  S2UR UR4, SR_CTAID.X ;  /* 0x00000000000479c3 */ /* 0x000e300000002500 */
[----:B------:R-:W0:Y:S08]  /*0030*/  LDC R7, c[0x0][0x360] ;  /* 0x0000d800ff077b82 */ /* 0x000e300000000800 */
[----:B------:R-:W1:Y:S08]  /*0040*/  LDC R4, c[0x0][0x3b8] ;  /* 0x0000ee00ff047b82 */ /* 0x000e700000000800 */
[----:B------:R-:W2:Y:S08]  /*0050*/  S2UR UR5, SR_CTAID.Y ;  /* 0x00000000000579c3 */ /* 0x000eb00000002600 */
[----:B------:R-:W2:Y:S01]  /*0060*/  LDC R2, c[0x0][0x3b0] ;  /* 0x0000ec00ff027b82 */ /* 0x000ea20000000800 */
[----:B0-----:R-:W-:-:S05]  /*0070*/  IMAD R7, R7, UR4, R0 ;  /* 0x0000000407077c24 */ /* 0x001fca000f8e0200 */
[----:B-1----:R-:W-:-:S04]  /*0080*/  ISETP.GE.AND P0, PT, R7, R4, PT ;  /* 0x000000040700720c */ /* 0x002fc80003f06270 */
[----:B--2---:R-:W-:-:S13]  /*0090*/  ISETP.LE.OR P0, PT, R2, UR5, P0 ;  /* 0x0000000502007c0c */ /* 0x004fda0008703670 */
[----:B------:R-:W-:Y:S05]  /*00a0*/  @P0 EXIT ;  /* 0x000000000000094d */ /* 0x000fea0003800000 */
[----:B------:R-:W0:Y:S01]  /*00b0*/  LDC.64 R2, c[0x0][0x388] ;  /* 0x0000e200ff027b82 */ /* 0x000e220000000a00 */
[----:B------:R-:W1:Y:S01]  /*00c0*/  LDCU.64 UR8, c[0x0][0x358] ;  /* 0x00006b00ff0877ac */ /* 0x000e620008000a00 */
[----:B------:R-:W-:-:S06]  /*00d0*/  IMAD R5, R4, UR5, R7 ;  /* 0x0000000504057c24 */ /* 0x000fcc000f8e0207 */
[----:B------:R-:W2:Y:S01]  /*00e0*/  LDC R10, c[0x0][0x3b4] ;  /* 0x0000ed00ff0a7b82 */ /* 0x000ea20000000800 */
[----:B0-----:R-:W-:-:S06]  /*00f0*/  IMAD.WIDE R2, R5, 0x4, R2 ;  /* 0x0000000405027825 */ /* 0x001fcc00078e0202 */
[----:B-1----:R-:W3:Y:S01]  /*0100*/  LDG.E R2, desc[UR8][R2.64] ;  /* 0x0000000802027981 */ /* 0x002ee2000c1e1900 */
[----:B------:R-:W-:Y:S01]  /*0110*/  BSSY.RECONVERGENT B0, `(.L_x_50) ;  /* 0x0000007000007945 */ /* 0x000fe20003800200 */
[----:B--2---:R-:W-:Y:S02]  /*0120*/  ISETP.GE.AND P1, PT, R10, 0x1, PT ;  /* 0x000000010a00780c */ /* 0x004fe40003f26270 */
[----:B---3--:R-:W-:-:S13]  /*0130*/  FSETP.NEU.AND P0, PT, R2, RZ, PT ;  /* 0x000000ff0200720b */ /* 0x008fda0003f0d000 */
[----:B------:R-:W-:Y:S05]  /*0140*/  @!P0 BRA `(.L_x_51) ;  /* 0x00000000000c8947 */ /* 0x000fea0003800000 */
[----:B------:R-:W0:Y:S02]  /*0150*/  LDC.64 R4, c[0x0][0x398] ;  /* 0x0000e600ff047b82 */ /* 0x000e240000000a00 */
[----:B0-----:R-:W-:-:S05]  /*0160*/  IMAD.WIDE R4, R7, 0x4, R4 ;  /* 0x0000000407047825 */ /* 0x001fca00078e0204 */
[----:B------:R0:W-:Y:S02]  /*0170*/  REDG.E.ADD.F32.FTZ.RN.STRONG.GPU desc[UR8][R4.64], R2 ;  /* 0x00000002040079a6 */ /* 0x0001e4000c12f308 */
.L_x_51:
[----:B------:R-:W-:Y:S05]  /*0180*/  BSYNC.RECONVERGENT B0 ;  /* 0x0000000000007941 */ /* 0x000fea0003800200 */
.L_x_50:
[----:B------:R-:W-:Y:S05]  /*0190*/  @!P1 EXIT ;  /* 0x000000000000994d */ /* 0x000fea0003800000 */
[C---:B------:R-:W-:Y:S01]  /*01a0*/  ISETP.GE.U32.AND P0, PT, R10.reuse, 0x8, PT ;  /* 0x000000080a00780c */ /* 0x040fe20003f06070 */
[----:B------:R-:W-:Y:S02]  /*01b0*/  HFMA2 R0, -RZ, RZ, 0, 0 ;  /* 0x00000000ff007431 */ /* 0x000fe400000001ff */
[----:B0-----:R-:W-:Y:S01]  /*01c0*/  IMAD R5, R7, R10, RZ ;  /* 0x0000000a07057224 */ /* 0x001fe200078e02ff */
[C---:B------:R-:W-:Y:S01]  /*01d0*/  LOP3.LUT R18, R10.reuse, 0x7, RZ, 0xc0, !PT ;  /* 0x000000070a127812 */ /* 0x040fe200078ec0ff */
[----:B------:R-:W-:-:S08]  /*01e0*/  IMAD R3, R10, UR5, RZ ;  /* 0x000000050a037c24 */ /* 0x000fd0000f8e02ff */
[----:B------:R-:W-:Y:S05]  /*01f0*/  @!P0 BRA `(.L_x_52) ;  /* 0x00000004007c8947 */ /* 0x000fea0003800000 */
[----:B------:R-:W0:Y:S01]  /*0200*/  LDCU.128 UR4, c[0x0][0x3a0] ;  /* 0x00007400ff0477ac */ /* 0x000e220008000c00 */
[----:B------:R-:W1:Y:S01]  /*0210*/  LDC.64 R6, c[0x0][0x390] ;  /* 0x0000e400ff067b82 */ /* 0x000e620000000a00 */
[----:B------:R-:W-:Y:S01]  /*0220*/  MOV R9, 0x0 ;  /* 0x0000000000097802 */ /* 0x000fe20000000f00 */
[----:B------:R-:W-:Y:S01]  /*0230*/  IMAD.MOV.U32 R8, RZ, RZ, 0x10 ;  /* 0x00000010ff087424 */ /* 0x000fe200078e00ff */
[----:B------:R-:W2:Y:S01]  /*0240*/  LDCU.64 UR10, c[0x0][0x380] ;  /* 0x00007000ff0a77ac */ /* 0x000ea20008000a00 */
[----:B------:R-:W-:Y:S01]  /*0250*/  LOP3.LUT R0, R10, 0x7ffffff8, RZ, 0xc0, !PT ;  /* 0x7ffffff80a007812 */ /* 0x000fe200078ec0ff */
[----:B------:R-:W-:Y:S02]  /*0260*/  IMAD.MOV.U32 R17, RZ, RZ, R5 ;  /* 0x000000ffff117224 */ /* 0x000fe400078e0005 */
[----:B------:R-:W-:Y:S01]  /*0270*/  IMAD.WIDE.U32 R8, R3, 0x4, R8 ;  /* 0x0000000403087825 */ /* 0x000fe200078e0008 */
[----:B------:R-:W-:Y:S02]  /*0280*/  IADD3 R4, PT, PT, -R0, RZ, RZ ;  /* 0x000000ff00047210 */ /* 0x000fe40007ffe1ff */
[C---:B0-----:R-:W-:Y:S01]  /*0290*/  IADD3 R16, P1, PT, R8.reuse, UR6, RZ ;  /* 0x0000000608107c10 */ /* 0x041fe2000ff3e0ff */
[----:B------:R-:W-:Y:S01]  /*02a0*/  UIADD3 UR4, UP0, UPT, UR4, 0x10, URZ ;  /* 0x0000001004047890 */ /* 0x000fe2000ff1e0ff */
[----:B--2---:R-:W-:-:S03]  /*02b0*/  IADD3 R12, P0, PT, R8, UR10, RZ ;  /* 0x0000000a080c7c10 */ /* 0x004fc6000ff1e0ff */
[----:B------:R-:W-:Y:S01]  /*02c0*/  UIADD3.X UR5, UPT, UPT, URZ, UR5, URZ, UP0, !UPT ;  /* 0x00000005ff057290 */ /* 0x000fe200087fe4ff */
[C---:B------:R-:W-:Y:S02]  /*02d0*/  IADD3.X R21, PT, PT, R9.reuse, UR7, RZ, P1, !PT ;  /* 0x0000000709157c10 */ /* 0x040fe40008ffe4ff */
[----:B------:R-:W-:-:S09]  /*02e0*/  IADD3.X R19, PT, PT, R9, UR11, RZ, P0, !PT ;  /* 0x0000000b09137c10 */ /* 0x000fd200087fe4ff */
.L_x_61:
[----:B------:R-:W-:Y:S01]  /*02f0*/  IMAD.MOV.U32 R8, RZ, RZ, R12 ;  /* 0x000000ffff087224 */ /* 0x000fe200078e000c */
[----:B------:R-:W-:-:S05]  /*0300*/  MOV R9, R19 ;  /* 0x0000001300097202 */ /* 0x000fca0000000f00 */
[----:B0-----:R-:W2:Y:S01]  /*0310*/  LDG.E R15, desc[UR8][R8.64+-0x10] ;  /* 0xfffff008080f7981 */ /* 0x001ea2000c1e1900 */
[----:B------:R-:W-:Y:S01]  /*0320*/  MOV R11, UR5 ;  /* 0x00000005000b7c02 */ /* 0x000fe20008000f00 */
[----:B------:R-:W-:Y:S02]  /*0330*/  IMAD.U32 R10, RZ, RZ, UR4 ;  /* 0x00000004ff0a7e24 */ /* 0x000fe4000f8e00ff */
[----:B-1----:R-:W-:-:S04]  /*0340*/  IMAD.WIDE R12, R17, 0x4, R6 ;  /* 0x00000004110c7825 */ /* 0x002fc800078e0206 */
[----:B------:R-:W-:Y:S01]  /*0350*/  IMAD.WIDE R10, R17, 0x4, R10 ;  /* 0x00000004110a7825 */ /* 0x000fe200078e020a */
[----:B--2---:R-:W-:-:S13]  /*0360*/  FSETP.NEU.AND P0, PT, R15, RZ, PT ;  /* 0x000000ff0f00720b */ /* 0x004fda0003f0d000 */
[----:B------:R-:W-:Y:S05]  /*0370*/  @!P0 BRA `(.L_x_53) ;  /* 0x0000000000088947 */ /* 0x000fea0003800000 */
[----:B------:R-:W-:-:S05]  /*0380*/  FMUL R15, R2, R15 ;  /* 0x0000000f020f7220 */ /* 0x000fca0000400000 */
[----:B------:R0:W-:Y:S02]  /*0390*/  REDG.E.ADD.F32.FTZ.RN.STRONG.GPU desc[UR8][R12.64], R15 ;  /* 0x0000000f0c0079a6 */ /* 0x0001e4000c12f308 */
.L_x_53:
[----:B0-----:R-:W2:Y:S01]  /*03a0*/  LDG.E R15, desc[UR8][R10.64+-0x10] ;  /* 0xfffff0080a0f7981 */ /* 0x001ea2000c1e1900 */
[----:B------:R-:W-:Y:S02]  /*03b0*/  IMAD.MOV.U32 R14, RZ, RZ, R16 ;  /* 0x000000ffff0e7224 */ /* 0x000fe400078e0010 */
[----:B--2---:R-:W-:Y:S01]  /*03c0*/  FMUL R19, R2, R15 ;  /* 0x0000000f02137220 */ /* 0x004fe20000400000 */
[----:B------:R-:W-:-:S05]  /*03d0*/  MOV R15, R21 ;  /* 0x00000015000f7202 */ /* 0x000fca0000000f00 */
[----:B------:R0:W-:Y:S04]  /*03e0*/  REDG.E.ADD.F32.FTZ.RN.STRONG.GPU desc[UR8][R14.64+-0x10], R19 ;  /* 0xfffff0130e0079a6 */ /* 0x0001e8000c12f308 */
[----:B------:R-:W2:Y:S02]  /*03f0*/  LDG.E R21, desc[UR8][R8.64+-0xc] ;  /* 0xfffff40808157981 */ /* 0x000ea4000c1e1900 */
[----:B--2---:R-:W-:-:S13]  /*0400*/  FSETP.NEU.AND P0, PT, R21, RZ, PT ;  /* 0x000000ff1500720b */ /* 0x004fda0003f0d000 */
[----:B0-----:R-:W-:Y:S05]  /*0410*/  @!P0 BRA `(.L_x_54) ;  /* 0x0000000000088947 */ /* 0x001fea0003800000 */
[----:B------:R-:W-:-:S05]  /*0420*/  FMUL R19, R2, R21 ;  /* 0x0000001502137220 */ /* 0x000fca0000400000 */
[----:B------:R0:W-:Y:S02]  /*0430*/  REDG.E.ADD.F32.FTZ.RN.STRONG.GPU desc[UR8][R12.64+0x4], R19 ;  /* 0x000004130c0079a6 */ /* 0x0001e4000c12f308 */
.L_x_54:
[----:B0-----:R-:W2:Y:S02]  /*0440*/  LDG.E R19, desc[UR8][R10.64+-0xc] ;  /* 0xfffff4080a137981 */ /* 0x001ea4000c1e1900 */
[----:B--2---:R-:W-:-:S05]  /*0450*/  FMUL R19, R2, R19 ;  /* 0x0000001302137220 */ /* 0x004fca0000400000 */
[----:B------:R0:W-:Y:S04]  /*0460*/  REDG.E.ADD.F32.FTZ.RN.STRONG.GPU desc[UR8][R14.64+-0xc], R19 ;  /* 0xfffff4130e0079a6 */ /* 0x0001e8000c12f308 */
[----:B------:R-:W2:Y:S02]  /*0470*/  LDG.E R21, desc[UR8][R8.64+-0x8] ;  /* 0xfffff80808157981 */ /* 0x000ea4000c1e1900 */
[----:B--2---:R-:W-:-:S13]  /*0480*/  FSETP.NEU.AND P0, PT, R21, RZ, PT ;  /* 0x000000ff1500720b */ /* 0x004fda0003f0d000 */
[----:B0-----:R-:W-:Y:S05]  /*0490*/  @!P0 BRA `(.L_x_55) ;  /* 0x0000000000088947 */ /* 0x001fea0003800000 */
[----:B------:R-:W-:-:S05]  /*04a0*/  FMUL R19, R2, R21 ;  /* 0x0000001502137220 */ /* 0x000fca0000400000 */
[----:B------:R0:W-:Y:S02]  /*04b0*/  REDG.E.ADD.F32.FTZ.RN.STRONG.GPU desc[UR8][R12.64+0x8], R19 ;  /* 0x000008130c0079a6 */ /* 0x0001e4000c12f308 */
.L_x_55:
        /* <DEDUP_REMOVED lines=8> */
.L_x_56:
        /* <DEDUP_REMOVED lines=8> */
.L_x_57:
        /* <DEDUP_REMOVED lines=8> */
.L_x_58:
        /* <DEDUP_REMOVED lines=8> */
.L_x_59:
        /* <DEDUP_REMOVED lines=8> */
.L_x_60:
[----:B------:R-:W2:Y:S01]  /*0740*/  LDG.E R11, desc[UR8][R10.64+0xc] ;  /* 0x00000c080a0b7981 */ /* 0x000ea2000c1e1900 */
[----:B------:R-:W-:-:S05]  /*0750*/  VIADD R4, R4, 0x8 ;  /* 0x0000000804047836 */ /* 0x000fca0000000000 */
[----:B------:R-:W-:Y:S02]  /*0760*/  ISETP.NE.AND P0, PT, R4, RZ, PT ;  /* 0x000000ff0400720c */ /* 0x000fe40003f05270 */
[----:B------:R-:W-:Y:S02]  /*0770*/  IADD3 R16, P2, PT, R14, 0x20, RZ ;  /* 0x000000200e107810 */ /* 0x000fe40007f5e0ff */
[----:B0-----:R-:W-:Y:S02]  /*0780*/  IADD3 R12, P1, PT, R8, 0x20, RZ ;  /* 0x00000020080c7810 */ /* 0x001fe40007f3e0ff */
[----:B------:R-:W-:Y:S01]  /*0790*/  IADD3 R17, PT, PT, R17, 0x8, RZ ;  /* 0x0000000811117810 */ /* 0x000fe20007ffe0ff */
[----:B------:R-:W-:Y:S01]  /*07a0*/  IMAD.X R21, RZ, RZ, R15, P2 ;  /* 0x000000ffff157224 */ /* 0x000fe200010e060f */
[----:B------:R-:W-:Y:S01]  /*07b0*/  IADD3.X R19, PT, PT, RZ, R9, RZ, P1, !PT ;  /* 0x00000009ff137210 */ /* 0x000fe20000ffe4ff */
[----:B--2---:R-:W-:-:S05]  /*07c0*/  FMUL R13, R2, R11 ;  /* 0x0000000b020d7220 */ /* 0x004fca0000400000 */
[----:B------:R0:W-:Y:S01]  /*07d0*/  REDG.E.ADD.F32.FTZ.RN.STRONG.GPU desc[UR8][R14.64+0xc], R13 ;  /* 0x00000c0d0e0079a6 */ /* 0x0001e2000c12f308 */
[----:B------:R-:W-:Y:S05]  /*07e0*/  @P0 BRA `(.L_x_61) ;  /* 0xfffffff800c00947 */ /* 0x000fea000383ffff */
.L_x_52:
[----:B------:R-:W-:-:S13]  /*07f0*/  ISETP.NE.AND P0, PT, R18, RZ, PT ;  /* 0x000000ff1200720c */ /* 0x000fda0003f05270 */
[----:B------:R-:W-:Y:S05]  /*0800*/  @!P0 EXIT ;  /* 0x000000000000894d */ /* 0x000fea0003800000 */
[----:B------:R-:W0:Y:S01]  /*0810*/  LDC R4, c[0x0][0x3b4] ;  /* 0x0000ed00ff047b82 */ /* 0x000e220000000800 */
[----:B------:R-:W-:Y:S02]  /*0820*/  ISETP.GE.U32.AND P0, PT, R18, 0x4, PT ;  /* 0x000000041200780c */ /* 0x000fe40003f06070 */
[----:B0-----:R-:W-:-:S11]  /*0830*/  LOP3.LUT R14, R4, 0x3, RZ, 0xc0, !PT ;  /* 0x00000003040e7812 */ /* 0x001fd600078ec0ff */
[----:B------:R-:W-:Y:S05]  /*0840*/  @!P0 BRA `(.L_x_62) ;  /* 0x0000000000d48947 */ /* 0x000fea0003800000 */
[----:B------:R-:W0:Y:S01]  /*0850*/  LDC.64 R12, c[0x0][0x380] ;  /* 0x0000e000ff0c7b82 */ /* 0x000e220000000a00 */
[----:B------:R-:W-:-:S07]  /*0860*/  IMAD.IADD R11, R3, 0x1, R0 ;  /* 0x00000001030b7824 */ /* 0x000fce00078e0200 */
[----:B------:R-:W1:Y:S08]  /*0870*/  LDC.64 R6, c[0x0][0x3a0] ;  /* 0x0000e800ff067b82 */ /* 0x000e700000000a00 */
[----:B------:R-:W2:Y:S01]  /*0880*/  LDC.64 R8, c[0x0][0x390] ;  /* 0x0000e400ff087b82 */ /* 0x000ea20000000a00 */
[----:B0-----:R-:W-:-:S06]  /*0890*/  IMAD.WIDE.U32 R12, R11, 0x4, R12 ;  /* 0x000000040b0c7825 */ /* 0x001fcc00078e000c */
[----:B------:R-:W3:Y:S01]  /*08a0*/  LDG.E R13, desc[UR8][R12.64] ;  /* 0x000000080c0d7981 */ /* 0x000ee2000c1e1900 */
[----:B------:R-:W-:-:S05]  /*08b0*/  IADD3 R15, PT, PT, R5, R0, RZ ;  /* 0x00000000050f7210 */ /* 0x000fca0007ffe0ff */
[----:B-1----:R-:W-:-:S04]  /*08c0*/  IMAD.WIDE R6, R15, 0x4, R6 ;  /* 0x000000040f067825 */ /* 0x002fc800078e0206 */
[----:B--2---:R-:W-:Y:S01]  /*08d0*/  IMAD.WIDE R8, R15, 0x4, R8 ;  /* 0x000000040f087825 */ /* 0x004fe200078e0208 */
[----:B---3--:R-:W-:-:S13]  /*08e0*/  FSETP.NEU.AND P0, PT, R13, RZ, PT ;  /* 0x000000ff0d00720b */ /* 0x008fda0003f0d000 */
[----:B------:R-:W-:Y:S05]  /*08f0*/  @!P0 BRA `(.L_x_63) ;  /* 0x0000000000088947 */ /* 0x000fea0003800000 */
[----:B------:R-:W-:-:S05]  /*0900*/  FMUL R13, R2, R13 ;  /* 0x0000000d020d7220 */ /* 0x000fca0000400000 */
[----:B------:R0:W-:Y:S02]  /*0910*/  REDG.E.ADD.F32.FTZ.RN.STRONG.GPU desc[UR8][R8.64], R13 ;  /* 0x0000000d080079a6 */ /* 0x0001e4000c12f308 */
.L_x_63:
[----:B------:R-:W2:Y:S01]  /*0920*/  LDG.E R15, desc[UR8][R6.64] ;  /* 0x00000008060f7981 */ /* 0x000ea2000c1e1900 */
[----:B0-----:R-:W0:Y:S01]  /*0930*/  LDC.64 R12, c[0x0][0x3a8] ;  /* 0x0000ea00ff0c7b82 */ /* 0x001e220000000a00 */
[----:B------:R-:W1:Y:S01]  /*0940*/  LDCU.64 UR4, c[0x0][0x380] ;  /* 0x00007000ff0477ac */ /* 0x000e620008000a00 */
[----:B------:R-:W-:-:S04]  /*0950*/  IADD3 R10, P0, PT, R3, R0, RZ ;  /* 0x00000000030a7210 */ /* 0x000fc80007f1e0ff */
[----:B------:R-:W-:Y:S01]  /*0960*/  SHF.L.U32 R16, R10, 0x2, RZ ;  /* 0x000000020a107819 */ /* 0x000fe200000006ff */
[----:B------:R-:W-:-:S05]  /*0970*/  IMAD.X R17, RZ, RZ, RZ, P0 ;  /* 0x000000ffff117224 */ /* 0x000fca00000e06ff */
[----:B------:R-:W-:Y:S02]  /*0980*/  SHF.L.U64.HI R17, R10, 0x2, R17 ;  /* 0x000000020a117819 */ /* 0x000fe40000010211 */
[----:B-1----:R-:W-:Y:S01]  /*0990*/  IADD3 R10, P0, PT, R16, UR4, RZ ;  /* 0x00000004100a7c10 */ /* 0x002fe2000ff1e0ff */
[----:B0-----:R-:W-:-:S03]  /*09a0*/  IMAD.WIDE.U32 R12, R11, 0x4, R12 ;  /* 0x000000040b0c7825 */ /* 0x001fc600078e000c */
[----:B------:R-:W-:Y:S01]  /*09b0*/  IADD3.X R11, PT, PT, R17, UR5, RZ, P0, !PT ;  /* 0x00000005110b7c10 */ /* 0x000fe200087fe4ff */
[----:B--2---:R-:W-:-:S05]  /*09c0*/  FMUL R15, R2, R15 ;  /* 0x0000000f020f7220 */ /* 0x004fca0000400000 */
[----:B------:R0:W-:Y:S04]  /*09d0*/  REDG.E.ADD.F32.FTZ.RN.STRONG.GPU desc[UR8][R12.64], R15 ;  /* 0x0000000f0c0079a6 */ /* 0x0001e8000c12f308 */
[----:B------:R-:W2:Y:S02]  /*09e0*/  LDG.E R19, desc[UR8][R10.64+0x4] ;  /* 0x000004080a137981 */ /* 0x000ea4000c1e1900 */
[----:B--2---:R-:W-:-:S13]  /*09f0*/  FSETP.NEU.AND P0, PT, R19, RZ, PT ;  /* 0x000000ff1300720b */ /* 0x004fda0003f0d000 */
[----:B0-----:R-:W-:Y:S05]  /*0a00*/  @!P0 BRA `(.L_x_64) ;  /* 0x0000000000088947 */ /* 0x001fea0003800000 */
[----:B------:R-:W-:-:S05]  /*0a10*/  FMUL R13, R2, R19 ;  /* 0x00000013020d7220 */ /* 0x000fca0000400000 */
[----:B------:R0:W-:Y:S02]  /*0a20*/  REDG.E.ADD.F32.FTZ.RN.STRONG.GPU desc[UR8][R8.64+0x4], R13 ;  /* 0x0000040d080079a6 */ /* 0x0001e4000c12f308 */
.L_x_64:
[----:B------:R-:W2:Y:S01]  /*0a30*/  LDG.E R15, desc[UR8][R6.64+0x4] ;  /* 0x00000408060f7981 */ /* 0x000ea2000c1e1900 */
[----:B------:R-:W1:Y:S02]  /*0a40*/  LDCU.64 UR4, c[0x0][0x3a8] ;  /* 0x00007500ff0477ac */ /* 0x000e640008000a00 */
[----:B-1----:R-:W-:-:S04]  /*0a50*/  IADD3 R12, P0, PT, R16, UR4, RZ ;  /* 0x00000004100c7c10 */ /* 0x002fc8000ff1e0ff */
[----:B0-----:R-:W-:Y:S01]  /*0a60*/  IADD3.X R13, PT, PT, R17, UR5, RZ, P0, !PT ;  /* 0x00000005110d7c10 */ /* 0x001fe200087fe4ff */
[----:B--2---:R-:W-:-:S05]  /*0a70*/  FMUL R15, R2, R15 ;  /* 0x0000000f020f7220 */ /* 0x004fca0000400000 */
[----:B------:R0:W-:Y:S04]  /*0a80*/  REDG.E.ADD.F32.FTZ.RN.STRONG.GPU desc[UR8][R12.64+0x4], R15 ;  /* 0x0000040f0c0079a6 */ /* 0x0001e8000c12f308 */
[----:B------:R-:W2:Y:S02]  /*0a90*/  LDG.E R17, desc[UR8][R10.64+0x8] ;  /* 0x000008080a117981 */ /* 0x000ea4000c1e1900 */
[----:B--2---:R-:W-:-:S13]  /*0aa0*/  FSETP.NEU.AND P0, PT, R17, RZ, PT ;  /* 0x000000ff1100720b */ /* 0x004fda0003f0d000 */
[----:B0-----:R-:W-:Y:S05]  /*0ab0*/  @!P0 BRA `(.L_x_65) ;  /* 0x0000000000088947 */ /* 0x001fea0003800000 */
[----:B------:R-:W-:-:S05]  /*0ac0*/  FMUL R15, R2, R17 ;  /* 0x00000011020f7220 */ /* 0x000fca0000400000 */
[----:B------:R0:W-:Y:S02]  /*0ad0*/  REDG.E.ADD.F32.FTZ.RN.STRONG.GPU desc[UR8][R8.64+0x8], R15 ;  /* 0x0000080f080079a6 */ /* 0x0001e4000c12f308 */
.L_x_65:
        /* <DEDUP_REMOVED lines=8> */
.L_x_66:
[----:B------:R-:W0:Y:S02]  /*0b60*/  LDG.E R7, desc[UR8][R6.64+0xc] ;  /* 0x00000c0806077981 */ /* 0x000e24000c1e1900 */
[----:B0-----:R-:W-:-:S05]  /*0b70*/  FMUL R9, R2, R7 ;  /* 0x0000000702097220 */ /* 0x001fca0000400000 */
[----:B------:R0:W-:Y:S01]  /*0b80*/  REDG.E.ADD.F32.FTZ.RN.STRONG.GPU desc[UR8][R12.64+0xc], R9 ;  /* 0x00000c090c0079a6 */ /* 0x0001e2000c12f308 */
[----:B------:R-:W-:-:S07]  /*0b90*/  VIADD R0, R0, 0x4 ;  /* 0x0000000400007836 */ /* 0x000fce0000000000 */
.L_x_62:
[----:B------:R-:W-:-:S13]  /*0ba0*/  ISETP.NE.AND P0, PT, R14, RZ, PT ;  /* 0x000000ff0e00720c */ /* 0x000fda0003f05270 */
[----:B------:R-:W-:Y:S05]  /*0bb0*/  @!P0 EXIT ;  /* 0x000000000000894d */ /* 0x000fea0003800000 */
[----:B------:R-:W-:-:S13]  /*0bc0*/  ISETP.NE.AND P0, PT, R14, 0x1, PT ;  /* 0x000000010e00780c */ /* 0x000fda0003f05270 */
[----:B------:R-:W-:Y:S05]  /*0bd0*/  @!P0 BRA `(.L_x_67) ;  /* 0x0000000000948947 */ /* 0x000fea0003800000 */
[----:B0-----:R-:W0:Y:S01]  /*0be0*/  LDC.64 R12, c[0x0][0x380] ;  /* 0x0000e000ff0c7b82 */ /* 0x001e220000000a00 */
[----:B------:R-:W-:-:S07]  /*0bf0*/  IADD3 R10, PT, PT, R3, R0, RZ ;  /* 0x00000000030a7210 */ /* 0x000fce0007ffe0ff */
        /* <DEDUP_REMOVED lines=11> */
.L_x_68:
[----:B0-----:R-:W2:Y:S01]  /*0cb0*/  LDG.E R11, desc[UR8][R6.64] ;  /* 0x00000008060b7981 */ /* 0x001ea2000c1e1900 */
[----:B------:R-:W0:Y:S01]  /*0cc0*/  LDC.64 R12, c[0x0][0x3a8] ;  /* 0x0000ea00ff0c7b82 */ /* 0x000e220000000a00 */
[----:B------:R-:W1:Y:S01]  /*0cd0*/  LDCU.64 UR4, c[0x0][0x380] ;  /* 0x00007000ff0477ac */ /* 0x000e620008000a00 */
[----:B------:R-:W-:-:S04]  /*0ce0*/  IADD3 R14, P0, PT, R3, R0, RZ ;  /* 0x00000000030e7210 */ /* 0x000fc80007f1e0ff */
[----:B------:R-:W-:Y:S01]  /*0cf0*/  SHF.L.U32 R17, R14, 0x2, RZ ;  /* 0x000000020e117819 */ /* 0x000fe200000006ff */
[----:B------:R-:W-:-:S05]  /*0d00*/  IMAD.X R15, RZ, RZ, RZ, P0 ;  /* 0x000000ffff0f7224 */ /* 0x000fca00000e06ff */
[----:B------:R-:W-:Y:S02]  /*0d10*/  SHF.L.U64.HI R16, R14, 0x2, R15 ;  /* 0x000000020e107819 */ /* 0x000fe4000001020f */
[----:B-1----:R-:W-:-:S04]  /*0d20*/  IADD3 R14, P0, PT, R17, UR4, RZ ;  /* 0x00000004110e7c10 */ /* 0x002fc8000ff1e0ff */
[----:B------:R-:W-:Y:S01]  /*0d30*/  IADD3.X R15, PT, PT, R16, UR5, RZ, P0, !PT ;  /* 0x00000005100f7c10 */ /* 0x000fe200087fe4ff */
[----:B0-----:R-:W-:-:S04]  /*0d40*/  IMAD.WIDE.U32 R12, R10, 0x4, R12 ;  /* 0x000000040a0c7825 */ /* 0x001fc800078e000c */
[----:B--2---:R-:W-:-:S05]  /*0d50*/  FMUL R11, R2, R11 ;  /* 0x0000000b020b7220 */ /* 0x004fca0000400000 */
[----:B------:R0:W-:Y:S04]  /*0d60*/  REDG.E.ADD.F32.FTZ.RN.STRONG.GPU desc[UR8][R12.64], R11 ;  /* 0x0000000b0c0079a6 */ /* 0x0001e8000c12f308 */
[----:B------:R-:W2:Y:S02]  /*0d70*/  LDG.E R15, desc[UR8][R14.64+0x4] ;  /* 0x000004080e0f7981 */ /* 0x000ea4000c1e1900 */
[----:B--2---:R-:W-:-:S13]  /*0d80*/  FSETP.NEU.AND P0, PT, R15, RZ, PT ;  /* 0x000000ff0f00720b */ /* 0x004fda0003f0d000 */
[----:B0-----:R-:W-:Y:S05]  /*0d90*/  @!P0 BRA `(.L_x_69) ;  /* 0x0000000000088947 */ /* 0x001fea0003800000 */
[----:B------:R-:W-:-:S05]  /*0da0*/  FMUL R11, R2, R15 ;  /* 0x0000000f020b7220 */ /* 0x000fca0000400000 */
[----:B------:R0:W-:Y:S02]  /*0db0*/  REDG.E.ADD.F32.FTZ.RN.STRONG.GPU desc[UR8][R8.64+0x4], R11 ;  /* 0x0000040b080079a6 */ /* 0x0001e4000c12f308 */
.L_x_69:
[----:B------:R-:W2:Y:S01]  /*0dc0*/  LDG.E R7, desc[UR8][R6.64+0x4] ;  /* 0x0000040806077981 */ /* 0x000ea2000c1e1900 */
[----:B------:R-:W0:Y:S02]  /*0dd0*/  LDCU.64 UR4, c[0x0][0x3a8] ;  /* 0x00007500ff0477ac */ /* 0x000e240008000a00 */
[----:B0-----:R-:W-:-:S04]  /*0de0*/  IADD3 R8, P0, PT, R17, UR4, RZ ;  /* 0x0000000411087c10 */ /* 0x001fc8000ff1e0ff */
[----:B------:R-:W-:Y:S01]  /*0df0*/  IADD3.X R9, PT, PT, R16, UR5, RZ, P0, !PT ;  /* 0x0000000510097c10 */ /* 0x000fe200087fe4ff */
[----:B--2---:R-:W-:-:S05]  /*0e00*/  FMUL R11, R2, R7 ;  /* 0x00000007020b7220 */ /* 0x004fca0000400000 */
[----:B------:R1:W-:Y:S01]  /*0e10*/  REDG.E.ADD.F32.FTZ.RN.STRONG.GPU desc[UR8][R8.64+0x4], R11 ;  /* 0x0000040b080079a6 */ /* 0x0003e2000c12f308 */
[----:B------:R-:W-:-:S07]  /*0e20*/  IADD3 R0, PT, PT, R0, 0x2, RZ ;  /* 0x0000000200007810 */ /* 0x000fce0007ffe0ff */
.L_x_67:
[----:B------:R-:W-:-:S04]  /*0e30*/  LOP3.LUT R4, R4, 0x1, RZ, 0xc0, !PT ;  /* 0x0000000104047812 */ /* 0x000fc800078ec0ff */
[----:B------:R-:W-:-:S13]  /*0e40*/  ISETP.NE.U32.AND P0, PT, R4, 0x1, PT ;  /* 0x000000010400780c */ /* 0x000fda0003f05070 */
[----:B------:R-:W-:Y:S05]  /*0e50*/  @P0 EXIT ;  /* 0x000000000000094d */ /* 0x000fea0003800000 */
[----:B------:R-:W2:Y:S01]  /*0e60*/  LDC.64 R6, c[0x0][0x380] ;  /* 0x0000e000ff067b82 */ /* 0x000ea20000000a00 */
[----:B-1----:R-:W-:-:S07]  /*0e70*/  IMAD.IADD R11, R3, 0x1, R0 ;  /* 0x00000001030b7824 */ /* 0x002fce00078e0200 */
[----:B0-----:R-:W0:Y:S01]  /*0e80*/  LDC.64 R8, c[0x0][0x3a0] ;  /* 0x0000e800ff087b82 */ /* 0x001e220000000a00 */
[----:B--2---:R-:W-:-:S05]  /*0e90*/  IMAD.WIDE.U32 R6, R11, 0x4, R6 ;  /* 0x000000040b067825 */ /* 0x004fca00078e0006 */
[----:B------:R-:W2:Y:S01]  /*0ea0*/  LDG.E R3, desc[UR8][R6.64] ;  /* 0x0000000806037981 */ /* 0x000ea2000c1e1900 */
[----:B------:R-:W-:-:S05]  /*0eb0*/  IADD3 R13, PT, PT, R5, R0, RZ ;  /* 0x00000000050d7210 */ /* 0x000fca0007ffe0ff */
[----:B0-----:R-:W-:Y:S01]  /*0ec0*/  IMAD.WIDE R8, R13, 0x4, R8 ;  /* 0x000000040d087825 */ /* 0x001fe200078e0208 */
[----:B--2---:R-:W-:-:S13]  /*0ed0*/  FSETP.NEU.AND P0, PT, R3, RZ, PT ;  /* 0x000000ff0300720b */ /* 0x004fda0003f0d000 */
[----:B------:R-:W-:Y:S05]  /*0ee0*/  @!P0 BRA `(.L_x_70) ;  /* 0x0000000000148947 */ /* 0x000fea0003800000 */
[----:B------:R-:W0:Y:S01]  /*0ef0*/  LDC.64 R6, c[0x0][0x390] ;  /* 0x0000e400ff067b82 */ /* 0x000e220000000a00 */
[----:B------:R-:W-:Y:S01]  /*0f00*/  IADD3 R5, PT, PT, R5, R0, RZ ;  /* 0x0000000005057210 */ /* 0x000fe20007ffe0ff */
[----:B------:R-:W-:-:S04]  /*0f10*/  FMUL R3, R2, R3 ;  /* 0x0000000302037220 */ /* 0x000fc80000400000 */
[----:B0-----:R-:W-:-:S05]  /*0f20*/  IMAD.WIDE R4, R5, 0x4, R6 ;  /* 0x0000000405047825 */ /* 0x001fca00078e0206 */
[----:B------:R0:W-:Y:S02]  /*0f30*/  REDG.E.ADD.F32.FTZ.RN.STRONG.GPU desc[UR8][R4.64], R3 ;  /* 0x00000003040079a6 */ /* 0x0001e4000c12f308 */
.L_x_70:
[----:B------:R-:W2:Y:S01]  /*0f40*/  LDG.E R9, desc[UR8][R8.64] ;  /* 0x0000000808097981 */ /* 0x000ea2000c1e1900 */
[----:B0-----:R-:W0:Y:S02]  /*0f50*/  LDC.64 R4, c[0x0][0x3a8] ;  /* 0x0000ea00ff047b82 */ /* 0x001e240000000a00 */
[----:B0-----:R-:W-:-:S04]  /*0f60*/  IMAD.WIDE.U32 R4, R11, 0x4, R4 ;  /* 0x000000040b047825 */ /* 0x001fc800078e0004 */
[----:B--2---:R-:W-:-:S05]  /*0f70*/  FMUL R3, R2, R9 ;  /* 0x0000000902037220 */ /* 0x004fca0000400000 */
[----:B------:R-:W-:Y:S01]  /*0f80*/  REDG.E.ADD.F32.FTZ.RN.STRONG.GPU desc[UR8][R4.64], R3 ;  /* 0x00000003040079a6 */ /* 0x000fe2000c12f308 */
[----:B------:R-:W-:Y:S05]  /*0f90*/  EXIT ;  /* 0x000000000000794d */ /* 0x000fea0003800000 */
.L_x_71:
        /* <DEDUP_REMOVED lines=14> */
.L_x_233:


//--------------------- .text._Z16maxpool_backwardPKfS0_PfS1_iiii --------------------------
	.section	.text._Z16maxpool_backwardPKfS0_PfS1_iiii,"ax",@progbits
	.align	128
        .global         _Z16maxpool_backwardPKfS0_PfS1_iiii
        .type           _Z16maxpool_backwardPKfS0_PfS1_iiii,@function
        .size           _Z16maxpool_backwardPKfS0_PfS1_iiii,(.L_x_234 - _Z16maxpool_backwardPKfS0_PfS1_iiii)
        .other          _Z16maxpool_backwardPKfS0_PfS1_iiii,@"STO_CUDA_ENTRY STV_DEFAULT"
_Z16maxpool_backwardPKfS0_PfS1_iiii:
.text._Z16maxpool_backwardPKfS0_PfS1_iiii:
[----:B------:R-:W-:Y:S08]  /*0000*/  LDC R1, c[0x0][0x37c] ;  /* 0x0000df00ff017b82 */ /* 0x000ff00000000800 */
[----:B------:R-:W0:Y:S08]  /*0010*/  LDC.64 R2, c[0x0][0x3a8] ;  /* 0x0000ea00ff027b82 */ /* 0x000e300000000a00 */
[----:B------:R-:W-:Y:S08]  /*0020*/  S2UR UR4, SR_CTAID.X ;  /* 0x00000000000479c3 */ /* 0x000ff00000002500 */
[----:B------:R-:W1:Y:S01]  /*0030*/  S2UR UR5, SR_CTAID.Y ;  /* 0x00000000000579c3 */ /* 0x000e620000002600 */
[----:B0-----:R-:W-:-:S07]  /*0040*/  IABS R6, R3 ;  /* 0x0000000300067213 */ /* 0x001fce0000000000 */
[----:B------:R-:W0:Y:S01]  /*0050*/  S2UR UR7, SR_CTAID.Z ;  /* 0x00000000000779c3 */ /* 0x000e220000002700 */
[----:B------:R-:W-:Y:S01]  /*0060*/  IABS R8, R2 ;  /* 0x0000000200087213 */ /* 0x000fe20000000000 */
[----:B------:R-:W2:Y:S01]  /*0070*/  I2F.RP R0, R6 ;  /* 0x0000000600007306 */ /* 0x000ea20000209400 */
[----:B------:R-:W-:-:S05]  /*0080*/  LOP3.LUT R2, R2, R3, RZ, 0x3c, !PT ;  /* 0x0000000302027212 */ /* 0x000fca00078e3cff */
[----:B------:R-:W0:Y:S01]  /*0090*/  LDC.64 R10, c[0x0][0x3a0] ;  /* 0x0000e800ff0a7b82 */ /* 0x000e220000000a00 */
[----:B------:R-:W-:Y:S01]  /*00a0*/  ISETP.GE.AND P2, PT, R2, RZ, PT ;  /* 0x000000ff0200720c */ /* 0x000fe20003f46270 */
[----:B--2---:R-:W2:Y:S02]  /*00b0*/  MUFU.RCP R0, R0 ;  /* 0x0000000000007308 */ /* 0x004ea40000001000 */
[----:B--2---:R-:W-:-:S06]  /*00c0*/  VIADD R4, R0, 0xffffffe ;  /* 0x0ffffffe00047836 */ /* 0x004fcc0000000000 */
[----:B------:R2:W3:Y:S02]  /*00d0*/  F2I.FTZ.U32.TRUNC.NTZ R5, R4 ;  /* 0x0000000400057305 */ /* 0x0004e4000021f000 */
[----:B--2---:R-:W-:Y:S02]  /*00e0*/  IMAD.MOV.U32 R4, RZ, RZ, RZ ;  /* 0x000000ffff047224 */ /* 0x004fe400078e00ff */
[----:B---3--:R-:W-:-:S04]  /*00f0*/  IMAD.MOV R7, RZ, RZ, -R5 ;  /* 0x000000ffff077224 */ /* 0x008fc800078e0a05 */
[----:B------:R-:W-:-:S04]  /*0100*/  IMAD R7, R7, R6, RZ ;  /* 0x0000000607077224 */ /* 0x000fc800078e02ff */
[----:B------:R-:W-:Y:S02]  /*0110*/  IMAD.HI.U32 R5, R5, R7, R4 ;  /* 0x0000000705057227 */ /* 0x000fe400078e0004 */
[----:B------:R-:W1:Y:S02]  /*0120*/  S2R R4, SR_TID.Y ;  /* 0x0000000000047919 */ /* 0x000e640000002200 */
[----:B------:R-:W-:Y:S02]  /*0130*/  IMAD.MOV.U32 R7, RZ, RZ, R8 ;  /* 0x000000ffff077224 */ /* 0x000fe400078e0008 */
[----:B------:R-:W2:Y:S02]  /*0140*/  LDC R8, c[0x0][0x360] ;  /* 0x0000d800ff087b82 */ /* 0x000ea40000000800 */
[----:B------:R-:W-:-:S04]  /*0150*/  IMAD.HI.U32 R0, R5, R7, RZ ;  /* 0x0000000705007227 */ /* 0x000fc800078e00ff */
[----:B------:R-:W-:Y:S02]  /*0160*/  IMAD.MOV R5, RZ, RZ, -R0 ;  /* 0x000000ffff057224 */ /* 0x000fe400078e0a00 */
[----:B------:R-:W1:Y:S02]  /*0170*/  LDC R9, c[0x0][0x364] ;  /* 0x0000d900ff097b82 */ /* 0x000e640000000800 */
[C---:B------:R-:W-:Y:S02]  /*0180*/  IMAD R5, R6.reuse, R5, R7 ;  /* 0x0000000506057224 */ /* 0x040fe400078e0207 */
[----:B------:R-:W2:Y:S03]  /*0190*/  S2R R7, SR_TID.X ;  /* 0x0000000000077919 */ /* 0x000ea60000002100 */
[----:B------:R-:W-:-:S13]  /*01a0*/  ISETP.GT.U32.AND P1, PT, R6, R5, PT ;  /* 0x000000050600720c */ /* 0x000fda0003f24070 */
[----:B------:R-:W-:Y:S02]  /*01b0*/  @!P1 IMAD.IADD R5, R5, 0x1, -R6 ;  /* 0x0000000105059824 */ /* 0x000fe400078e0a06 */
[----:B------:R-:W-:Y:S01]  /*01c0*/  @!P1 VIADD R0, R0, 0x1 ;  /* 0x0000000100009836 */ /* 0x000fe20000000000 */
[----:B------:R-:W-:Y:S01]  /*01d0*/  ISETP.NE.AND P1, PT, R3, RZ, PT ;  /* 0x000000ff0300720c */ /* 0x000fe20003f25270 */
[----:B-1----:R-:W-:Y:S01]  /*01e0*/  IMAD R9, R9, UR5, R4 ;  /* 0x0000000509097c24 */ /* 0x002fe2000f8e0204 */
[----:B------:R-:W-:Y:S01]  /*01f0*/  ISETP.GE.U32.AND P0, PT, R5, R6, PT ;  /* 0x000000060500720c */ /* 0x000fe20003f06070 */
[----:B--2---:R-:W-:-:S12]  /*0200*/  IMAD R8, R8, UR4, R7 ;  /* 0x0000000408087c24 */ /* 0x004fd8000f8e0207 */
[----:B------:R-:W-:Y:S01]  /*0210*/  @P0 VIADD R0, R0, 0x1 ;  /* 0x0000000100000836 */ /* 0x000fe20000000000 */
[----:B------:R-:W-:-:S03]  /*0220*/  VIMNMX R5, PT, PT, R8, R9, !PT ;  /* 0x0000000908057248 */ /* 0x000fc60007fe0100 */
[----:B------:R-:W-:Y:S01]  /*0230*/  @!P2 IMAD.MOV R0, RZ, RZ, -R0 ;  /* 0x000000ffff00a224 */ /* 0x000fe200078e0a00 */
[----:B------:R-:W-:-:S04]  /*0240*/  @!P1 LOP3.LUT R0, RZ, R3, RZ, 0x33, !PT ;  /* 0x00000003ff009212 */ /* 0x000fc800078e33ff */
[----:B------:R-:W-:-:S04]  /*0250*/  ISETP.GE.AND P0, PT, R5, R0, PT ;  /* 0x000000000500720c */ /* 0x000fc80003f06270 */
[----:B0-----:R-:W-:-:S04]  /*0260*/  ISETP.LE.OR P0, PT, R10, UR7, P0 ;  /* 0x000000070a007c0c */ /* 0x001fc80008703670 */
[----:B------:R-:W-:-:S13]  /*0270*/  ISETP.LT.OR P0, PT, R11, 0x1, P0 ;  /* 0x000000010b00780c */ /* 0x000fda0000701670 */
[----:B------:R-:W-:Y:S05]  /*0280*/  @P0 EXIT ;  /* 0x000000000000094d */ /* 0x000fea0003800000 */
[----:B------:R-:W-:-:S13]  /*0290*/  ISETP.GE.AND P0, PT, R3, 0x1, PT ;  /* 0x000000010300780c */ /* 0x000fda0003f06270 */
[----:B------:R-:W-:Y:S05]  /*02a0*/  @!P0 EXIT ;  /* 0x000000000000894d */ /* 0x000fea0003800000 */
[----:B------:R-:W-:Y:S01]  /*02b0*/  LOP3.LUT R10, R3, 0x7ffffff0, RZ, 0xc0, !PT ;  /* 0x7ffffff0030a7812 */ /* 0x000fe200078ec0ff */
[----:B------:R-:W0:Y:S01]  /*02c0*/  LDCU.64 UR8, c[0x0][0x358] ;  /* 0x00006b00ff0877ac */ /* 0x000e220008000a00 */
[----:B------:R-:W-:-:S05]  /*02d0*/  UMOV UR4, URZ ;  /* 0x000000ff00047c82 */ /* 0x000fca0008000000 */
.L_x_80:
[----:B-1----:R-:W1:Y:S01]  /*02e0*/  LDCU UR5, c[0x0][0x3a4] ;  /* 0x00007480ff0577ac */ /* 0x002e620008000800 */
[----:B------:R-:W-:Y:S02]  /*02f0*/  IMAD.MOV.U32 R20, RZ, RZ, -0x800000 ;  /* 0xff800000ff147424 */ /* 0x000fe400078e00ff */
[----:B------:R-:W-:Y:S02]  /*0300*/  IMAD.MOV.U32 R12, RZ, RZ, -0x1 ;  /* 0xffffffffff0c7424 */ /* 0x000fe400078e00ff */
[----:B------:R-:W-:Y:S01]  /*0310*/  IMAD.MOV.U32 R19, RZ, RZ, -0x1 ;  /* 0xffffffffff137424 */ /* 0x000fe200078e00ff */
[----:B-1----:R-:W-:Y:S02]  /*0320*/  UIMAD UR12, UR7, UR5, UR4 ;  /* 0x00000005070c72a4 */ /* 0x002fe4000f8e0204 */
[----:B------:R-:W-:-:S04]  /*0330*/  UIADD3 UR4, UPT, UPT, UR4, 0x1, URZ ;  /* 0x0000000104047890 */ /* 0x000fc8000fffe0ff */
[----:B------:R-:W-:-:S03]  /*0340*/  UISETP.NE.AND UP0, UPT, UR4, UR5, UPT ;  /* 0x000000050400728c */ /* 0x000fc6000bf05270 */
[----:B------:R-:W-:-:S08]  /*0350*/  UMOV UR5, URZ ;  /* 0x000000ff00057c82 */ /* 0x000fd00008000000 */
.L_x_77:
[----:B------:R-:W1:Y:S01]  /*0360*/  LDC.64 R4, c[0x0][0x3a8] ;  /* 0x0000ea00ff047b82 */ /* 0x000e620000000a00 */
[----:B------:R-:W-:Y:S01]  /*0370*/  IMAD.MOV.U32 R6, RZ, RZ, RZ ;  /* 0x000000ffff067224 */ /* 0x000fe200078e00ff */
[----:B-1----:R-:W-:Y:S01]  /*0380*/  ISETP.GE.U32.AND P0, PT, R5, 0x10, PT ;  /* 0x000000100500780c */ /* 0x002fe20003f06070 */
[----:B------:R-:W-:Y:S01]  /*0390*/  IMAD R11, R9, R5, UR5 ;  /* 0x00000005090b7e24 */ /* 0x000fe2000f8e0205 */
[----:B------:R-:W-:-:S06]  /*03a0*/  UIADD3 UR5, UPT, UPT, UR5, 0x1, URZ ;  /* 0x0000000105057890 */ /* 0x000fcc000fffe0ff */
[----:B------:R-:W-:-:S05]  /*03b0*/  ISETP.NE.AND P3, PT, R5, UR5, PT ;  /* 0x0000000505007c0c */ /* 0x000fca000bf65270 */
[----:B------:R-:W-:Y:S08]  /*03c0*/  @!P0 BRA `(.L_x_72) ;  /* 0x0000000400688947 */ /* 0x000ff00003800000 */
[----:B------:R-:W1:Y:S01]  /*03d0*/  LDC.64 R2, c[0x0][0x380] ;  /* 0x0000e000ff027b82 */ /* 0x000e620000000a00 */
[----:B------:R-:W-:-:S05]  /*03e0*/  UMOV UR6, URZ ;  /* 0x000000ff00067c82 */ /* 0x000fca0008000000 */
.L_x_73:
[----:B------:R-:W-:Y:S02]  /*03f0*/  IMAD R13, R8, R5, UR6 ;  /* 0x00000006080d7e24 */ /* 0x000fe4000f8e0205 */
[----:B------:R-:W-:-:S04]  /*0400*/  IMAD R7, R4, UR12, R11 ;  /* 0x0000000c04077c24 */ /* 0x000fc8000f8e020b */
[----:B------:R-:W-:-:S04]  /*0410*/  IMAD R7, R7, R4, R13 ;  /* 0x0000000407077224 */ /* 0x000fc800078e020d */
[----:B-1----:R-:W-:-:S05]  /*0420*/  IMAD.WIDE R6, R7, 0x4, R2 ;  /* 0x0000000407067825 */ /* 0x002fca00078e0202 */
[----:B0-----:R-:W2:Y:S04]  /*0430*/  LDG.E R25, desc[UR8][R6.64] ;  /* 0x0000000806197981 */ /* 0x001ea8000c1e1900 */
[----:B------:R-:W3:Y:S04]  /*0440*/  LDG.E R27, desc[UR8][R6.64+0x4] ;  /* 0x00000408061b7981 */ /* 0x000ee8000c1e1900 */
[----:B------:R-:W4:Y:S04]  /*0450*/  LDG.E R23, desc[UR8][R6.64+0x8] ;  /* 0x0000080806177981 */ /* 0x000f28000c1e1900 */
[----:B------:R-:W5:Y:S04]  /*0460*/  LDG.E R29, desc[UR8][R6.64+0xc] ;  /* 0x00000c08061d7981 */ /* 0x000f68000c1e1900 */
[----:B------:R-:W5:Y:S04]  /*0470*/  LDG.E R15, desc[UR8][R6.64+0x10] ;  /* 0x00001008060f7981 */ /* 0x000f68000c1e1900 */
[----:B------:R-:W5:Y:S04]  /*0480*/  LDG.E R21, desc[UR8][R6.64+0x14] ;  /* 0x0000140806157981 */ /* 0x000f68000c1e1900 */
[----:B------:R-:W5:Y:S04]  /*0490*/  LDG.E R16, desc[UR8][R6.64+0x18] ;  /* 0x0000180806107981 */ /* 0x000f68000c1e1900 */
[----:B------:R-:W5:Y:S04]  /*04a0*/  LDG.E R22, desc[UR8][R6.64+0x1c] ;  /* 0x00001c0806167981 */ /* 0x000f68000c1e1900 */
[----:B------:R-:W5:Y:S04]  /*04b0*/  LDG.E R18, desc[UR8][R6.64+0x20] ;  /* 0x0000200806127981 */ /* 0x000f68000c1e1900 */
[----:B------:R-:W5:Y:S01]  /*04c0*/  LDG.E R17, desc[UR8][R6.64+0x24] ;  /* 0x0000240806117981 */ /* 0x000f62000c1e1900 */
[----:B--2---:R-:W-:-:S04]  /*04d0*/  FSETP.GT.AND P2, PT, R25, R20, PT ;  /* 0x000000141900720b */ /* 0x004fc80003f44000 */
[----:B------:R-:W-:Y:S02]  /*04e0*/  FSEL R24, R25, R20, P2 ;  /* 0x0000001419187208 */ /* 0x000fe40001000000 */
[----:B------:R-:W-:Y:S02]  /*04f0*/  SEL R19, R13, R19, P2 ;  /* 0x000000130d137207 */ /* 0x000fe40001000000 */
[----:B---3--:R-:W-:-:S04]  /*0500*/  FSETP.GT.AND P4, PT, R27, R24, PT ;  /* 0x000000181b00720b */ /* 0x008fc80003f84000 */
[----:B------:R-:W-:Y:S02]  /*0510*/  FSEL R24, R27, R24, P4 ;  /* 0x000000181b187208 */ /* 0x000fe40002000000 */
[----:B------:R-:W-:Y:S01]  /*0520*/  FSETP.GT.OR P1, PT, R25, R20, P4 ;  /* 0x000000141900720b */ /* 0x000fe20002724400 */
[----:B------:R-:W2:Y:S01]  /*0530*/  LDG.E R27, desc[UR8][R6.64+0x3c] ;  /* 0x00003c08061b7981 */ /* 0x000ea2000c1e1900 */
[----:B----4-:R-:W-:-:S03]  /*0540*/  FSETP.GT.AND P0, PT, R23, R24, PT ;  /* 0x000000181700720b */ /* 0x010fc60003f04000 */
[----:B------:R-:W3:Y:S01]  /*0550*/  LDG.E R25, desc[UR8][R6.64+0x38] ;  /* 0x0000380806197981 */ /* 0x000ee2000c1e1900 */
[----:B------:R-:W-:-:S04]  /*0560*/  FSEL R14, R23, R24, P0 ;  /* 0x00000018170e7208 */ /* 0x000fc80000000000 */
[----:B-----5:R-:W-:-:S04]  /*0570*/  FSETP.GT.AND P5, PT, R29, R14, PT ;  /* 0x0000000e1d00720b */ /* 0x020fc80003fa4000 */
[----:B------:R-:W-:-:S04]  /*0580*/  FSEL R14, R29, R14, P5 ;  /* 0x0000000e1d0e7208 */ /* 0x000fc80002800000 */
[----:B------:R-:W-:-:S04]  /*0590*/  FSETP.GT.AND P6, PT, R15, R14, PT ;  /* 0x0000000e0f00720b */ /* 0x000fc80003fc4000 */
[----:B------:R-:W-:-:S04]  /*05a0*/  FSEL R20, R15, R14, P6 ;  /* 0x0000000e0f147208 */ /* 0x000fc80003000000 */
[----:B------:R-:W-:Y:S01]  /*05b0*/  FSETP.GT.AND P2, PT, R21, R20, PT ;  /* 0x000000141500720b */ /* 0x000fe20003f44000 */
[----:B------:R-:W-:-:S03]  /*05c0*/  @P4 VIADD R19, R13, 0x1 ;  /* 0x000000010d134836 */ /* 0x000fc60000000000 */
[----:B------:R-:W-:Y:S02]  /*05d0*/  FSEL R21, R21, R20, P2 ;  /* 0x0000001415157208 */ /* 0x000fe40001000000 */
[----:B------:R-:W4:Y:S01]  /*05e0*/  LDG.E R20, desc[UR8][R6.64+0x28] ;  /* 0x0000280806147981 */ /* 0x000f22000c1e1900 */
[----:B------:R-:W-:Y:S02]  /*05f0*/  SEL R26, R11, R12, P1 ;  /* 0x0000000c0b1a7207 */ /* 0x000fe40000800000 */
[CC--:B------:R-:W-:Y:S01]  /*0600*/  FSETP.GT.AND P4, PT, R16.reuse, R21.reuse, PT ;  /* 0x000000151000720b */ /* 0x0c0fe20003f84000 */
[----:B------:R-:W5:Y:S01]  /*0610*/  LDG.E R12, desc[UR8][R6.64+0x2c] ;  /* 0x00002c08060c7981 */ /* 0x000f62000c1e1900 */
[----:B------:R-:W-:Y:S02]  /*0620*/  FSETP.GT.OR P1, PT, R23, R24, P5 ;  /* 0x000000181700720b */ /* 0x000fe40002f24400 */
[----:B------:R-:W-:Y:S01]  /*0630*/  FSEL R23, R16, R21, P4 ;  /* 0x0000001510177208 */ /* 0x000fe20002000000 */
[----:B------:R-:W-:Y:S01]  /*0640*/  @P0 VIADD R19, R13, 0x2 ;  /* 0x000000020d130836 */ /* 0x000fe20000000000 */
[----:B------:R0:W2:Y:S02]  /*0650*/  LDG.E R24, desc[UR8][R6.64+0x34] ;  /* 0x0000340806187981 */ /* 0x0000a4000c1e1900 */
[----:B------:R-:W-:-:S04]  /*0660*/  FSETP.GT.AND P0, PT, R22, R23, PT ;  /* 0x000000171600720b */ /* 0x000fc80003f04000 */
[----:B------:R-:W-:Y:S02]  /*0670*/  FSEL R23, R22, R23, P0 ;  /* 0x0000001716177208 */ /* 0x000fe40000000000 */
[----:B------:R-:W3:Y:S01]  /*0680*/  LDG.E R22, desc[UR8][R6.64+0x30] ;  /* 0x0000300806167981 */ /* 0x000ee2000c1e1900 */
[----:B------:R-:W-:Y:S01]  /*0690*/  @P5 VIADD R19, R13, 0x3 ;  /* 0x000000030d135836 */ /* 0x000fe20000000000 */
[----:B------:R-:W-:-:S04]  /*06a0*/  FSETP.GT.AND P5, PT, R18, R23, PT ;  /* 0x000000171200720b */ /* 0x000fc80003fa4000 */
[----:B------:R-:W-:Y:S02]  /*06b0*/  FSEL R28, R18, R23, P5 ;  /* 0x00000017121c7208 */ /* 0x000fe40002800000 */
[----:B------:R-:W-:Y:S02]  /*06c0*/  SEL R26, R11, R26, P1 ;  /* 0x0000001a0b1a7207 */ /* 0x000fe40000800000 */
[----:B------:R-:W-:Y:S01]  /*06d0*/  FSETP.GT.AND P1, PT, R17, R28, PT ;  /* 0x0000001c1100720b */ /* 0x000fe20003f24000 */
[----:B------:R-:W-:-:S03]  /*06e0*/  @P6 VIADD R19, R13, 0x4 ;  /* 0x000000040d136836 */ /* 0x000fc60000000000 */
[----:B------:R-:W-:Y:S01]  /*06f0*/  FSEL R17, R17, R28, P1 ;  /* 0x0000001c11117208 */ /* 0x000fe20000800000 */
[----:B------:R-:W-:Y:S01]  /*0700*/  @P2 VIADD R19, R13, 0x5 ;  /* 0x000000050d132836 */ /* 0x000fe20000000000 */
[----:B------:R-:W-:-:S04]  /*0710*/  FSETP.GT.OR P2, PT, R15, R14, P2 ;  /* 0x0000000e0f00720b */ /* 0x000fc80001744400 */
[----:B------:R-:W-:Y:S01]  /*0720*/  SEL R26, R11, R26, P2 ;  /* 0x0000001a0b1a7207 */ /* 0x000fe20001000000 */
[C---:B------:R-:W-:Y:S02]  /*0730*/  @P4 VIADD R19, R13.reuse, 0x6 ;  /* 0x000000060d134836 */ /* 0x040fe40000000000 */
[C---:B------:R-:W-:Y:S02]  /*0740*/  @P0 VIADD R19, R13.reuse, 0x7 ;  /* 0x000000070d130836 */ /* 0x040fe40000000000 */
[C---:B------:R-:W-:Y:S01]  /*0750*/  @P5 VIADD R19, R13.reuse, 0x8 ;  /* 0x000000080d135836 */ /* 0x040fe20000000000 */
[----:B------:R-:W-:Y:S01]  /*0760*/  FSETP.GT.OR P0, PT, R16, R21, P0 ;  /* 0x000000151000720b */ /* 0x000fe20000704400 */
[----:B------:R-:W-:Y:S01]  /*0770*/  @P1 VIADD R19, R13, 0x9 ;  /* 0x000000090d131836 */ /* 0x000fe20000000000 */
[----:B------:R-:W-:Y:S02]  /*0780*/  FSETP.GT.OR P1, PT, R18, R23, P1 ;  /* 0x000000171200720b */ /* 0x000fe40000f24400 */
[----:B------:R-:W-:Y:S01]  /*0790*/  SEL R26, R11, R26, P0 ;  /* 0x0000001a0b1a7207 */ /* 0x000fe20000000000 */
[----:B------:R-:W-:-:S03]  /*07a0*/  UIADD3 UR6, UPT, UPT, UR6, 0x10, URZ ;  /* 0x0000001006067890 */ /* 0x000fc6000fffe0ff */
[----:B------:R-:W-:Y:S02]  /*07b0*/  SEL R26, R11, R26, P1 ;  /* 0x0000001a0b1a7207 */ /* 0x000fe40000800000 */
[----:B----4-:R-:W-:-:S04]  /*07c0*/  FSETP.GT.AND P6, PT, R20, R17, PT ;  /* 0x000000111400720b */ /* 0x010fc80003fc4000 */
[----:B------:R-:W-:-:S04]  /*07d0*/  FSEL R15, R20, R17, P6 ;  /* 0x00000011140f7208 */ /* 0x000fc80003000000 */
[----:B-----5:R-:W-:-:S04]  /*07e0*/  FSETP.GT.AND P2, PT, R12, R15, PT ;  /* 0x0000000f0c00720b */ /* 0x020fc80003f44000 */
[----:B------:R-:W-:-:S04]  /*07f0*/  FSEL R15, R12, R15, P2 ;  /* 0x0000000f0c0f7208 */ /* 0x000fc80001000000 */
[----:B---3--:R-:W-:-:S04]  /*0800*/  FSETP.GT.AND P4, PT, R22, R15, PT ;  /* 0x0000000f1600720b */ /* 0x008fc80003f84000 */
[----:B0-----:R-:W-:-:S04]  /*0810*/  FSEL R7, R22, R15, P4 ;  /* 0x0000000f16077208 */ /* 0x001fc80002000000 */
[----:B--2---:R-:W-:Y:S01]  /*0820*/  FSETP.GT.AND P5, PT, R24, R7, PT ;  /* 0x000000071800720b */ /* 0x004fe20003fa4000 */
[----:B------:R-:W-:-:S03]  /*0830*/  @P6 VIADD R19, R13, 0xa ;  /* 0x0000000a0d136836 */ /* 0x000fc60000000000 */
[----:B------:R-:W-:Y:S01]  /*0840*/  FSEL R24, R24, R7, P5 ;  /* 0x0000000718187208 */ /* 0x000fe20002800000 */
[----:B------:R-:W-:Y:S01]  /*0850*/  @P2 VIADD R19, R13, 0xb ;  /* 0x0000000b0d132836 */ /* 0x000fe20000000000 */
[----:B------:R-:W-:Y:S02]  /*0860*/  FSETP.GT.OR P2, PT, R20, R17, P2 ;  /* 0x000000111400720b */ /* 0x000fe40001744400 */
[----:B------:R-:W-:Y:S02]  /*0870*/  FSETP.GT.AND P0, PT, R25, R24, PT ;  /* 0x000000181900720b */ /* 0x000fe40003f04000 */
[----:B------:R-:W-:Y:S02]  /*0880*/  SEL R26, R11, R26, P2 ;  /* 0x0000001a0b1a7207 */ /* 0x000fe40001000000 */
[----:B------:R-:W-:Y:S02]  /*0890*/  FSEL R24, R25, R24, P0 ;  /* 0x0000001819187208 */ /* 0x000fe40000000000 */
[----:B------:R-:W-:Y:S01]  /*08a0*/  ISETP.NE.AND P2, PT, R10, UR6, PT ;  /* 0x000000060a007c0c */ /* 0x000fe2000bf45270 */
[----:B------:R-:W-:Y:S01]  /*08b0*/  @P4 VIADD R19, R13, 0xc ;  /* 0x0000000c0d134836 */ /* 0x000fe20000000000 */
[----:B------:R-:W-:-:S02]  /*08c0*/  FSETP.GT.AND P1, PT, R27, R24, PT ;  /* 0x000000181b00720b */ /* 0x000fc40003f24000 */
[----:B------:R-:W-:-:S04]  /*08d0*/  FSETP.GT.OR P4, PT, R22, R15, P5 ;  /* 0x0000000f1600720b */ /* 0x000fc80002f84400 */
[----:B------:R-:W-:Y:S01]  /*08e0*/  SEL R26, R11, R26, P4 ;  /* 0x0000001a0b1a7207 */ /* 0x000fe20002000000 */
[----:B------:R-:W-:-:S03]  /*08f0*/  @P5 VIADD R19, R13, 0xd ;  /* 0x0000000d0d135836 */ /* 0x000fc60000000000 */
[----:B------:R-:W-:Y:S01]  /*0900*/  SEL R26, R11, R26, P1 ;  /* 0x0000001a0b1a7207 */ /* 0x000fe20000800000 */
[----:B------:R-:W-:Y:S01]  /*0910*/  @P0 VIADD R19, R13, 0xe ;  /* 0x0000000e0d130836 */ /* 0x000fe20000000000 */
[----:B------:R-:W-:Y:S01]  /*0920*/  FSEL R20, R27, R24, P1 ;  /* 0x000000181b147208 */ /* 0x000fe20000800000 */
[----:B------:R-:W-:Y:S01]  /*0930*/  @P1 VIADD R19, R13, 0xf ;  /* 0x0000000f0d131836 */ /* 0x000fe20000000000 */
[----:B------:R-:W-:Y:S01]  /*0940*/  SEL R12, R11, R26, P0 ;  /* 0x0000001a0b0c7207 */ /* 0x000fe20000000000 */
[----:B------:R-:W-:Y:S06]  /*0950*/  @P2 BRA `(.L_x_73) ;  /* 0xfffffff800a42947 */ /* 0x000fec000383ffff */
[----:B------:R-:W-:-:S07]  /*0960*/  IMAD.MOV.U32 R6, RZ, RZ, R10 ;  /* 0x000000ffff067224 */ /* 0x000fce00078e000a */
.L_x_72:
[----:B------:R-:W1:Y:S02]  /*0970*/  LDC R13, c[0x0][0x3ac] ;  /* 0x0000eb00ff0d7b82 */ /* 0x000e640000000800 */
[----:B-1----:R-:W-:-:S04]  /*0980*/  LOP3.LUT R2, R13, 0xf, RZ, 0xc0, !PT ;  /* 0x0000000f0d027812 */ /* 0x002fc800078ec0ff */
[----:B------:R-:W-:-:S13]  /*0990*/  ISETP.NE.AND P0, PT, R2, RZ, PT ;  /* 0x000000ff0200720c */ /* 0x000fda0003f05270 */
[----:B------:R-:W-:Y:S05]  /*09a0*/  @!P0 BRA `(.L_x_74) ;  /* 0x0000000400b08947 */ /* 0x000fea0003800000 */
[----:B------:R-:W-:Y:S01]  /*09b0*/  VIADD R2, R2, 0xffffffff ;  /* 0xffffffff02027836 */ /* 0x000fe20000000000 */
[----:B------:R-:W-:-:S04]  /*09c0*/  LOP3.LUT R7, R13, 0x7, RZ, 0xc0, !PT ;  /* 0x000000070d077812 */ /* 0x000fc800078ec0ff */
[----:B------:R-:W-:Y:S02]  /*09d0*/  ISETP.GE.U32.AND P0, PT, R2, 0x7, PT ;  /* 0x000000070200780c */ /* 0x000fe40003f06070 */
[----:B------:R-:W-:-:S11]  /*09e0*/  ISETP.NE.AND P2, PT, R7, RZ, PT ;  /* 0x000000ff0700720c */ /* 0x000fd60003f45270 */
[----:B------:R-:W-:Y:S05]  /*09f0*/  @!P0 BRA `(.L_x_75) ;  /* 0x0000000000b88947 */ /* 0x000fea0003800000 */
[----:B------:R-:W1:Y:S01]  /*0a00*/  LDC.64 R2, c[0x0][0x380] ;  /* 0x0000e000ff027b82 */ /* 0x000e620000000a00 */
[----:B------:R-:W-:Y:S02]  /*0a10*/  IMAD R14, R8, R5, R6 ;  /* 0x00000005080e7224 */ /* 0x000fe400078e0206 */
        /* <DEDUP_REMOVED lines=10> */
[----:B------:R-:W5:Y:S01]  /*0ac0*/  LDG.E R22, desc[UR8][R2.64+0x1c] ;  /* 0x00001c0802167981 */ /* 0x000f62000c1e1900 */
[----:B------:R-:W-:Y:S01]  /*0ad0*/  VIADD R6, R6, 0x8 ;  /* 0x0000000806067836 */ /* 0x000fe20000000000 */
[----:B--2---:R-:W-:-:S04]  /*0ae0*/  FSETP.GT.AND P6, PT, R21, R20, PT ;  /* 0x000000141500720b */ /* 0x004fc80003fc4000 */
[----:B------:R-:W-:Y:S02]  /*0af0*/  FSEL R23, R21, R20, P6 ;  /* 0x0000001415177208 */ /* 0x000fe40003000000 */
[----:B------:R-:W-:Y:S02]  /*0b00*/  SEL R19, R14, R19, P6 ;  /* 0x000000130e137207 */ /* 0x000fe40003000000 */
[----:B---3--:R-:W-:-:S04]  /*0b10*/  FSETP.GT.AND P1, PT, R24, R23, PT ;  /* 0x000000171800720b */ /* 0x008fc80003f24000 */
[----:B------:R-:W-:-:S04]  /*0b20*/  FSEL R23, R24, R23, P1 ;  /* 0x0000001718177208 */ /* 0x000fc80000800000 */
[----:B----4-:R-:W-:-:S04]  /*0b30*/  FSETP.GT.AND P4, PT, R16, R23, PT ;  /* 0x000000171000720b */ /* 0x010fc80003f84000 */
[----:B------:R-:W-:Y:S01]  /*0b40*/  FSEL R24, R16, R23, P4 ;  /* 0x0000001710187208 */ /* 0x000fe20002000000 */
[C---:B------:R-:W-:Y:S01]  /*0b50*/  @P1 VIADD R19, R14.reuse, 0x1 ;  /* 0x000000010e131836 */ /* 0x040fe20000000000 */
[----:B------:R-:W-:Y:S02]  /*0b60*/  FSETP.GT.OR P1, PT, R21, R20, P1 ;  /* 0x000000141500720b */ /* 0x000fe40000f24400 */
[----:B-----5:R-:W-:Y:S02]  /*0b70*/  FSETP.GT.AND P0, PT, R25, R24, PT ;  /* 0x000000181900720b */ /* 0x020fe40003f04000 */
[----:B------:R-:W-:Y:S02]  /*0b80*/  SEL R12, R11, R12, P1 ;  /* 0x0000000c0b0c7207 */ /* 0x000fe40000800000 */
[----:B------:R-:W-:Y:S01]  /*0b90*/  FSEL R24, R25, R24, P0 ;  /* 0x0000001819187208 */ /* 0x000fe20000000000 */
[----:B------:R-:W-:-:S03]  /*0ba0*/  @P4 VIADD R19, R14, 0x2 ;  /* 0x000000020e134836 */ /* 0x000fc60000000000 */
[----:B------:R-:W-:-:S04]  /*0bb0*/  FSETP.GT.AND P5, PT, R15, R24, PT ;  /* 0x000000180f00720b */ /* 0x000fc80003fa4000 */
[----:B------:R-:W-:Y:S01]  /*0bc0*/  FSEL R25, R15, R24, P5 ;  /* 0x000000180f197208 */ /* 0x000fe20002800000 */
[----:B------:R-:W-:Y:S01]  /*0bd0*/  @P0 VIADD R19, R14, 0x3 ;  /* 0x000000030e130836 */ /* 0x000fe20000000000 */
[----:B------:R-:W-:Y:S02]  /*0be0*/  FSETP.GT.OR P0, PT, R16, R23, P0 ;  /* 0x000000171000720b */ /* 0x000fe40000704400 */
[CC--:B------:R-:W-:Y:S02]  /*0bf0*/  FSETP.GT.AND P6, PT, R18.reuse, R25.reuse, PT ;  /* 0x000000191200720b */ /* 0x0c0fe40003fc4000 */
[----:B------:R-:W-:Y:S02]  /*0c00*/  SEL R12, R11, R12, P0 ;  /* 0x0000000c0b0c7207 */ /* 0x000fe40000000000 */
[----:B------:R-:W-:Y:S01]  /*0c10*/  FSEL R18, R18, R25, P6 ;  /* 0x0000001912127208 */ /* 0x000fe20003000000 */
[----:B------:R-:W-:Y:S01]  /*0c20*/  @P5 VIADD R19, R14, 0x4 ;  /* 0x000000040e135836 */ /* 0x000fe20000000000 */
[----:B------:R-:W-:-:S02]  /*0c30*/  FSETP.GT.OR P0, PT, R15, R24, P6 ;  /* 0x000000180f00720b */ /* 0x000fc40003704400 */
[----:B------:R-:W-:Y:S02]  /*0c40*/  FSETP.GT.AND P4, PT, R17, R18, PT ;  /* 0x000000121100720b */ /* 0x000fe40003f84000 */
[----:B------:R-:W-:Y:S02]  /*0c50*/  SEL R12, R11, R12, P0 ;  /* 0x0000000c0b0c7207 */ /* 0x000fe40000000000 */
[----:B------:R-:W-:Y:S01]  /*0c60*/  FSEL R17, R17, R18, P4 ;  /* 0x0000001211117208 */ /* 0x000fe20002000000 */
[----:B------:R-:W-:-:S03]  /*0c70*/  @P6 VIADD R19, R14, 0x5 ;  /* 0x000000050e136836 */ /* 0x000fc60000000000 */
[----:B------:R-:W-:-:S04]  /*0c80*/  FSETP.GT.AND P1, PT, R22, R17, PT ;  /* 0x000000111600720b */ /* 0x000fc80003f24000 */
[C---:B------:R-:W-:Y:S01]  /*0c90*/  SEL R12, R11.reuse, R12, P1 ;  /* 0x0000000c0b0c7207 */ /* 0x040fe20000800000 */
[----:B------:R-:W-:Y:S01]  /*0ca0*/  @P4 VIADD R19, R14, 0x6 ;  /* 0x000000060e134836 */ /* 0x000fe20000000000 */
[----:B------:R-:W-:Y:S02]  /*0cb0*/  FSEL R20, R22, R17, P1 ;  /* 0x0000001116147208 */ /* 0x000fe40000800000 */
[----:B------:R-:W-:-:S05]  /*0cc0*/  SEL R12, R11, R12, P4 ;  /* 0x0000000c0b0c7207 */ /* 0x000fca0002000000 */
[----:B------:R-:W-:-:S07]  /*0cd0*/  @P1 VIADD R19, R14, 0x7 ;  /* 0x000000070e131836 */ /* 0x000fce0000000000 */
.L_x_75:
[----:B------:R-:W-:Y:S05]  /*0ce0*/  @!P2 BRA `(.L_x_74) ;  /* 0x0000000000e0a947 */ /* 0x000fea0003800000 */
[----:B------:R-:W-:Y:S01]  /*0cf0*/  VIADD R7, R7, 0xffffffff ;  /* 0xffffffff07077836 */ /* 0x000fe20000000000 */
[----:B------:R-:W-:-:S04]  /*0d00*/  LOP3.LUT R13, R13, 0x3, RZ, 0xc0, !PT ;  /* 0x000000030d0d7812 */ /* 0x000fc800078ec0ff */
[----:B------:R-:W-:Y:S01]  /*0d10*/  ISETP.GE.U32.AND P1, PT, R7, 0x3, PT ;  /* 0x000000030700780c */ /* 0x000fe20003f26070 */
[----:B------:R-:W-:Y:S01]  /*0d20*/  IMAD R7, R4, UR12, R11 ;  /* 0x0000000c04077c24 */ /* 0x000fe2000f8e020b */
[----:B------:R-:W-:-:S11]  /*0d30*/  ISETP.NE.AND P0, PT, R13, RZ, PT ;  /* 0x000000ff0d00720c */ /* 0x000fd60003f05270 */
[----:B------:R-:W-:Y:S05]  /*0d40*/  @!P1 BRA `(.L_x_76) ;  /* 0x0000000000649947 */ /* 0x000fea0003800000 */
[----:B------:R-:W1:Y:S01]  /*0d50*/  LDC.64 R2, c[0x0][0x380] ;  /* 0x0000e000ff027b82 */ /* 0x000e620000000a00 */
[----:B------:R-:W-:-:S04]  /*0d60*/  IMAD R14, R8, R5, R6 ;  /* 0x00000005080e7224 */ /* 0x000fc800078e0206 */
[----:B------:R-:W-:-:S04]  /*0d70*/  IMAD R15, R7, R4, R14 ;  /* 0x00000004070f7224 */ /* 0x000fc800078e020e */
[----:B-1----:R-:W-:-:S05]  /*0d80*/  IMAD.WIDE R2, R15, 0x4, R2 ;  /* 0x000000040f027825 */ /* 0x002fca00078e0202 */
[----:B0-----:R-:W2:Y:S04]  /*0d90*/  LDG.E R15, desc[UR8][R2.64] ;  /* 0x00000008020f7981 */ /* 0x001ea8000c1e1900 */
[----:B------:R-:W3:Y:S04]  /*0da0*/  LDG.E R17, desc[UR8][R2.64+0x4] ;  /* 0x0000040802117981 */ /* 0x000ee8000c1e1900 */
[----:B------:R-:W4:Y:S04]  /*0db0*/  LDG.E R21, desc[UR8][R2.64+0x8] ;  /* 0x0000080802157981 */ /* 0x000f28000c1e1900 */
[----:B------:R-:W5:Y:S01]  /*0dc0*/  LDG.E R23, desc[UR8][R2.64+0xc] ;  /* 0x00000c0802177981 */ /* 0x000f62000c1e1900 */
[----:B------:R-:W-:Y:S01]  /*0dd0*/  VIADD R6, R6, 0x4 ;  /* 0x0000000406067836 */ /* 0x000fe20000000000 */
[----:B--2---:R-:W-:-:S04]  /*0de0*/  FSETP.GT.AND P1, PT, R15, R20, PT ;  /* 0x000000140f00720b */ /* 0x004fc80003f24000 */
[----:B------:R-:W-:Y:S02]  /*0df0*/  FSEL R16, R15, R20, P1 ;  /* 0x000000140f107208 */ /* 0x000fe40000800000 */
[----:B------:R-:W-:Y:S02]  /*0e00*/  SEL R19, R14, R19, P1 ;  /* 0x000000130e137207 */ /* 0x000fe40000800000 */
[----:B---3--:R-:W-:-:S04]  /*0e10*/  FSETP.GT.AND P2, PT, R17, R16, PT ;  /* 0x000000101100720b */ /* 0x008fc80003f44000 */
[----:B------:R-:W-:Y:S02]  /*0e20*/  FSEL R16, R17, R16, P2 ;  /* 0x0000001011107208 */ /* 0x000fe40001000000 */
[----:B------:R-:W-:Y:S02]  /*0e30*/  FSETP.GT.OR P1, PT, R15, R20, P2 ;  /* 0x000000140f00720b */ /* 0x000fe40001724400 */
[----:B----4-:R-:W-:Y:S02]  /*0e40*/  FSETP.GT.AND P4, PT, R21, R16, PT ;  /* 0x000000101500720b */ /* 0x010fe40003f84000 */
[----:B------:R-:W-:Y:S02]  /*0e50*/  SEL R12, R11, R12, P1 ;  /* 0x0000000c0b0c7207 */ /* 0x000fe40000800000 */
[----:B------:R-:W-:Y:S01]  /*0e60*/  FSEL R16, R21, R16, P4 ;  /* 0x0000001015107208 */ /* 0x000fe20002000000 */
[----:B------:R-:W-:-:S03]  /*0e70*/  @P2 VIADD R19, R14, 0x1 ;  /* 0x000000010e132836 */ /* 0x000fc60000000000 */
[----:B-----5:R-:W-:-:S04]  /*0e80*/  FSETP.GT.AND P5, PT, R23, R16, PT ;  /* 0x000000101700720b */ /* 0x020fc80003fa4000 */
[----:B------:R-:W-:Y:S01]  /*0e90*/  SEL R12, R11, R12, P5 ;  /* 0x0000000c0b0c7207 */ /* 0x000fe20002800000 */
[----:B------:R-:W-:Y:S01]  /*0ea0*/  @P4 VIADD R19, R14, 0x2 ;  /* 0x000000020e134836 */ /* 0x000fe20000000000 */
[----:B------:R-:W-:Y:S02]  /*0eb0*/  FSEL R20, R23, R16, P5 ;  /* 0x0000001017147208 */ /* 0x000fe40002800000 */
[----:B------:R-:W-:-:S05]  /*0ec0*/  SEL R12, R11, R12, P4 ;  /* 0x0000000c0b0c7207 */ /* 0x000fca0002000000 */
[----:B------:R-:W-:-:S07]  /*0ed0*/  @P5 VIADD R19, R14, 0x3 ;  /* 0x000000030e135836 */ /* 0x000fce0000000000 */
.L_x_76:
[----:B------:R-:W-:Y:S05]  /*0ee0*/  @!P0 BRA `(.L_x_74) ;  /* 0x0000000000608947 */ /* 0x000fea0003800000 */
[----:B------:R-:W1:Y:S01]  /*0ef0*/  LDC.64 R2, c[0x0][0x380] ;  /* 0x0000e000ff027b82 */ /* 0x000e620000000a00 */
[----:B------:R-:W-:-:S04]  /*0f00*/  IMAD R6, R8, R5, R6 ;  /* 0x0000000508067224 */ /* 0x000fc800078e0206 */
[----:B------:R-:W-:-:S04]  /*0f10*/  IMAD R7, R7, R4, R6 ;  /* 0x0000000407077224 */ /* 0x000fc800078e0206 */
[----:B-1----:R-:W-:-:S05]  /*0f20*/  IMAD.WIDE R2, R7, 0x4, R2 ;  /* 0x0000000407027825 */ /* 0x002fca00078e0202 */
[----:B0-----:R-:W2:Y:S01]  /*0f30*/  LDG.E R5, desc[UR8][R2.64] ;  /* 0x0000000802057981 */ /* 0x001ea2000c1e1900 */
[----:B------:R-:W-:Y:S02]  /*0f40*/  ISETP.NE.AND P1, PT, R13, 0x1, PT ;  /* 0x000000010d00780c */ /* 0x000fe40003f25270 */
[----:B--2---:R-:W-:-:S04]  /*0f50*/  FSETP.GT.AND P0, PT, R5, R20, PT ;  /* 0x000000140500720b */ /* 0x004fc80003f04000 */
[----:B------:R-:W-:Y:S02]  /*0f60*/  FSEL R20, R5, R20, P0 ;  /* 0x0000001405147208 */ /* 0x000fe40000000000 */
[----:B------:R-:W-:Y:S02]  /*0f70*/  SEL R19, R6, R19, P0 ;  /* 0x0000001306137207 */ /* 0x000fe40000000000 */
[----:B------:R-:W-:-:S03]  /*0f80*/  SEL R12, R11, R12, P0 ;  /* 0x0000000c0b0c7207 */ /* 0x000fc60000000000 */
[----:B------:R-:W-:Y:S05]  /*0f90*/  @!P1 BRA `(.L_x_74) ;  /* 0x0000000000349947 */ /* 0x000fea0003800000 */
[----:B------:R-:W-:Y:S01]  /*0fa0*/  ISETP.NE.AND P2, PT, R13, 0x2, PT ;  /* 0x000000020d00780c */ /* 0x000fe20003f45270 */
[----:B------:R-:W2:-:S12]  /*0fb0*/  LDG.E R5, desc[UR8][R2.64+0x4] ;  /* 0x0000040802057981 */ /* 0x000e98000c1e1900 */
[----:B------:R-:W3:Y:S01]  /*0fc0*/  @P2 LDG.E R7, desc[UR8][R2.64+0x8] ;  /* 0x0000080802072981 */ /* 0x000ee2000c1e1900 */
[----:B------:R-:W-:Y:S02]  /*0fd0*/  PLOP3.LUT P4, PT, PT, PT, PT, 0x8, 0x80 ;  /* 0x000000000080781c */ /* 0x000fe40003f8e170 */
[----:B--2---:R-:W-:-:S04]  /*0fe0*/  FSETP.GT.AND P0, PT, R5, R20, PT ;  /* 0x000000140500720b */ /* 0x004fc80003f04000 */
[----:B------:R-:W-:Y:S02]  /*0ff0*/  FSEL R20, R5, R20, P0 ;  /* 0x0000001405147208 */ /* 0x000fe40000000000 */
[----:B------:R-:W-:Y:S02]  /*1000*/  SEL R12, R11, R12, P0 ;  /* 0x0000000c0b0c7207 */ /* 0x000fe40000000000 */
[----:B---3--:R-:W-:-:S05]  /*1010*/  @P2 FSETP.GT.AND P1, PT, R7, R20, PT ;  /* 0x000000140700220b */ /* 0x008fca0003f24000 */
[----:B------:R-:W-:Y:S01]  /*1020*/  @P0 VIADD R19, R6, 0x1 ;  /* 0x0000000106130836 */ /* 0x000fe20000000000 */
[----:B------:R-:W-:Y:S02]  /*1030*/  @P2 PLOP3.LUT P4, PT, P1, PT, PT, 0x80, 0x8 ;  /* 0x000000000008281c */ /* 0x000fe40000f8f070 */
[----:B------:R-:W-:Y:S02]  /*1040*/  @P2 FSEL R20, R7, R20, P1 ;  /* 0x0000001407142208 */ /* 0x000fe40000800000 */
[----:B------:R-:W-:-:S09]  /*1050*/  @P2 SEL R12, R11, R12, P1 ;  /* 0x0000000c0b0c2207 */ /* 0x000fd20000800000 */
[----:B------:R-:W-:-:S07]  /*1060*/  @P4 VIADD R19, R6, 0x2 ;  /* 0x0000000206134836 */ /* 0x000fce0000000000 */
.L_x_74:
[----:B------:R-:W-:Y:S05]  /*1070*/  @P3 BRA `(.L_x_77) ;  /* 0xfffffff000b83947 */ /* 0x000fea000383ffff */
[----:B------:R-:W-:Y:S01]  /*1080*/  ISETP.NE.AND P0, PT, R12, -0x1, PT ;  /* 0xffffffff0c00780c */ /* 0x000fe20003f05270 */
[----:B------:R-:W-:Y:S03]  /*1090*/  BSSY.RECONVERGENT B0, `(.L_x_78) ;  /* 0x000000f000007945 */ /* 0x000fe60003800200 */
[----:B------:R-:W-:-:S13]  /*10a0*/  ISETP.EQ.OR P0, PT, R19, -0x1, !P0 ;  /* 0xffffffff1300780c */ /* 0x000fda0004702670 */
[----:B------:R-:W-:Y:S05]  /*10b0*/  @P0 BRA `(.L_x_79) ;  /* 0x0000000000300947 */ /* 0x000fea0003800000 */
[----:B------:R-:W1:Y:S01]  /*10c0*/  LDCU.64 UR10, c[0x0][0x390] ;  /* 0x00007200ff0a77ac */ /* 0x000e620008000a00 */
[----:B------:R-:W-:-:S04]  /*10d0*/  IMAD R3, R0, UR12, R9 ;  /* 0x0000000c00037c24 */ /* 0x000fc8000f8e0209 */
[----:B------:R-:W-:-:S05]  /*10e0*/  IMAD R3, R0, R3, R8 ;  /* 0x0000000300037224 */ /* 0x000fca00078e0208 */
[----:B------:R-:W-:Y:S02]  /*10f0*/  SHF.R.S32.HI R2, RZ, 0x1f, R3 ;  /* 0x0000001fff027819 */ /* 0x000fe40000011403 */
[----:B-1----:R-:W-:-:S04]  /*1100*/  LEA R6, P0, R3, UR10, 0x2 ;  /* 0x0000000a03067c11 */ /* 0x002fc8000f8010ff */
[----:B------:R-:W-:Y:S02]  /*1110*/  LEA.HI.X R7, R3, UR11, R2, 0x2, P0 ;  /* 0x0000000b03077c11 */ /* 0x000fe400080f1402 */
[----:B------:R-:W1:Y:S04]  /*1120*/  LDC.64 R2, c[0x0][0x398] ;  /* 0x0000e600ff027b82 */ /* 0x000e680000000a00 */
[----:B0-----:R-:W2:Y:S01]  /*1130*/  LDG.E R7, desc[UR8][R6.64] ;  /* 0x0000000806077981 */ /* 0x001ea2000c1e1900 */
[----:B------:R-:W-:-:S04]  /*1140*/  IMAD R12, R4, UR12, R12 ;  /* 0x0000000c040c7c24 */ /* 0x000fc8000f8e020c */
[----:B------:R-:W-:-:S04]  /*1150*/  IMAD R19, R12, R4, R19 ;  /* 0x000000040c137224 */ /* 0x000fc800078e0213 */
[----:B-1----:R-:W-:-:S05]  /*1160*/  IMAD.WIDE R2, R19, 0x4, R2 ;  /* 0x0000000413027825 */ /* 0x002fca00078e0202 */
[----:B--2---:R1:W-:Y:S02]  /*1170*/  REDG.E.ADD.F32.FTZ.RN.STRONG.GPU desc[UR8][R2.64], R7 ;  /* 0x00000007020079a6 */ /* 0x0043e4000c12f308 */
.L_x_79:
[----:B0-----:R-:W-:Y:S05]  /*1180*/  BSYNC.RECONVERGENT B0 ;  /* 0x0000000000007941 */ /* 0x001fea0003800200 */
.L_x_78:
[----:B------:R-:W-:Y:S05]  /*1190*/  BRA.U UP0, `(.L_x_80) ;  /* 0xfffffff100507547 */ /* 0x000fea000b83ffff */
[----:B------:R-:W-:Y:S05]  /*11a0*/  EXIT ;  /* 0x000000000000794d */ /* 0x000fea0003800000 */
.L_x_81:
        /* <DEDUP_REMOVED lines=13> */
.L_x_234:


//--------------------- .text._Z16softmax_backwardPfS_PiS_ii --------------------------
	.section	.text._Z16softmax_backwardPfS_PiS_ii,"ax",@progbits
	.align	128
        .global         _Z16softmax_backwardPfS_PiS_ii
        .type           _Z16softmax_backwardPfS_PiS_ii,@function
        .size           _Z16softmax_backwardPfS_PiS_ii,(.L_x_235 - _Z16softmax_backwardPfS_PiS_ii)
        .other          _Z16softmax_backwardPfS_PiS_ii,@"STO_CUDA_ENTRY STV_DEFAULT"
_Z16softmax_backwardPfS_PiS_ii:
.text._Z16softmax_backwardPfS_PiS_ii:
[----:B------:R-:W0:Y:S01]  /*0000*/  LDC R1, c[0x0][0x37c] ;  /* 0x0000df00ff017b82 */ /* 0x000e220000000800 */
[----:B------:R-:W1:Y:S01]  /*0010*/  S2R R3, SR_TID.X ;  /* 0x0000000000037919 */ /* 0x000e620000002100 */
[----:B------:R-:W2:Y:S06]  /*0020*/  LDCU UR5, c[0x0][0x2fc] ;  /* 0x00005f80ff0577ac */ /* 0x000eac0008000800 */
[----:B------:R-:W1:Y:S01]  /*0030*/  S2UR UR6, SR_CTAID.X ;  /* 0x00000000000679c3 */ /* 0x000e620000002500 */
[----:B0-----:R-:W-:Y:S01]  /*0040*/  IADD3 R1, PT, PT, R1, -0x20, RZ ;  /* 0xffffffe001017810 */ /* 0x001fe20007ffe0ff */
[----:B------:R-:W0:Y:S01]  /*0050*/  LDCU UR7, c[0x0][0x3a0] ;  /* 0x00007400ff0777ac */ /* 0x000e220008000800 */
[----:B------:R-:W3:Y:S05]  /*0060*/  LDCU UR4, c[0x0][0x2f8] ;  /* 0x00005f00ff0477ac */ /* 0x000eea0008000800 */
[----:B------:R-:W1:Y:S01]  /*0070*/  LDC R16, c[0x0][0x360] ;  /* 0x0000d800ff107b82 */ /* 0x000e620000000800 */
[----:B---3--:R-:W-:-:S04]  /*0080*/  IADD3 R6, P1, PT, R1, UR4, RZ ;  /* 0x0000000401067c10 */ /* 0x008fc8000ff3e0ff */
[----:B--2---:R-:W-:Y:S01]  /*0090*/  IADD3.X R7, PT, PT, RZ, UR5, RZ, P1, !PT ;  /* 0x00000005ff077c10 */ /* 0x004fe20008ffe4ff */
[----:B-1----:R-:W-:-:S05]  /*00a0*/  IMAD R16, R16, UR6, R3 ;  /* 0x0000000610107c24 */ /* 0x002fca000f8e0203 */
[----:B0-----:R-:W-:-:S13]  /*00b0*/  ISETP.GE.AND P0, PT, R16, UR7, PT ;  /* 0x0000000710007c0c */ /* 0x001fda000bf06270 */
[----:B------:R-:W-:Y:S05]  /*00c0*/  @P0 EXIT ;  /* 0x000000000000094d */ /* 0x000fea0003800000 */
[----:B------:R-:W-:-:S13]  /*00d0*/  ISETP.NE.AND P0, PT, R16, RZ, PT ;  /* 0x000000ff1000720c */ /* 0x000fda0003f05270 */
[----:B------:R-:W-:Y:S05]  /*00e0*/  @P0 BRA `(.L_x_82) ;  /* 0x0000000000340947 */ /* 0x000fea0003800000 */
[----:B------:R-:W0:Y:S01]  /*00f0*/  LDC.64 R8, c[0x0][0x380] ;  /* 0x0000e000ff087b82 */ /* 0x000e220000000a00 */
[----:B------:R-:W-:Y:S01]  /*0100*/  MOV R0, 0x60 ;  /* 0x0000006000007802 */ /* 0x000fe20000000f00 */
[----:B------:R-:W1:Y:S06]  /*0110*/  LDCU.64 UR4, c[0x4][0x58] ;  /* 0x01000b00ff0477ac */ /* 0x000e6c0008000a00 */
[----:B------:R-:W0:Y:S08]  /*0120*/  LDC.64 R10, c[0x0][0x388] ;  /* 0x0000e200ff0a7b82 */ /* 0x000e300000000a00 */
[----:B------:R-:W2:Y:S01]  /*0130*/  LDC.64 R12, c[0x0][0x390] ;  /* 0x0000e400ff0c7b82 */ /* 0x000ea20000000a00 */
[----:B-1----:R-:W-:Y:S01]  /*0140*/  IMAD.U32 R4, RZ, RZ, UR4 ;  /* 0x00000004ff047e24 */ /* 0x002fe2000f8e00ff */
[----:B------:R-:W-:-:S06]  /*0150*/  MOV R5, UR5 ;  /* 0x0000000500057c02 */ /* 0x000fcc0008000f00 */
[----:B------:R-:W2:Y:S01]  /*0160*/  LDC.64 R14, c[0x0][0x398] ;  /* 0x0000e600ff0e7b82 */ /* 0x000ea20000000a00 */
[----:B0-----:R0:W-:Y:S07]  /*0170*/  STL.128 [R1], R8 ;  /* 0x0000000801007387 */ /* 0x0011ee0000100c00 */
[----:B------:R0:W1:Y:S01]  /*0180*/  LDC.64 R2, c[0x4][R0] ;  /* 0x0100000000027b82 */ /* 0x0000620000000a00 */
[----:B--2---:R0:W-:Y:S02]  /*0190*/  STL.128 [R1+0x10], R12 ;  /* 0x0000100c01007387 */ /* 0x0041e40000100c00 */
[----:B------:R-:W-:-:S07]  /*01a0*/  LEPC R20, `(.L_x_82) ;  /* 0x000000001014794e */ /* 0x000fce0000000000 */
[----:B01----:R-:W-:Y:S05]  /*01b0*/  CALL.ABS.NOINC R2 ;  /* 0x0000000002007343 */ /* 0x003fea0003c00000 */
.L_x_82:
[----:B------:R-:W0:Y:S01]  /*01c0*/  LDC R11, c[0x0][0x3a4] ;  /* 0x0000e900ff0b7b82 */ /* 0x000e220000000800 */
[----:B------:R-:W-:Y:S07]  /*01d0*/  WARPSYNC.ALL ;  /* 0x0000000000007948 */ /* 0x000fee0003800000 */
[----:B------:R-:W-:Y:S01]  /*01e0*/  BAR.SYNC.DEFER_BLOCKING 0x0 ;  /* 0x0000000000007b1d */ /* 0x000fe20000010000 */
[----:B0-----:R-:W-:-:S13]  /*01f0*/  ISETP.GE.AND P0, PT, R11, 0x1, PT ;  /* 0x000000010b00780c */ /* 0x001fda0003f06270 */
[----:B------:R-:W-:Y:S05]  /*0200*/  @!P0 EXIT ;  /* 0x000000000000894d */ /* 0x000fea0003800000 */
[----:B------:R-:W0:Y:S01]  /*0210*/  LDC.64 R2, c[0x0][0x390] ;  /* 0x0000e400ff027b82 */ /* 0x000e220000000a00 */
[C---:B------:R-:W-:Y:S01]  /*0220*/  ISETP.GE.U32.AND P0, PT, R11.reuse, 0x4, PT ;  /* 0x000000040b00780c */ /* 0x040fe20003f06070 */
[----:B------:R-:W1:Y:S01]  /*0230*/  LDCU.64 UR6, c[0x0][0x358] ;  /* 0x00006b00ff0677ac */ /* 0x000e620008000a00 */
[C---:B------:R-:W-:Y:S01]  /*0240*/  IMAD R9, R16.reuse, R11, RZ ;  /* 0x0000000b10097224 */ /* 0x040fe200078e02ff */
[----:B------:R-:W-:Y:S01]  /*0250*/  LOP3.LUT R8, R11, 0x3, RZ, 0xc0, !PT ;  /* 0x000000030b087812 */ /* 0x000fe200078ec0ff */
[----:B------:R-:W-:Y:S02]  /*0260*/  IMAD.MOV.U32 R0, RZ, RZ, RZ ;  /* 0x000000ffff007224 */ /* 0x000fe400078e00ff */
[----:B0-----:R-:W-:-:S07]  /*0270*/  IMAD.WIDE R2, R16, 0x4, R2 ;  /* 0x0000000410027825 */ /* 0x001fce00078e0202 */
[----:B-1----:R-:W-:Y:S05]  /*0280*/  @!P0 BRA `(.L_x_83) ;  /* 0x00000004009c8947 */ /* 0x002fea0003800000 */
[----:B------:R-:W0:Y:S01]  /*0290*/  LDC.64 R4, c[0x0][0x388] ;  /* 0x0000e200ff047b82 */ /* 0x000e220000000a00 */
[----:B------:R-:W-:Y:S01]  /*02a0*/  LOP3.LUT R0, R11, 0x7ffffffc, RZ, 0xc0, !PT ;  /* 0x7ffffffc0b007812 */ /* 0x000fe200078ec0ff */
[----:B------:R-:W1:Y:S01]  /*02b0*/  LDCU UR12, c[0x0][0x3a4] ;  /* 0x00007480ff0c77ac */ /* 0x000e620008000800 */
[----:B------:R-:W2:Y:S05]  /*02c0*/  LDCU.64 UR8, c[0x0][0x398] ;  /* 0x00007300ff0877ac */ /* 0x000eaa0008000a00 */
[----:B------:R-:W3:Y:S01]  /*02d0*/  LDC.64 R6, c[0x0][0x398] ;  /* 0x0000e600ff067b82 */ /* 0x000ee20000000a00 */
[----:B------:R-:W4:Y:S01]  /*02e0*/  LDCU.64 UR10, c[0x0][0x388] ;  /* 0x00007100ff0a77ac */ /* 0x000f220008000a00 */
[----:B------:R-:W-:-:S05]  /*02f0*/  UMOV UR4, URZ ;  /* 0x000000ff00047c82 */ /* 0x000fca0008000000 */
.L_x_90:
[----:B-1----:R-:W1:Y:S01]  /*0300*/  LDG.E R10, desc[UR6][R2.64] ;  /* 0x00000006020a7981 */ /* 0x002e62000c1e1900 */
[----:B------:R-:W-:Y:S01]  /*0310*/  BSSY.RECONVERGENT B0, `(.L_x_84) ;  /* 0x0000016000007945 */ /* 0x000fe20003800200 */
[----:B-1----:R-:W-:-:S13]  /*0320*/  ISETP.GE.U32.AND P0, PT, R10, UR12, PT ;  /* 0x0000000c0a007c0c */ /* 0x002fda000bf06070 */
[----:B--2---:R-:W-:Y:S05]  /*0330*/  @P0 BRA `(.L_x_85) ;  /* 0x00000000004c0947 */ /* 0x004fea0003800000 */
[----:B------:R-:W-:-:S05]  /*0340*/  IADD3 R11, PT, PT, R9, UR4, RZ ;  /* 0x00000004090b7c10 */ /* 0x000fca000fffe0ff */
[----:B0-----:R-:W-:-:S06]  /*0350*/  IMAD.WIDE R12, R11, 0x4, R4 ;  /* 0x000000040b0c7825 */ /* 0x001fcc00078e0204 */
[----:B------:R-:W2:Y:S01]  /*0360*/  LDG.E R12, desc[UR6][R12.64] ;  /* 0x000000060c0c7981 */ /* 0x000ea2000c1e1900 */
[----:B------:R-:W-:Y:S02]  /*0370*/  HFMA2 R17, -RZ, RZ, 3.7421875, 0 ;  /* 0x437c0000ff117431 */ /* 0x000fe400000001ff */
[----:B------:R-:W-:Y:S01]  /*0380*/  IMAD.MOV.U32 R15, RZ, RZ, 0x3bbb989d ;  /* 0x3bbb989dff0f7424 */ /* 0x000fe200078e00ff */
[----:B------:R-:W-:-:S03]  /*0390*/  ISETP.NE.AND P0, PT, R10, UR4, PT ;  /* 0x000000040a007c0c */ /* 0x000fc6000bf05270 */
[----:B--2---:R-:W-:-:S04]  /*03a0*/  FFMA.SAT R14, R12, R15, 0.5 ;  /* 0x3f0000000c0e7423 */ /* 0x004fc8000000200f */
[----:B------:R-:W-:-:S04]  /*03b0*/  FFMA.RM R14, R14, R17, 12582913 ;  /* 0x4b4000010e0e7423 */ /* 0x000fc80000004011 */
[C---:B------:R-:W-:Y:S01]  /*03c0*/  FADD R15, R14.reuse, -12583039 ;  /* 0xcb40007f0e0f7421 */ /* 0x040fe20000000000 */
[----:B------:R-:W-:-:S03]  /*03d0*/  SHF.L.U32 R14, R14, 0x17, RZ ;  /* 0x000000170e0e7819 */ /* 0x000fc600000006ff */
[----:B------:R-:W-:-:S04]  /*03e0*/  FFMA R15, R12, 1.4426950216293334961, -R15 ;  /* 0x3fb8aa3b0c0f7823 */ /* 0x000fc8000000080f */
[----:B------:R-:W-:Y:S01]  /*03f0*/  FFMA R15, R12, 1.925963033500011079e-08, R15 ;  /* 0x32a570600c0f7823 */ /* 0x000fe2000000000f */
[----:B---3--:R-:W-:-:S05]  /*0400*/  IMAD.WIDE R12, R11, 0x4, R6 ;  /* 0x000000040b0c7825 */ /* 0x008fca00078e0206 */
[----:B------:R-:W0:Y:S02]  /*0410*/  MUFU.EX2 R15, R15 ;  /* 0x0000000f000f7308 */ /* 0x000e240000000800 */
[----:B0-----:R-:W-:-:S04]  /*0420*/  FMUL R14, R14, R15 ;  /* 0x0000000f0e0e7220 */ /* 0x001fc80000400000 */
[----:B------:R-:W-:-:S05]  /*0430*/  FADD R17, -R14, 1 ;  /* 0x3f8000000e117421 */ /* 0x000fca0000000100 */
[----:B------:R-:W-:-:S05]  /*0440*/  FSEL R17, R17, -R14, !P0 ;  /* 0x8000000e11117208 */ /* 0x000fca0004000000 */
[----:B------:R1:W-:Y:S04]  /*0450*/  STG.E desc[UR6][R12.64], R17 ;  /* 0x000000110c007986 */ /* 0x0003e8000c101906 */
[----:B------:R1:W5:Y:S02]  /*0460*/  LDG.E R10, desc[UR6][R2.64] ;  /* 0x00000006020a7981 */ /* 0x000364000c1e1900 */
.L_x_85:
[----:B--2-4-:R-:W-:Y:S05]  /*0470*/  BSYNC.RECONVERGENT B0 ;  /* 0x0000000000007941 */ /* 0x014fea0003800200 */
.L_x_84:
[----:B------:R-:W-:Y:S02]  /*0480*/  USHF.R.S32.HI UR5, URZ, 0x1f, UR4 ;  /* 0x0000001fff057899 */ /* 0x000fe40008011404 */
[C---:B------:R-:W-:Y:S01]  /*0490*/  IADD3 R11, P0, PT, R9.reuse, UR4, RZ ;  /* 0x00000004090b7c10 */ /* 0x040fe2000ff1e0ff */
[----:B------:R-:W-:Y:S03]  /*04a0*/  BSSY.RECONVERGENT B0, `(.L_x_86) ;  /* 0x000002e000007945 */ /* 0x000fe60003800200 */
[----:B------:R-:W-:Y:S01]  /*04b0*/  LEA.HI.X.SX32 R16, R9, UR5, 0x1, P0 ;  /* 0x0000000509107c11 */ /* 0x000fe200080f0eff */
[C---:B-1----:R-:W-:Y:S01]  /*04c0*/  IMAD.SHL.U32 R12, R11.reuse, 0x4, RZ ;  /* 0x000000040b0c7824 */ /* 0x042fe200078e00ff */
[----:B-----5:R-:W-:Y:S02]  /*04d0*/  ISETP.GE.U32.AND P0, PT, R10, UR12, PT ;  /* 0x0000000c0a007c0c */ /* 0x020fe4000bf06070 */
[----:B------:R-:W-:-:S02]  /*04e0*/  SHF.L.U64.HI R11, R11, 0x2, R16 ;  /* 0x000000020b0b7819 */ /* 0x000fc40000010210 */
[C---:B------:R-:W-:Y:S02]  /*04f0*/  IADD3 R14, P1, PT, R12.reuse, UR8, RZ ;  /* 0x000000080c0e7c10 */ /* 0x040fe4000ff3e0ff */
[----:B------:R-:W-:Y:S02]  /*0500*/  IADD3 R12, P2, PT, R12, UR10, RZ ;  /* 0x0000000a0c0c7c10 */ /* 0x000fe4000ff5e0ff */
[C---:B------:R-:W-:Y:S02]  /*0510*/  IADD3.X R15, PT, PT, R11.reuse, UR9, RZ, P1, !PT ;  /* 0x000000090b0f7c10 */ /* 0x040fe40008ffe4ff */
[----:B------:R-:W-:-:S03]  /*0520*/  IADD3.X R13, PT, PT, R11, UR11, RZ, P2, !PT ;  /* 0x0000000b0b0d7c10 */ /* 0x000fc600097fe4ff */
[----:B------:R-:W-:Y:S06]  /*0530*/  @P0 BRA `(.L_x_87) ;  /* 0x0000000000900947 */ /* 0x000fec0003800000 */
[----:B------:R-:W2:Y:S01]  /*0540*/  LDG.E R11, desc[UR6][R12.64+0x4] ;  /* 0x000004060c0b7981 */ /* 0x000ea2000c1e1900 */
[----:B------:R-:W-:Y:S01]  /*0550*/  HFMA2 R17, -RZ, RZ, 3.7421875, 0 ;  /* 0x437c0000ff117431 */ /* 0x000fe200000001ff */
[----:B------:R-:W-:Y:S01]  /*0560*/  MOV R16, 0x3bbb989d ;  /* 0x3bbb989d00107802 */ /* 0x000fe20000000f00 */
[----:B------:R-:W-:-:S06]  /*0570*/  UIADD3 UR5, UPT, UPT, UR4, 0x1, URZ ;  /* 0x0000000104057890 */ /* 0x000fcc000fffe0ff */
[----:B------:R-:W-:Y:S01]  /*0580*/  ISETP.NE.AND P0, PT, R10, UR5, PT ;  /* 0x000000050a007c0c */ /* 0x000fe2000bf05270 */
[----:B--2---:R-:W-:-:S04]  /*0590*/  FFMA.SAT R16, R11, R16, 0.5 ;  /* 0x3f0000000b107423 */ /* 0x004fc80000002010 */
[----:B------:R-:W-:-:S04]  /*05a0*/  FFMA.RM R16, R16, R17, 12582913 ;  /* 0x4b40000110107423 */ /* 0x000fc80000004011 */
[C---:B------:R-:W-:Y:S01]  /*05b0*/  FADD R18, R16.reuse, -12583039 ;  /* 0xcb40007f10127421 */ /* 0x040fe20000000000 */
[----:B------:R-:W-:-:S03]  /*05c0*/  IMAD.SHL.U32 R16, R16, 0x800000, RZ ;  /* 0x0080000010107824 */ /* 0x000fc600078e00ff */
[----:B------:R-:W-:-:S04]  /*05d0*/  FFMA R18, R11, 1.4426950216293334961, -R18 ;  /* 0x3fb8aa3b0b127823 */ /* 0x000fc80000000812 */
[----:B------:R-:W-:-:S04]  /*05e0*/  FFMA R18, R11, 1.925963033500011079e-08, R18 ;  /* 0x32a570600b127823 */ /* 0x000fc80000000012 */
[----:B------:R-:W1:Y:S02]  /*05f0*/  MUFU.EX2 R11, R18 ;  /* 0x00000012000b7308 */ /* 0x000e640000000800 */
[----:B-1----:R-:W-:-:S04]  /*0600*/  FMUL R11, R16, R11 ;  /* 0x0000000b100b7220 */ /* 0x002fc80000400000 */
[----:B------:R-:W-:-:S05]  /*0610*/  FADD R16, -R11, 1 ;  /* 0x3f8000000b107421 */ /* 0x000fca0000000100 */
[----:B------:R-:W-:-:S05]  /*0620*/  FSEL R11, R16, -R11, !P0 ;  /* 0x8000000b100b7208 */ /* 0x000fca0004000000 */
[----:B------:R1:W-:Y:S04]  /*0630*/  STG.E desc[UR6][R14.64+0x4], R11 ;  /* 0x0000040b0e007986 */ /* 0x0003e8000c101906 */
[----:B------:R-:W2:Y:S02]  /*0640*/  LDG.E R10, desc[UR6][R2.64] ;  /* 0x00000006020a7981 */ /* 0x000ea4000c1e1900 */
[----:B--2---:R-:W-:-:S13]  /*0650*/  ISETP.GE.U32.AND P0, PT, R10, UR12, PT ;  /* 0x0000000c0a007c0c */ /* 0x004fda000bf06070 */
[----:B-1----:R-:W-:Y:S05]  /*0660*/  @P0 BRA `(.L_x_87) ;  /* 0x0000000000440947 */ /* 0x002fea0003800000 */
[----:B------:R-:W2:Y:S01]  /*0670*/  LDG.E R11, desc[UR6][R12.64+0x8] ;  /* 0x000008060c0b7981 */ /* 0x000ea2000c1e1900 */
[----:B------:R-:W-:Y:S01]  /*0680*/  MOV R16, 0x3bbb989d ;  /* 0x3bbb989d00107802 */ /* 0x000fe20000000f00 */
[----:B------:R-:W-:Y:S01]  /*0690*/  UIADD3 UR5, UPT, UPT, UR4, 0x2, URZ ;  /* 0x0000000204057890 */ /* 0x000fe2000fffe0ff */
[----:B------:R-:W-:-:S05]  /*06a0*/  MOV R17, 0x437c0000 ;  /* 0x437c000000117802 */ /* 0x000fca0000000f00 */
        /* <DEDUP_REMOVED lines=12> */
[----:B------:R1:W5:Y:S02]  /*0770*/  LDG.E R10, desc[UR6][R2.64] ;  /* 0x00000006020a7981 */ /* 0x000364000c1e1900 */
.L_x_87:
[----:B------:R-:W-:Y:S05]  /*0780*/  BSYNC.RECONVERGENT B0 ;  /* 0x0000000000007941 */ /* 0x000fea0003800200 */
.L_x_86:
[----:B-----5:R-:W-:Y:S01]  /*0790*/  ISETP.GE.U32.AND P0, PT, R10, UR12, PT ;  /* 0x0000000c0a007c0c */ /* 0x020fe2000bf06070 */
[----:B------:R-:W-:-:S12]  /*07a0*/  BSSY.RECONVERGENT B0, `(.L_x_88) ;  /* 0x0000012000007945 */ /* 0x000fd80003800200 */
[----:B------:R-:W-:Y:S05]  /*07b0*/  @P0 BRA `(.L_x_89) ;  /* 0x0000000000400947 */ /* 0x000fea0003800000 */
[----:B------:R-:W2:Y:S01]  /*07c0*/  LDG.E R12, desc[UR6][R12.64+0xc] ;  /* 0x00000c060c0c7981 */ /* 0x000ea2000c1e1900 */
[----:B------:R-:W-:Y:S01]  /*07d0*/  HFMA2 R16, -RZ, RZ, 3.7421875, 0 ;  /* 0x437c0000ff107431 */ /* 0x000fe200000001ff */
[----:B-1----:R-:W-:Y:S01]  /*07e0*/  MOV R11, 0x3bbb989d ;  /* 0x3bbb989d000b7802 */ /* 0x002fe20000000f00 */
        /* <DEDUP_REMOVED lines=12> */
[----:B------:R2:W-:Y:S02]  /*08b0*/  STG.E desc[UR6][R14.64+0xc], R11 ;  /* 0x00000c0b0e007986 */ /* 0x0005e4000c101906 */
.L_x_89:
[----:B------:R-:W-:Y:S05]  /*08c0*/  BSYNC.RECONVERGENT B0 ;  /* 0x0000000000007941 */ /* 0x000fea0003800200 */
.L_x_88:
[----:B------:R-:W-:-:S06]  /*08d0*/  UIADD3 UR4, UPT, UPT, UR4, 0x4, URZ ;  /* 0x0000000404047890 */ /* 0x000fcc000fffe0ff */
[----:B------:R-:W-:-:S13]  /*08e0*/  ISETP.NE.AND P0, PT, R0, UR4, PT ;  /* 0x0000000400007c0c */ /* 0x000fda000bf05270 */
[----:B------:R-:W-:Y:S05]  /*08f0*/  @P0 BRA `(.L_x_90) ;  /* 0xfffffff800800947 */ /* 0x000fea000383ffff */
.L_x_83:
[----:B------:R-:W-:-:S13]  /*0900*/  ISETP.NE.AND P0, PT, R8, RZ, PT ;  /* 0x000000ff0800720c */ /* 0x000fda0003f05270 */
[----:B------:R-:W-:Y:S05]  /*0910*/  @!P0 EXIT ;  /* 0x000000000000894d */ /* 0x000fea0003800000 */
[----:B------:R-:W-:Y:S01]  /*0920*/  IADD3 R9, PT, PT, R9, R0, RZ ;  /* 0x0000000009097210 */ /* 0x000fe20007ffe0ff */
[----:B------:R-:W4:Y:S01]  /*0930*/  LDCU UR4, c[0x0][0x3a4] ;  /* 0x00007480ff0477ac */ /* 0x000f220008000800 */
[----:B------:R-:W-:-:S07]  /*0940*/  IADD3 R8, PT, PT, -R8, RZ, RZ ;  /* 0x000000ff08087210 */ /* 0x000fce0007ffe1ff */
.L_x_91:
[----:B-12---:R-:W4:Y:S02]  /*0950*/  LDG.E R11, desc[UR6][R2.64] ;  /* 0x00000006020b7981 */ /* 0x006f24000c1e1900 */
[----:B----4-:R-:W-:-:S13]  /*0960*/  ISETP.GE.U32.AND P0, PT, R11, UR4, PT ;  /* 0x000000040b007c0c */ /* 0x010fda000bf06070 */
[----:B0-----:R-:W0:Y:S02]  /*0970*/  @!P0 LDC.64 R4, c[0x0][0x388] ;  /* 0x0000e200ff048b82 */ /* 0x001e240000000a00 */
[----:B0-----:R-:W-:-:S06]  /*0980*/  @!P0 IMAD.WIDE R4, R9, 0x4, R4 ;  /* 0x0000000409048825 */ /* 0x001fcc00078e0204 */
[----:B------:R-:W2:Y:S01]  /*0990*/  @!P0 LDG.E R4, desc[UR6][R4.64] ;  /* 0x0000000604048981 */ /* 0x000ea2000c1e1900 */
[----:B---3--:R-:W-:Y:S01]  /*09a0*/  @!P0 IMAD.MOV.U32 R7, RZ, RZ, 0x3bbb989d ;  /* 0x3bbb989dff078424 */ /* 0x008fe200078e00ff */
[----:B------:R-:W-:Y:S01]  /*09b0*/  @!P0 MOV R13, 0x437c0000 ;  /* 0x437c0000000d8802 */ /* 0x000fe20000000f00 */
[----:B------:R-:W-:Y:S01]  /*09c0*/  VIADD R8, R8, 0x1 ;  /* 0x0000000108087836 */ /* 0x000fe20000000000 */
[C---:B------:R-:W-:Y:S02]  /*09d0*/  @!P0 ISETP.NE.AND P1, PT, R0.reuse, R11, PT ;  /* 0x0000000b0000820c */ /* 0x040fe40003f25270 */
[----:B------:R-:W-:Y:S01]  /*09e0*/  IADD3 R0, PT, PT, R0, 0x1, RZ ;  /* 0x0000000100007810 */ /* 0x000fe20007ffe0ff */
[----:B--2---:R-:W-:-:S04]  /*09f0*/  @!P0 FFMA.SAT R6, R4, R7, 0.5 ;  /* 0x3f00000004068423 */ /* 0x004fc80000002007 */
[----:B------:R-:W-:-:S04]  /*0a00*/  @!P0 FFMA.RM R10, R6, R13, 12582913 ;  /* 0x4b400001060a8423 */ /* 0x000fc8000000400d */
[C---:B------:R-:W-:Y:S01]  /*0a10*/  @!P0 FADD R7, R10.reuse, -12583039 ;  /* 0xcb40007f0a078421 */ /* 0x040fe20000000000 */
[----:B------:R-:W-:-:S03]  /*0a20*/  @!P0 SHF.L.U32 R10, R10, 0x17, RZ ;  /* 0x000000170a0a8819 */ /* 0x000fc600000006ff */
[----:B------:R-:W-:-:S04]  /*0a30*/  @!P0 FFMA R7, R4, 1.4426950216293334961, -R7 ;  /* 0x3fb8aa3b04078823 */ /* 0x000fc80000000807 */
[----:B------:R-:W-:Y:S02]  /*0a40*/  @!P0 FFMA R12, R4, 1.925963033500011079e-08, R7 ;  /* 0x32a57060040c8823 */ /* 0x000fe40000000007 */
[----:B------:R-:W0:Y:S02]  /*0a50*/  @!P0 LDC.64 R6, c[0x0][0x398] ;  /* 0x0000e600ff068b82 */ /* 0x000e240000000a00 */
[----:B------:R-:W1:Y:S02]  /*0a60*/  @!P0 MUFU.EX2 R13, R12 ;  /* 0x0000000c000d8308 */ /* 0x000e640000000800 */
[----:B-1----:R-:W-:-:S04]  /*0a70*/  @!P0 FMUL R10, R10, R13 ;  /* 0x0000000d0a0a8220 */ /* 0x002fc80000400000 */
[----:B------:R-:W-:Y:S01]  /*0a80*/  @!P0 FADD R13, -R10, 1 ;  /* 0x3f8000000a0d8421 */ /* 0x000fe20000000100 */
[C---:B0-----:R-:W-:Y:S01]  /*0a90*/  @!P0 IMAD.WIDE R4, R9.reuse, 0x4, R6 ;  /* 0x0000000409048825 */ /* 0x041fe200078e0206 */
[----:B------:R-:W-:-:S03]  /*0aa0*/  IADD3 R9, PT, PT, R9, 0x1, RZ ;  /* 0x0000000109097810 */ /* 0x000fc60007ffe0ff */
[----:B------:R-:W-:-:S05]  /*0ab0*/  @!P0 FSEL R13, R13, -R10, !P1 ;  /* 0x8000000a0d0d8208 */ /* 0x000fca0004800000 */
[----:B------:R0:W-:Y:S01]  /*0ac0*/  @!P0 STG.E desc[UR6][R4.64], R13 ;  /* 0x0000000d04008986 */ /* 0x0001e2000c101906 */
[----:B------:R-:W-:-:S13]  /*0ad0*/  ISETP.NE.AND P0, PT, R8, RZ, PT ;  /* 0x000000ff0800720c */ /* 0x000fda0003f05270 */
[----:B0-----:R-:W-:Y:S05]  /*0ae0*/  @P0 BRA `(.L_x_91) ;  /* 0xfffffffc00980947 */ /* 0x001fea000383ffff */
[----:B------:R-:W-:Y:S05]  /*0af0*/  EXIT ;  /* 0x000000000000794d */ /* 0x000fea0003800000 */
.L_x_92:
        /* <DEDUP_REMOVED lines=16> */
.L_x_235:


//--------------------- .text._Z14update_weightsPfS_S_S_if --------------------------
	.section	.text._Z14update_weightsPfS_S_S_if,"ax",@progbits
	.align	128
        .global         _Z14update_weightsPfS_S_S_if
        .type           _Z14update_weightsPfS_S_S_if,@function
        .size           _Z14update_weightsPfS_S_S_if,(.L_x_236 - _Z14update_weightsPfS_S_S_if)
        .other          _Z14update_weightsPfS_S_S_if,@"STO_CUDA_ENTRY STV_DEFAULT"
_Z14update_weightsPfS_S_S_if:
.text._Z14update_weightsPfS_S_S_if:
        /* <DEDUP_REMOVED lines=9> */
[----:B------:R-:W1:Y:S01]  /*0090*/  LDCU.64 UR4, c[0x0][0x358] ;  /* 0x00006b00ff0477ac */ /* 0x000e620008000a00 */
[----:B------:R-:W2:Y:S06]  /*00a0*/  LDCU.128 UR8, c[0x0][0x390] ;  /* 0x00007200ff0877ac */ /* 0x000eac0008000c00 */
[----:B------:R-:W3:Y:S01]  /*00b0*/  LDC.64 R4, c[0x0][0x380] ;  /* 0x0000e000ff047b82 */ /* 0x000ee20000000a00 */
[----:B------:R-:W4:Y:S01]  /*00c0*/  LDCU UR6, c[0x0][0x3a4] ;  /* 0x00007480ff0677ac */ /* 0x000f220008000800 */
[----:B0-----:R-:W-:-:S06]  /*00d0*/  IMAD.WIDE R2, R7, 0x4, R2 ;  /* 0x0000000407027825 */ /* 0x001fcc00078e0202 */
[----:B-1----:R-:W4:Y:S01]  /*00e0*/  LDG.E R2, desc[UR4][R2.64] ;  /* 0x0000000402027981 */ /* 0x002f22000c1e1900 */
[----:B---3--:R-:W-:-:S05]  /*00f0*/  IMAD.WIDE R4, R7, 0x4, R4 ;  /* 0x0000000407047825 */ /* 0x008fca00078e0204 */
[----:B------:R-:W4:Y:S01]  /*0100*/  LDG.E R9, desc[UR4][R4.64] ;  /* 0x0000000404097981 */ /* 0x000f22000c1e1900 */
[----:B--2---:R-:W-:Y:S02]  /*0110*/  ISETP.NE.U32.AND P1, PT, RZ, UR10, PT ;  /* 0x0000000aff007c0c */ /* 0x004fe4000bf25070 */
[----:B------:R-:W-:Y:S02]  /*0120*/  ISETP.EQ.U32.AND P0, PT, RZ, UR8, PT ;  /* 0x00000008ff007c0c */ /* 0x000fe4000bf02070 */
[----:B------:R-:W-:-:S04]  /*0130*/  ISETP.NE.AND.EX P1, PT, RZ, UR11, PT, P1 ;  /* 0x0000000bff007c0c */ /* 0x000fc8000bf25310 */
[----:B------:R-:W-:Y:S01]  /*0140*/  ISETP.EQ.OR.EX P0, PT, RZ, UR9, !P1, P0 ;  /* 0x00000009ff007c0c */ /* 0x000fe2000cf02700 */
[----:B----4-:R-:W-:-:S05]  /*0150*/  FFMA R9, -R2, UR6, R9 ;  /* 0x0000000602097c23 */ /* 0x010fca0008000109 */
[----:B------:R0:W-:Y:S07]  /*0160*/  STG.E desc[UR4][R4.64], R9 ;  /* 0x0000000904007986 */ /* 0x0001ee000c101904 */
[----:B------:R-:W-:Y:S05]  /*0170*/  @P0 EXIT ;  /* 0x000000000000094d */ /* 0x000fea0003800000 */
[----:B------:R-:W1:Y:S08]  /*0180*/  LDC.64 R2, c[0x0][0x398] ;  /* 0x0000e600ff027b82 */ /* 0x000e700000000a00 */
[----:B0-----:R-:W0:Y:S01]  /*0190*/  LDC.64 R4, c[0x0][0x390] ;  /* 0x0000e400ff047b82 */ /* 0x001e220000000a00 */
[----:B-1----:R-:W-:-:S06]  /*01a0*/  IMAD.WIDE R2, R7, 0x4, R2 ;  /* 0x0000000407027825 */ /* 0x002fcc00078e0202 */
[----:B------:R-:W2:Y:S01]  /*01b0*/  LDG.E R2, desc[UR4][R2.64] ;  /* 0x0000000402027981 */ /* 0x000ea2000c1e1900 */
[----:B0-----:R-:W-:-:S05]  /*01c0*/  IMAD.WIDE R4, R7, 0x4, R4 ;  /* 0x0000000407047825 */ /* 0x001fca00078e0204 */
[----:B------:R-:W2:Y:S02]  /*01d0*/  LDG.E R7, desc[UR4][R4.64] ;  /* 0x0000000404077981 */ /* 0x000ea4000c1e1900 */
[----:B--2---:R-:W-:-:S05]  /*01e0*/  FFMA R7, -R2, UR6, R7 ;  /* 0x0000000602077c23 */ /* 0x004fca0008000107 */
[----:B------:R-:W-:Y:S01]  /*01f0*/  STG.E desc[UR4][R4.64], R7 ;  /* 0x0000000704007986 */ /* 0x000fe2000c101904 */
[----:B------:R-:W-:Y:S05]  /*0200*/  EXIT ;  /* 0x000000000000794d */ /* 0x000fea0003800000 */
.L_x_93:
        /* <DEDUP_REMOVED lines=15> */
.L_x_236:


//--------------------- .text._Z8nll_lossPfPiS_ii --------------------------
	.section	.text._Z8nll_lossPfPiS_ii,"ax",@progbits
	.align	128
        .global         _Z8nll_lossPfPiS_ii
        .type           _Z8nll_lossPfPiS_ii,@function
        .size           _Z8nll_lossPfPiS_ii,(.L_x_228 - _Z8nll_lossPfPiS_ii)
        .other          _Z8nll_lossPfPiS_ii,@"STO_CUDA_ENTRY STV_DEFAULT"
_Z8nll_lossPfPiS_ii:
.text._Z8nll_lossPfPiS_ii:
[----:B------:R-:W0:Y:S01]  /*0000*/  LDC R1, c[0x0][0x37c] ;  /* 0x0000df00ff017b82 */ /* 0x000e220000000800 */
[----:B------:R-:W1:Y:S01]  /*0010*/  S2R R23, SR_TID.X ;  /* 0x0000000000177919 */ /* 0x000e620000002100 */
[----:B------:R-:W2:Y:S01]  /*0020*/  LDCU UR4, c[0x0][0x2f8] ;  /* 0x00005f00ff0477ac */ /* 0x000ea20008000800 */
[----:B0-----:R-:W-:Y:S01]  /*0030*/  VIADD R1, R1, 0xfffffff8 ;  /* 0xfffffff801017836 */ /* 0x001fe20000000000 */
[----:B------:R-:W0:Y:S01]  /*0040*/  LDCU UR5, c[0x0][0x2fc] ;  /* 0x00005f80ff0577ac */ /* 0x000e220008000800 */
[----:B------:R-:W3:Y:S03]  /*0050*/  LDCU.64 UR36, c[0x0][0x358] ;  /* 0x00006b00ff2477ac */ /* 0x000ee60008000a00 */
[----:B--2---:R-:W-:-:S05]  /*0060*/  IADD3 R18, P1, PT, R1, UR4, RZ ;  /* 0x0000000401127c10 */ /* 0x004fca000ff3e0ff */
[----:B0-----:R-:W-:Y:S01]  /*0070*/  IMAD.X R2, RZ, RZ, UR5, P1 ;  /* 0x00000005ff027e24 */ /* 0x001fe200088e06ff */
[----:B-1----:R-:W-:-:S13]  /*0080*/  ISETP.NE.AND P0, PT, R23, RZ, PT ;  /* 0x000000ff1700720c */ /* 0x002fda0003f05270 */
[----:B---3--:R-:W-:Y:S05]  /*0090*/  @P0 BRA `(.L_x_94) ;  /* 0x0000001800440947 */ /* 0x008fea0003800000 */
[----:B------:R-:W0:Y:S01]  /*00a0*/  S2UR UR5, SR_CgaCtaId ;  /* 0x00000000000579c3 */ /* 0x000e220000008800 */
[----:B------:R-:W-:-:S07]  /*00b0*/  UMOV UR4, 0x400 ;  /* 0x0000040000047882 */ /* 0x000fce0000000000 */
[----:B------:R-:W1:Y:S01]  /*00c0*/  S2UR UR6, SR_CTAID.X ;  /* 0x00000000000679c3 */ /* 0x000e620000002500 */
[----:B0-----:R-:W-:Y:S02]  /*00d0*/  ULEA UR4, UR5, UR4, 0x18 ;  /* 0x0000000405047291 */ /* 0x001fe4000f8ec0ff */
[----:B-1----:R-:W-:-:S07]  /*00e0*/  UISETP.NE.AND UP0, UPT, UR6, URZ, UPT ;  /* 0x000000ff0600728c */ /* 0x002fce000bf05270 */
[----:B------:R-:W-:Y:S02]  /*00f0*/  STS [UR4], RZ ;  /* 0x000000ffff007988 */ /* 0x000fe40008000804 */
[----:B------:R-:W-:Y:S05]  /*0100*/  BRA.U UP0, `(.L_x_94) ;  /* 0x0000001900287547 */ /* 0x000fea000b800000 */
[----:B------:R-:W-:Y:S01]  /*0110*/  MOV R0, 0x60 ;  /* 0x0000006000007802 */ /* 0x000fe20000000f00 */
[----:B------:R-:W0:Y:S01]  /*0120*/  LDCU.64 UR4, c[0x4][0x40] ;  /* 0x01000800ff0477ac */ /* 0x000e220008000a00 */
[----:B------:R-:W-:Y:S02]  /*0130*/  CS2R R6, SRZ ;  /* 0x0000000000067805 */ /* 0x000fe4000001ff00 */
[----:B------:R1:W2:Y:S01]  /*0140*/  LDC.64 R8, c[0x4][R0] ;  /* 0x0100000000087b82 */ /* 0x0002a20000000a00 */
[----:B0-----:R-:W-:Y:S02]  /*0150*/  IMAD.U32 R4, RZ, RZ, UR4 ;  /* 0x00000004ff047e24 */ /* 0x001fe4000f8e00ff */
[----:B-1----:R-:W-:-:S07]  /*0160*/  IMAD.U32 R5, RZ, RZ, UR5 ;  /* 0x00000005ff057e24 */ /* 0x002fce000f8e00ff */
[----:B------:R-:W-:-:S07]  /*0170*/  LEPC R20, `(.L_x_95) ;  /* 0x000000001014794e */ /* 0x000fce0000000000 */
[----:B--2---:R-:W-:Y:S05]  /*0180*/  CALL.ABS.NOINC R8 ;  /* 0x0000000008007343 */ /* 0x004fea0003c00000 */
.L_x_95:
[----:B------:R-:W0:Y:S02]  /*0190*/  LDC R0, c[0x0][0x39c] ;  /* 0x0000e700ff007b82 */ /* 0x000e240000000800 */
[----:B0-----:R-:W-:-:S13]  /*01a0*/  ISETP.GE.AND P0, PT, R0, 0x1, PT ;  /* 0x000000010000780c */ /* 0x001fda0003f06270 */
[----:B------:R-:W-:Y:S05]  /*01b0*/  @!P0 BRA `(.L_x_96) ;  /* 0x0000001400dc8947 */ /* 0x000fea0003800000 */
[C---:B------:R-:W-:Y:S01]  /*01c0*/  ISETP.GE.U32.AND P0, PT, R0.reuse, 0x10, PT ;  /* 0x000000100000780c */ /* 0x040fe20003f06070 */
[----:B------:R-:W-:Y:S01]  /*01d0*/  HFMA2 R22, -RZ, RZ, 0, 0 ;  /* 0x00000000ff167431 */ /* 0x000fe200000001ff */
[----:B------:R-:W-:-:S11]  /*01e0*/  LOP3.LUT R25, R0, 0xf, RZ, 0xc0, !PT ;  /* 0x0000000f00197812 */ /* 0x000fd600078ec0ff */
[----:B------:R-:W-:Y:S05]  /*01f0*/  @!P0 BRA `(.L_x_97) ;  /* 0x0000000c00048947 */ /* 0x000fea0003800000 */
[----:B------:R-:W0:Y:S01]  /*0200*/  LDCU.64 UR4, c[0x0][0x380] ;  /* 0x00007000ff0477ac */ /* 0x000e220008000a00 */
[----:B------:R-:W-:Y:S01]  /*0210*/  LOP3.LUT R22, R0, 0x7ffffff0, RZ, 0xc0, !PT ;  /* 0x7ffffff000167812 */ /* 0x000fe200078ec0ff */
[----:B------:R-:W-:Y:S04]  /*0220*/  BSSY.RECONVERGENT B6, `(.L_x_97) ;  /* 0x00000be000067945 */ /* 0x000fe80003800200 */
[----:B------:R-:W-:Y:S01]  /*0230*/  IMAD.MOV R24, RZ, RZ, -R22 ;  /* 0x000000ffff187224 */ /* 0x000fe200078e0a16 */
[----:B0-----:R-:W-:-:S04]  /*0240*/  UIADD3 UR4, UP0, UPT, UR4, 0x20, URZ ;  /* 0x0000002004047890 */ /* 0x001fc8000ff1e0ff */
[----:B------:R-:W-:Y:S02]  /*0250*/  UIADD3.X UR5, UPT, UPT, URZ, UR5, URZ, UP0, !UPT ;  /* 0x00000005ff057290 */ /* 0x000fe400087fe4ff */
[----:B------:R-:W-:-:S04]  /*0260*/  IMAD.U32 R16, RZ, RZ, UR4 ;  /* 0x00000004ff107e24 */ /* 0x000fc8000f8e00ff */
[----:B------:R-:W-:-:S07]  /*0270*/  IMAD.U32 R17, RZ, RZ, UR5 ;  /* 0x00000005ff117e24 */ /* 0x000fce000f8e00ff */
.L_x_114:
[----:B------:R-:W2:Y:S01]  /*0280*/  LDG.E R0, desc[UR36][R16.64+-0x20] ;  /* 0xffffe02410007981 */ /* 0x000ea2000c1e1900 */
[----:B------:R-:W-:Y:S01]  /*0290*/  MOV R19, 0x60 ;  /* 0x0000006000137802 */ /* 0x000fe20000000f00 */
[----:B------:R-:W0:Y:S01]  /*02a0*/  LDCU.64 UR4, c[0x4][0x48] ;  /* 0x01000900ff0477ac */ /* 0x000e220008000a00 */
[----:B------:R-:W-:Y:S02]  /*02b0*/  VIADD R24, R24, 0x10 ;  /* 0x0000001018187836 */ /* 0x000fe40000000000 */
[----:B------:R1:W3:Y:S01]  /*02c0*/  LDC.64 R8, c[0x4][R19] ;  /* 0x0100000013087b82 */ /* 0x0002e20000000a00 */
[----:B------:R-:W-:Y:S02]  /*02d0*/  IMAD.MOV.U32 R6, RZ, RZ, R18 ;  /* 0x000000ffff067224 */ /* 0x000fe400078e0012 */
[----:B------:R-:W-:Y:S01]  /*02e0*/  ISETP.NE.AND P0, PT, R24, RZ, PT ;  /* 0x000000ff1800720c */ /* 0x000fe20003f05270 */
[----:B------:R-:W-:-:S03]  /*02f0*/  IMAD.MOV.U32 R7, RZ, RZ, R2 ;  /* 0x000000ffff077224 */ /* 0x000fc600078e0002 */
[----:B------:R-:W-:Y:S02]  /*0300*/  P2R R26, PR, RZ, 0x1 ;  /* 0x00000001ff1a7803 */ /* 0x000fe40000000000 */
[----:B0-----:R-:W-:Y:S01]  /*0310*/  MOV R4, UR4 ;  /* 0x0000000400047c02 */ /* 0x001fe20008000f00 */
[----:B------:R-:W-:Y:S01]  /*0320*/  IMAD.U32 R5, RZ, RZ, UR5 ;  /* 0x00000005ff057e24 */ /* 0x000fe2000f8e00ff */
[----:B--2---:R-:W0:Y:S02]  /*0330*/  F2F.F64.F32 R10, R0 ;  /* 0x00000000000a7310 */ /* 0x004e240000201800 */
[----:B0--3--:R1:W-:Y:S04]  /*0340*/  STL.64 [R1], R10 ;  /* 0x0000000a01007387 */ /* 0x0093e80000100a00 */
[----:B------:R-:W-:-:S07]  /*0350*/  LEPC R20, `(.L_x_98) ;  /* 0x000000001014794e */ /* 0x000fce0000000000 */
[----:B-1----:R-:W-:Y:S05]  /*0360*/  CALL.ABS.NOINC R8 ;  /* 0x0000000008007343 */ /* 0x002fea0003c00000 */
.L_x_98:
[----:B------:R-:W2:Y:S01]  /*0370*/  LDG.E R0, desc[UR36][R16.64+-0x1c] ;  /* 0xffffe42410007981 */ /* 0x000ea2000c1e1900 */
[----:B------:R0:W1:Y:S01]  /*0380*/  LDC.64 R8, c[0x4][R19] ;  /* 0x0100000013087b82 */ /* 0x0000620000000a00 */
[----:B------:R-:W3:Y:S01]  /*0390*/  LDCU.64 UR4, c[0x4][0x48] ;  /* 0x01000900ff0477ac */ /* 0x000ee20008000a00 */
[----:B------:R-:W-:Y:S02]  /*03a0*/  IMAD.MOV.U32 R6, RZ, RZ, R18 ;  /* 0x000000ffff067224 */ /* 0x000fe400078e0012 */
[----:B------:R-:W-:Y:S02]  /*03b0*/  IMAD.MOV.U32 R7, RZ, RZ, R2 ;  /* 0x000000ffff077224 */ /* 0x000fe400078e0002 */
[----:B---3--:R-:W-:Y:S01]  /*03c0*/  IMAD.U32 R4, RZ, RZ, UR4 ;  /* 0x00000004ff047e24 */ /* 0x008fe2000f8e00ff */
[----:B------:R-:W-:Y:S01]  /*03d0*/  MOV R5, UR5 ;  /* 0x0000000500057c02 */ /* 0x000fe20008000f00 */
[----:B--2---:R-:W2:Y:S02]  /*03e0*/  F2F.F64.F32 R10, R0 ;  /* 0x00000000000a7310 */ /* 0x004ea40000201800 */
[----:B-12---:R0:W-:Y:S04]  /*03f0*/  STL.64 [R1], R10 ;  /* 0x0000000a01007387 */ /* 0x0061e80000100a00 */
[----:B------:R-:W-:-:S07]  /*0400*/  LEPC R20, `(.L_x_99) ;  /* 0x000000001014794e */ /* 0x000fce0000000000 */
[----:B0-----:R-:W-:Y:S05]  /*0410*/  CALL.ABS.NOINC R8 ;  /* 0x0000000008007343 */ /* 0x001fea0003c00000 */
.L_x_99:
[----:B------:R-:W2:Y:S01]  /*0420*/  LDG.E R0, desc[UR36][R16.64+-0x18] ;  /* 0xffffe82410007981 */ /* 0x000ea2000c1e1900 */
[----:B------:R0:W1:Y:S01]  /*0430*/  LDC.64 R8, c[0x4][R19] ;  /* 0x0100000013087b82 */ /* 0x0000620000000a00 */
[----:B------:R-:W3:Y:S01]  /*0440*/  LDCU.64 UR4, c[0x4][0x48] ;  /* 0x01000900ff0477ac */ /* 0x000ee20008000a00 */
[----:B------:R-:W-:Y:S01]  /*0450*/  MOV R6, R18 ;  /* 0x0000001200067202 */ /* 0x000fe20000000f00 */
[----:B------:R-:W-:Y:S02]  /*0460*/  IMAD.MOV.U32 R7, RZ, RZ, R2 ;  /* 0x000000ffff077224 */ /* 0x000fe400078e0002 */
[----:B---3--:R-:W-:Y:S02]  /*0470*/  IMAD.U32 R4, RZ, RZ, UR4 ;  /* 0x00000004ff047e24 */ /* 0x008fe4000f8e00ff */
[----:B------:R-:W-:Y:S01]  /*0480*/  IMAD.U32 R5, RZ, RZ, UR5 ;  /* 0x00000005ff057e24 */ /* 0x000fe2000f8e00ff */
[----:B--2---:R-:W2:Y:S02]  /*0490*/  F2F.F64.F32 R10, R0 ;  /* 0x00000000000a7310 */ /* 0x004ea40000201800 */
[----:B-12---:R0:W-:Y:S04]  /*04a0*/  STL.64 [R1], R10 ;  /* 0x0000000a01007387 */ /* 0x0061e80000100a00 */
[----:B------:R-:W-:-:S07]  /*04b0*/  LEPC R20, `(.L_x_100) ;  /* 0x000000001014794e */ /* 0x000fce0000000000 */
[----:B0-----:R-:W-:Y:S05]  /*04c0*/  CALL.ABS.NOINC R8 ;  /* 0x0000000008007343 */ /* 0x001fea0003c00000 */
.L_x_100:
[----:B------:R-:W2:Y:S01]  /*04d0*/  LDG.E R0, desc[UR36][R16.64+-0x14] ;  /* 0xffffec2410007981 */ /* 0x000ea2000c1e1900 */
[----:B------:R0:W1:Y:S01]  /*04e0*/  LDC.64 R8, c[0x4][R19] ;  /* 0x0100000013087b82 */ /* 0x0000620000000a00 */
[----:B------:R-:W3:Y:S01]  /*04f0*/  LDCU.64 UR4, c[0x4][0x48] ;  /* 0x01000900ff0477ac */ /* 0x000ee20008000a00 */
[----:B------:R-:W-:Y:S01]  /*0500*/  IMAD.MOV.U32 R6, RZ, RZ, R18 ;  /* 0x000000ffff067224 */ /* 0x000fe200078e0012 */
[----:B------:R-:W-:Y:S01]  /*0510*/  MOV R7, R2 ;  /* 0x0000000200077202 */ /* 0x000fe20000000f00 */
[----:B---3--:R-:W-:Y:S02]  /*0520*/  IMAD.U32 R4, RZ, RZ, UR4 ;  /* 0x00000004ff047e24 */ /* 0x008fe4000f8e00ff */
[----:B------:R-:W-:Y:S01]  /*0530*/  IMAD.U32 R5, RZ, RZ, UR5 ;  /* 0x00000005ff057e24 */ /* 0x000fe2000f8e00ff */
[----:B--2---:R-:W2:Y:S02]  /*0540*/  F2F.F64.F32 R10, R0 ;  /* 0x00000000000a7310 */ /* 0x004ea40000201800 */
[----:B-12---:R0:W-:Y:S04]  /*0550*/  STL.64 [R1], R10 ;  /* 0x0000000a01007387 */ /* 0x0061e80000100a00 */
[----:B------:R-:W-:-:S07]  /*0560*/  LEPC R20, `(.L_x_101) ;  /* 0x000000001014794e */ /* 0x000fce0000000000 */
[----:B0-----:R-:W-:Y:S05]  /*0570*/  CALL.ABS.NOINC R8 ;  /* 0x0000000008007343 */ /* 0x001fea0003c00000 */
.L_x_101:
[----:B------:R-:W2:Y:S01]  /*0580*/  LDG.E R0, desc[UR36][R16.64+-0x10] ;  /* 0xfffff02410007981 */ /* 0x000ea2000c1e1900 */
[----:B------:R0:W1:Y:S01]  /*0590*/  LDC.64 R8, c[0x4][R19] ;  /* 0x0100000013087b82 */ /* 0x0000620000000a00 */
[----:B------:R-:W3:Y:S01]  /*05a0*/  LDCU.64 UR4, c[0x4][0x48] ;  /* 0x01000900ff0477ac */ /* 0x000ee20008000a00 */
[----:B------:R-:W-:Y:S02]  /*05b0*/  IMAD.MOV.U32 R6, RZ, RZ, R18 ;  /* 0x000000ffff067224 */ /* 0x000fe400078e0012 */
[----:B------:R-:W-:Y:S02]  /*05c0*/  IMAD.MOV.U32 R7, RZ, RZ, R2 ;  /* 0x000000ffff077224 */ /* 0x000fe400078e0002 */
[----:B---3--:R-:W-:Y:S02]  /*05d0*/  IMAD.U32 R4, RZ, RZ, UR4 ;  /* 0x00000004ff047e24 */ /* 0x008fe4000f8e00ff */
[----:B------:R-:W-:Y:S01]  /*05e0*/  IMAD.U32 R5, RZ, RZ, UR5 ;  /* 0x00000005ff057e24 */ /* 0x000fe2000f8e00ff */
[----:B--2---:R-:W2:Y:S02]  /*05f0*/  F2F.F64.F32 R10, R0 ;  /* 0x00000000000a7310 */ /* 0x004ea40000201800 */
[----:B-12---:R0:W-:Y:S04]  /*0600*/  STL.64 [R1], R10 ;  /* 0x0000000a01007387 */ /* 0x0061e80000100a00 */
[----:B------:R-:W-:-:S07]  /*0610*/  LEPC R20, `(.L_x_102) ;  /* 0x000000001014794e */ /* 0x000fce0000000000 */
[----:B0-----:R-:W-:Y:S05]  /*0620*/  CALL.ABS.NOINC R8 ;  /* 0x0000000008007343 */ /* 0x001fea0003c00000 */
.L_x_102:
[----:B------:R-:W2:Y:S01]  /*0630*/  LDG.E R0, desc[UR36][R16.64+-0xc] ;  /* 0xfffff42410007981 */ /* 0x000ea2000c1e1900 */
[----:B------:R0:W1:Y:S01]  /*0640*/  LDC.64 R8, c[0x4][R19] ;  /* 0x0100000013087b82 */ /* 0x0000620000000a00 */
[----:B------:R-:W3:Y:S01]  /*0650*/  LDCU.64 UR4, c[0x4][0x48] ;  /* 0x01000900ff0477ac */ /* 0x000ee20008000a00 */
[----:B------:R-:W-:Y:S02]  /*0660*/  IMAD.MOV.U32 R6, RZ, RZ, R18 ;  /* 0x000000ffff067224 */ /* 0x000fe400078e0012 */
[----:B------:R-:W-:Y:S01]  /*0670*/  IMAD.MOV.U32 R7, RZ, RZ, R2 ;  /* 0x000000ffff077224 */ /* 0x000fe200078e0002 */
[----:B---3--:R-:W-:Y:S01]  /*0680*/  MOV R4, UR4 ;  /* 0x0000000400047c02 */ /* 0x008fe20008000f00 */
[----:B------:R-:W-:Y:S01]  /*0690*/  IMAD.U32 R5, RZ, RZ, UR5 ;  /* 0x00000005ff057e24 */ /* 0x000fe2000f8e00ff */
[----:B--2---:R-:W2:Y:S02]  /*06a0*/  F2F.F64.F32 R10, R0 ;  /* 0x00000000000a7310 */ /* 0x004ea40000201800 */
[----:B-12---:R0:W-:Y:S04]  /*06b0*/  STL.64 [R1], R10 ;  /* 0x0000000a01007387 */ /* 0x0061e80000100a00 */
[----:B------:R-:W-:-:S07]  /*06c0*/  LEPC R20, `(.L_x_103) ;  /* 0x000000001014794e */ /* 0x000fce0000000000 */
[----:B0-----:R-:W-:Y:S05]  /*06d0*/  CALL.ABS.NOINC R8 ;  /* 0x0000000008007343 */ /* 0x001fea0003c00000 */
.L_x_103:
        /* <DEDUP_REMOVED lines=11> */
.L_x_104:
        /* <DEDUP_REMOVED lines=11> */
.L_x_105:
        /* <DEDUP_REMOVED lines=11> */
.L_x_106:
        /* <DEDUP_REMOVED lines=11> */
.L_x_107:
        /* <DEDUP_REMOVED lines=11> */
.L_x_108:
        /* <DEDUP_REMOVED lines=11> */
.L_x_109:
        /* <DEDUP_REMOVED lines=11> */
.L_x_110:
        /* <DEDUP_REMOVED lines=11> */
.L_x_111:
        /* <DEDUP_REMOVED lines=11> */
.L_x_112:
        /* <DEDUP_REMOVED lines=11> */
.L_x_113:
[----:B------:R-:W-:Y:S02]  /*0dc0*/  ISETP.NE.AND P6, PT, R26, RZ, PT ;  /* 0x000000ff1a00720c */ /* 0x000fe40003fc5270 */
[----:B------:R-:W-:-:S05]  /*0dd0*/  IADD3 R16, P0, PT, R16, 0x40, RZ ;  /* 0x0000004010107810 */ /* 0x000fca0007f1e0ff */
[----:B------:R-:W-:-:S06]  /*0de0*/  IMAD.X R17, RZ, RZ, R17, P0 ;  /* 0x000000ffff117224 */ /* 0x000fcc00000e0611 */
[----:B------:R-:W-:Y:S05]  /*0df0*/  @P6 BRA `(.L_x_114) ;  /* 0xfffffff400206947 */ /* 0x000fea000383ffff */
[----:B------:R-:W-:Y:S05]  /*0e00*/  BSYNC.RECONVERGENT B6 ;  /* 0x0000000000067941 */ /* 0x000fea0003800200 */
.L_x_97:
[----:B------:R-:W-:Y:S01]  /*0e10*/  ISETP.NE.AND P0, PT, R25, RZ, PT ;  /* 0x000000ff1900720c */ /* 0x000fe20003f05270 */
[----:B------:R-:W-:-:S12]  /*0e20*/  BSSY.RECONVERGENT B6, `(.L_x_96) ;  /* 0x00000b0000067945 */ /* 0x000fd80003800200 */
[----:B------:R-:W-:Y:S05]  /*0e30*/  @!P0 BRA `(.L_x_115) ;  /* 0x0000000800b88947 */ /* 0x000fea0003800000 */
[----:B------:R-:W0:Y:S01]  /*0e40*/  LDC R24, c[0x0][0x39c] ;  /* 0x0000e700ff187b82 */ /* 0x000e220000000800 */
[----:B------:R-:W-:Y:S02]  /*0e50*/  ISETP.GE.U32.AND P0, PT, R25, 0x8, PT ;  /* 0x000000081900780c */ /* 0x000fe40003f06070 */
[----:B0-----:R-:W-:-:S11]  /*0e60*/  LOP3.LUT R24, R24, 0x7, RZ, 0xc0, !PT ;  /* 0x0000000718187812 */ /* 0x001fd600078ec0ff */
[----:B------:R-:W-:Y:S05]  /*0e70*/  @!P0 BRA `(.L_x_116) ;  /* 0x0000000400708947 */ /* 0x000fea0003800000 */
[----:B------:R-:W0:Y:S01]  /*0e80*/  LDC.64 R16, c[0x0][0x380] ;  /* 0x0000e000ff107b82 */ /* 0x000e220000000a00 */
[----:B------:R-:W-:Y:S01]  /*0e90*/  MOV R19, 0x60 ;  /* 0x0000006000137802 */ /* 0x000fe20000000f00 */
[----:B------:R-:W1:Y:S01]  /*0ea0*/  LDCU.64 UR4, c[0x4][0x48] ;  /* 0x01000900ff0477ac */ /* 0x000e620008000a00 */
[----:B0-----:R-:W-:-:S05]  /*0eb0*/  IMAD.WIDE.U32 R16, R22, 0x4, R16 ;  /* 0x0000000416107825 */ /* 0x001fca00078e0010 */
[----:B------:R-:W2:Y:S01]  /*0ec0*/  LDG.E R0, desc[UR36][R16.64] ;  /* 0x0000002410007981 */ /* 0x000ea2000c1e1900 */
[----:B------:R0:W3:Y:S01]  /*0ed0*/  LDC.64 R8, c[0x4][R19] ;  /* 0x0100000013087b82 */ /* 0x0000e20000000a00 */
[----:B-1----:R-:W-:Y:S01]  /*0ee0*/  MOV R4, UR4 ;  /* 0x0000000400047c02 */ /* 0x002fe20008000f00 */
[----:B------:R-:W-:Y:S02]  /*0ef0*/  IMAD.U32 R5, RZ, RZ, UR5 ;  /* 0x00000005ff057e24 */ /* 0x000fe4000f8e00ff */
[----:B------:R-:W-:Y:S02]  /*0f00*/  IMAD.MOV.U32 R6, RZ, RZ, R18 ;  /* 0x000000ffff067224 */ /* 0x000fe400078e0012 */
[----:B------:R-:W-:Y:S01]  /*0f10*/  IMAD.MOV.U32 R7, RZ, RZ, R2 ;  /* 0x000000ffff077224 */ /* 0x000fe200078e0002 */
[----:B--2---:R-:W1:Y:S02]  /*0f20*/  F2F.F64.F32 R10, R0 ;  /* 0x00000000000a7310 */ /* 0x004e640000201800 */
[----:B-1-3--:R0:W-:Y:S04]  /*0f30*/  STL.64 [R1], R10 ;  /* 0x0000000a01007387 */ /* 0x00a1e80000100a00 */
[----:B------:R-:W-:-:S07]  /*0f40*/  LEPC R20, `(.L_x_117) ;  /* 0x000000001014794e */ /* 0x000fce0000000000 */
[----:B0-----:R-:W-:Y:S05]  /*0f50*/  CALL.ABS.NOINC R8 ;  /* 0x0000000008007343 */ /* 0x001fea0003c00000 */
.L_x_117:
        /* <DEDUP_REMOVED lines=11> */
.L_x_118:
        /* <DEDUP_REMOVED lines=11> */
.L_x_119:
        /* <DEDUP_REMOVED lines=11> */
.L_x_120:
        /* <DEDUP_REMOVED lines=11> */
.L_x_121:
        /* <DEDUP_REMOVED lines=11> */
.L_x_122:
        /* <DEDUP_REMOVED lines=11> */
.L_x_123:
        /* <DEDUP_REMOVED lines=11> */
.L_x_124:
[----:B------:R-:W-:-:S07]  /*1430*/  VIADD R22, R22, 0x8 ;  /* 0x0000000816167836 */ /* 0x000fce0000000000 */
.L_x_116:
[----:B------:R-:W-:-:S13]  /*1440*/  ISETP.NE.AND P0, PT, R24, RZ, PT ;  /* 0x000000ff1800720c */ /* 0x000fda0003f05270 */
        /* <DEDUP_REMOVED lines=11> */
[----:B-1----:R-:W-:Y:S01]  /*1500*/  IMAD.U32 R4, RZ, RZ, UR4 ;  /* 0x00000004ff047e24 */ /* 0x002fe2000f8e00ff */
[----:B------:R-:W-:Y:S01]  /*1510*/  MOV R6, R18 ;  /* 0x0000001200067202 */ /* 0x000fe20000000f00 */
[----:B------:R-:W-:Y:S02]  /*1520*/  IMAD.U32 R5, RZ, RZ, UR5 ;  /* 0x00000005ff057e24 */ /* 0x000fe4000f8e00ff */
[----:B------:R-:W-:Y:S01]  /*1530*/  IMAD.MOV.U32 R7, RZ, RZ, R2 ;  /* 0x000000ffff077224 */ /* 0x000fe200078e0002 */
[----:B--2---:R-:W1:Y:S02]  /*1540*/  F2F.F64.F32 R10, R0 ;  /* 0x00000000000a7310 */ /* 0x004e640000201800 */
[----:B-1-3--:R0:W-:Y:S04]  /*1550*/  STL.64 [R1], R10 ;  /* 0x0000000a01007387 */ /* 0x00a1e80000100a00 */
[----:B------:R-:W-:-:S07]  /*1560*/  LEPC R20, `(.L_x_126) ;  /* 0x000000001014794e */ /* 0x000fce0000000000 */
[----:B0-----:R-:W-:Y:S05]  /*1570*/  CALL.ABS.NOINC R8 ;  /* 0x0000000008007343 */ /* 0x001fea0003c00000 */
.L_x_126:
        /* <DEDUP_REMOVED lines=11> */
.L_x_127:
        /* <DEDUP_REMOVED lines=11> */
.L_x_128:
        /* <DEDUP_REMOVED lines=11> */
.L_x_129:
[----:B------:R-:W-:-:S07]  /*1790*/  VIADD R22, R22, 0x4 ;  /* 0x0000000416167836 */ /* 0x000fce0000000000 */
.L_x_125:
[----:B------:R-:W-:-:S13]  /*17a0*/  ISETP.NE.AND P0, PT, R24, RZ, PT ;  /* 0x000000ff1800720c */ /* 0x000fda0003f05270 */
[----:B------:R-:W-:Y:S05]  /*17b0*/  @!P0 BRA `(.L_x_115) ;  /* 0x0000000000588947 */ /* 0x000fea0003800000 */
[----:B------:R-:W0:Y:S01]  /*17c0*/  LDC.64 R16, c[0x0][0x380] ;  /* 0x0000e000ff107b82 */ /* 0x000e220000000a00 */
[----:B------:R-:W-:Y:S02]  /*17d0*/  IMAD.MOV R24, RZ, RZ, -R24 ;  /* 0x000000ffff187224 */ /* 0x000fe400078e0a18 */
[----:B0-----:R-:W-:-:S07]  /*17e0*/  IMAD.WIDE.U32 R16, R22, 0x4, R16 ;  /* 0x0000000416107825 */ /* 0x001fce00078e0010 */
.L_x_131:
[----:B------:R-:W2:Y:S01]  /*17f0*/  LDG.E R0, desc[UR36][R16.64] ;  /* 0x0000002410007981 */ /* 0x000ea2000c1e1900 */
[----:B------:R-:W-:Y:S01]  /*1800*/  MOV R8, 0x60 ;  /* 0x0000006000087802 */ /* 0x000fe20000000f00 */
[----:B------:R-:W0:Y:S01]  /*1810*/  LDCU.64 UR4, c[0x4][0x48] ;  /* 0x01000900ff0477ac */ /* 0x000e220008000a00 */
[----:B------:R-:W-:Y:S01]  /*1820*/  IADD3 R24, PT, PT, R24, 0x1, RZ ;  /* 0x0000000118187810 */ /* 0x000fe20007ffe0ff */
[----:B------:R-:W-:Y:S01]  /*1830*/  IMAD.MOV.U32 R6, RZ, RZ, R18 ;  /* 0x000000ffff067224 */ /* 0x000fe200078e0012 */
[----:B------:R-:W-:Y:S02]  /*1840*/  MOV R7, R2 ;  /* 0x0000000200077202 */ /* 0x000fe40000000f00 */
[----:B------:R-:W1:Y:S01]  /*1850*/  LDC.64 R8, c[0x4][R8] ;  /* 0x0100000008087b82 */ /* 0x000e620000000a00 */
[----:B------:R-:W-:Y:S01]  /*1860*/  ISETP.NE.AND P0, PT, R24, RZ, PT ;  /* 0x000000ff1800720c */ /* 0x000fe20003f05270 */
[----:B0-----:R-:W-:Y:S02]  /*1870*/  IMAD.U32 R4, RZ, RZ, UR4 ;  /* 0x00000004ff047e24 */ /* 0x001fe4000f8e00ff */
[----:B------:R-:W-:Y:S01]  /*1880*/  IMAD.U32 R5, RZ, RZ, UR5 ;  /* 0x00000005ff057e24 */ /* 0x000fe2000f8e00ff */
[----:B--2---:R0:W2:Y:S02]  /*1890*/  F2F.F64.F32 R10, R0 ;  /* 0x00000000000a7310 */ /* 0x0040a40000201800 */
[----:B0-----:R-:W-:Y:S01]  /*18a0*/  P2R R0, PR, RZ, 0x1 ;  /* 0x00000001ff007803 */ /* 0x001fe20000000000 */
[----:B-12---:R0:W-:Y:S06]  /*18b0*/  STL.64 [R1], R10 ;  /* 0x0000000a01007387 */ /* 0x0061ec0000100a00 */
[----:B------:R-:W-:-:S07]  /*18c0*/  LEPC R20, `(.L_x_130) ;  /* 0x000000001014794e */ /* 0x000fce0000000000 */
[----:B0-----:R-:W-:Y:S05]  /*18d0*/  CALL.ABS.NOINC R8 ;  /* 0x0000000008007343 */ /* 0x001fea0003c00000 */
.L_x_130:
[----:B------:R-:W-:Y:S02]  /*18e0*/  ISETP.NE.AND P6, PT, R24, RZ, PT ;  /* 0x000000ff1800720c */ /* 0x000fe40003fc5270 */
[----:B------:R-:W-:-:S05]  /*18f0*/  IADD3 R16, P0, PT, R16, 0x4, RZ ;  /* 0x0000000410107810 */ /* 0x000fca0007f1e0ff */
[----:B------:R-:W-:-:S06]  /*1900*/  IMAD.X R17, RZ, RZ, R17, P0 ;  /* 0x000000ffff117224 */ /* 0x000fcc00000e0611 */
[----:B------:R-:W-:Y:S05]  /*1910*/  @P6 BRA `(.L_x_131) ;  /* 0xfffffffc00b46947 */ /* 0x000fea000383ffff */
.L_x_115:
[----:B------:R-:W-:Y:S05]  /*1920*/  BSYNC.RECONVERGENT B6 ;  /* 0x0000000000067941 */ /* 0x000fea0003800200 */
.L_x_96:
        /* <DEDUP_REMOVED lines=8> */
.L_x_94:
[----:B------:R-:W-:Y:S05]  /*19b0*/  WARPSYNC.ALL ;  /* 0x0000000000007948 */ /* 0x000fea0003800000 */
[----:B------:R-:W0:Y:S01]  /*19c0*/  S2UR UR4, SR_CTAID.X ;  /* 0x00000000000479c3 */ /* 0x000e220000002500 */
[----:B------:R-:W1:Y:S01]  /*19d0*/  LDCU UR6, c[0x0][0x398] ;  /* 0x00007300ff0677ac */ /* 0x000e620008000800 */
[----:B------:R-:W-:Y:S06]  /*19e0*/  BSSY.RECONVERGENT B0, `(.L_x_132) ;  /* 0x000001a000007945 */ /* 0x000fec0003800200 */
[----:B------:R-:W0:Y:S02]  /*19f0*/  LDC R0, c[0x0][0x360] ;  /* 0x0000d800ff007b82 */ /* 0x000e240000000800 */
[----:B0-----:R-:W-:-:S06]  /*1a00*/  IMAD R5, R0, UR4, R23 ;  /* 0x0000000400057c24 */ /* 0x001fcc000f8e0217 */
[----:B------:R-:W-:Y:S01]  /*1a10*/  BAR.SYNC.DEFER_BLOCKING 0x0 ;  /* 0x0000000000007b1d */ /* 0x000fe20000010000 */
[----:B-1----:R-:W-:-:S13]  /*1a20*/  ISETP.GE.AND P0, PT, R5, UR6, PT ;  /* 0x0000000605007c0c */ /* 0x002fda000bf06270 */
[----:B------:R-:W-:Y:S05]  /*1a30*/  @P0 BRA `(.L_x_133) ;  /* 0x0000000000500947 */ /* 0x000fea0003800000 */
[----:B------:R-:W0:Y:S08]  /*1a40*/  LDC.64 R2, c[0x0][0x388] ;  /* 0x0000e200ff027b82 */ /* 0x000e300000000a00 */
[----:B------:R-:W1:Y:S01]  /*1a50*/  LDC R7, c[0x0][0x39c] ;  /* 0x0000e700ff077b82 */ /* 0x000e620000000800 */
[----:B0-----:R-:W-:-:S05]  /*1a60*/  IMAD.WIDE R2, R5, 0x4, R2 ;  /* 0x0000000405027825 */ /* 0x001fca00078e0202 */
[----:B------:R-:W1:Y:S02]  /*1a70*/  LDG.E R0, desc[UR36][R2.64] ;  /* 0x0000002402007981 */ /* 0x000e64000c1e1900 */
[----:B-1----:R-:W-:-:S04]  /*1a80*/  ISETP.GE.AND P0, PT, R0, R7, PT ;  /* 0x000000070000720c */ /* 0x002fc80003f06270 */
[----:B------:R-:W-:-:S13]  /*1a90*/  ISETP.LT.OR P0, PT, R0, RZ, P0 ;  /* 0x000000ff0000720c */ /* 0x000fda0000701670 */
[----:B------:R-:W-:Y:S05]  /*1aa0*/  @P0 BRA `(.L_x_133) ;  /* 0x0000000000340947 */ /* 0x000fea0003800000 */
[----:B------:R-:W0:Y:S01]  /*1ab0*/  LDC.64 R2, c[0x0][0x380] ;  /* 0x0000e000ff027b82 */ /* 0x000e220000000a00 */
[----:B------:R-:W-:-:S04]  /*1ac0*/  IMAD R5, R5, R7, R0 ;  /* 0x0000000705057224 */ /* 0x000fc800078e0200 */
[----:B0-----:R-:W-:-:S06]  /*1ad0*/  IMAD.WIDE R2, R5, 0x4, R2 ;  /* 0x0000000405027825 */ /* 0x001fcc00078e0202 */
[----:B------:R-:W2:Y:S01]  /*1ae0*/  LDG.E R2, desc[UR36][R2.64] ;  /* 0x0000002402027981 */ /* 0x000ea2000c1e1900 */
[----:B------:R-:W-:Y:S01]  /*1af0*/  MOV R4, 0x400 ;  /* 0x0000040000047802 */ /* 0x000fe20000000f00 */
[----:B------:R-:W0:Y:S03]  /*1b00*/  S2R R5, SR_CgaCtaId ;  /* 0x0000000000057919 */ /* 0x000e260000008800 */
[----:B0-----:R-:W-:Y:S02]  /*1b10*/  LEA R4, R5, R4, 0x18 ;  /* 0x0000000405047211 */ /* 0x001fe400078ec0ff */
[----:B--2---:R-:W-:-:S04]  /*1b20*/  FMNMX R0, RZ, R2, PT ;  /* 0x00000002ff007209 */ /* 0x004fc80003800000 */
[----:B------:R-:W-:-:S07]  /*1b30*/  FMNMX R5, R0, -20, !PT ;  /* 0xc1a0000000057809 */ /* 0x000fce0007800000 */
.L_x_134:
[----:B------:R-:W0:Y:S02]  /*1b40*/  LDS R2, [R4] ;  /* 0x0000000004027984 */ /* 0x000e240000000800 */
[----:B0-----:R-:W-:-:S05]  /*1b50*/  FADD R3, -R5, R2 ;  /* 0x0000000205037221 */ /* 0x001fca0000000100 */
[----:B------:R-:W0:Y:S02]  /*1b60*/  ATOMS.CAST.SPIN P0, [R4], R2, R3 ;  /* 0x000000020400758d */ /* 0x000e240001800003 */
[----:B0-----:R-:W-:Y:S05]  /*1b70*/  @!P0 BRA `(.L_x_134) ;  /* 0xfffffffc00f08947 */ /* 0x001fea000383ffff */
.L_x_133:
[----:B------:R-:W-:Y:S05]  /*1b80*/  BSYNC.RECONVERGENT B0 ;  /* 0x0000000000007941 */ /* 0x000fea0003800200 */
.L_x_132:
[----:B------:R-:W-:Y:S01]  /*1b90*/  BAR.SYNC.DEFER_BLOCKING 0x0 ;  /* 0x0000000000007b1d */ /* 0x000fe20000010000 */
[----:B------:R-:W-:-:S13]  /*1ba0*/  ISETP.NE.AND P0, PT, R23, RZ, PT ;  /* 0x000000ff1700720c */ /* 0x000fda0003f05270 */
[----:B------:R-:W-:Y:S05]  /*1bb0*/  @P0 EXIT ;  /* 0x000000000000094d */ /* 0x000fea0003800000 */
[----:B------:R-:W0:Y:S01]  /*1bc0*/  S2UR UR5, SR_CgaCtaId ;  /* 0x00000000000579c3 */ /* 0x000e220000008800 */
[----:B------:R-:W-:Y:S01]  /*1bd0*/  UMOV UR4, 0x400 ;  /* 0x0000040000047882 */ /* 0x000fe20000000000 */
[----:B------:R-:W-:-:S04]  /*1be0*/  I2FP.F32.S32 R3, UR6 ;  /* 0x0000000600037c45 */ /* 0x000fc80008201400 */
[----:B------:R-:W1:Y:S02]  /*1bf0*/  MUFU.RCP R2, R3 ;  /* 0x0000000300027308 */ /* 0x000e640000001000 */
[----:B-1----:R-:W-:Y:S01]  /*1c00*/  FFMA R5, -R3, R2, 1 ;  /* 0x3f80000003057423 */ /* 0x002fe20000000102 */
[----:B0-----:R-:W-:-:S03]  /*1c10*/  ULEA UR4, UR5, UR4, 0x18 ;  /* 0x0000000405047291 */ /* 0x001fc6000f8ec0ff */
[----:B------:R-:W-:-:S06]  /*1c20*/  FFMA R5, R2, R5, R2 ;  /* 0x0000000502057223 */ /* 0x000fcc0000000002 */
[----:B------:R-:W0:Y:S02]  /*1c30*/  LDS R0, [UR4] ;  /* 0x00000004ff007984 */ /* 0x000e240008000800 */
[----:B0-----:R-:W0:Y:S01]  /*1c40*/  FCHK P0, R0, R3 ;  /* 0x0000000300007302 */ /* 0x001e220000000000 */
[----:B------:R-:W-:-:S04]  /*1c50*/  FFMA R2, R0, R5, RZ ;  /* 0x0000000500027223 */ /* 0x000fc800000000ff */
[----:B------:R-:W-:-:S04]  /*1c60*/  FFMA R4, -R3, R2, R0 ;  /* 0x0000000203047223 */ /* 0x000fc80000000100 */
[----:B------:R-:W-:Y:S01]  /*1c70*/  FFMA R5, R5, R4, R2 ;  /* 0x0000000405057223 */ /* 0x000fe20000000002 */
[----:B0-----:R-:W-:Y:S06]  /*1c80*/  @!P0 BRA `(.L_x_135) ;  /* 0x0000000000088947 */ /* 0x001fec0003800000 */
[----:B------:R-:W-:-:S07]  /*1c90*/  MOV R2, 0x1cb0 ;  /* 0x00001cb000027802 */ /* 0x000fce0000000f00 */
[----:B------:R-:W-:Y:S05]  /*1ca0*/  CALL.REL.NOINC `($__internal_0_$__cuda_sm3x_div_rn_noftz_f32_slowpath) ;  /* 0x00000000000c7944 */ /* 0x000fea0003c00000 */
.L_x_135:
[----:B------:R-:W0:Y:S02]  /*1cb0*/  LDC.64 R2, c[0x0][0x390] ;  /* 0x0000e400ff027b82 */ /* 0x000e240000000a00 */
[----:B0-----:R-:W-:Y:S01]  /*1cc0*/  REDG.E.ADD.F32.FTZ.RN.STRONG.GPU desc[UR36][R2.64], R5 ;  /* 0x00000005020079a6 */ /* 0x001fe2000c12f324 */
[----:B------:R-:W-:Y:S05]  /*1cd0*/  EXIT ;  /* 0x000000000000794d */ /* 0x000fea0003800000 */
        .weak           $__internal_0_$__cuda_sm3x_div_rn_noftz_f32_slowpath
        .type           $__internal_0_$__cuda_sm3x_div_rn_noftz_f32_slowpath,@function
        .size           $__internal_0_$__cuda_sm3x_div_rn_noftz_f32_slowpath,(.L_x_228 - $__internal_0_$__cuda_sm3x_div_rn_noftz_f32_slowpath)
$__internal_0_$__cuda_sm3x_div_rn_noftz_f32_slowpath:
[--C-:B------:R-:W-:Y:S01]  /*1ce0*/  SHF.R.U32.HI R5, RZ, 0x17, R3.reuse ;  /* 0x00000017ff057819 */ /* 0x100fe20000011603 */
[--C-:B------:R-:W-:Y:S01]  /*1cf0*/  IMAD.MOV.U32 R6, RZ, RZ, R0.reuse ;  /* 0x000000ffff067224 */ /* 0x100fe200078e0000 */
[----:B------:R-:W-:Y:S01]  /*1d00*/  SHF.R.U32.HI R4, RZ, 0x17, R0 ;  /* 0x00000017ff047819 */ /* 0x000fe20000011600 */
[----:B------:R-:W-:Y:S01]  /*1d10*/  IMAD.MOV.U32 R7, RZ, RZ, R3 ;  /* 0x000000ffff077224 */ /* 0x000fe200078e0003 */
[----:B------:R-:W-:Y:S02]  /*1d20*/  LOP3.LUT R5, R5, 0xff, RZ, 0xc0, !PT ;  /* 0x000000ff05057812 */ /* 0x000fe400078ec0ff */
[----:B------:R-:W-:Y:S02]  /*1d30*/  LOP3.LUT R4, R4, 0xff, RZ, 0xc0, !PT ;  /* 0x000000ff04047812 */ /* 0x000fe400078ec0ff */
[----:B------:R-:W-:-:S03]  /*1d40*/  IADD3 R10, PT, PT, R5, -0x1, RZ ;  /* 0xffffffff050a7810 */ /* 0x000fc60007ffe0ff */
[----:B------:R-:W-:Y:S01]  /*1d50*/  VIADD R9, R4, 0xffffffff ;  /* 0xffffffff04097836 */ /* 0x000fe20000000000 */
[----:B------:R-:W-:-:S04]  /*1d60*/  ISETP.GT.U32.AND P0, PT, R10, 0xfd, PT ;  /* 0x000000fd0a00780c */ /* 0x000fc80003f04070 */
[----:B------:R-:W-:-:S13]  /*1d70*/  ISETP.GT.U32.OR P0, PT, R9, 0xfd, P0 ;  /* 0x000000fd0900780c */ /* 0x000fda0000704470 */
[----:B------:R-:W-:Y:S01]  /*1d80*/  @!P0 MOV R8, RZ ;  /* 0x000000ff00088202 */ /* 0x000fe20000000f00 */
[----:B------:R-:W-:Y:S06]  /*1d90*/  @!P0 BRA `(.L_x_136) ;  /* 0x00000000005c8947 */ /* 0x000fec0003800000 */
[----:B------:R-:W-:Y:S02]  /*1da0*/  FSETP.GTU.FTZ.AND P0, PT, |R0|, +INF , PT ;  /* 0x7f8000000000780b */ /* 0x000fe40003f1c200 */
[----:B------:R-:W-:-:S04]  /*1db0*/  FSETP.GTU.FTZ.AND P1, PT, |R3|, +INF , PT ;  /* 0x7f8000000300780b */ /* 0x000fc80003f3c200 */
[----:B------:R-:W-:-:S13]  /*1dc0*/  PLOP3.LUT P0, PT, P0, P1, PT, 0xf8, 0x8f ;  /* 0x00000000008f781c */ /* 0x000fda0000703f70 */
[----:B------:R-:W-:Y:S05]  /*1dd0*/  @P0 BRA `(.L_x_137) ;  /* 0x0000000400440947 */ /* 0x000fea0003800000 */
[----:B------:R-:W-:-:S13]  /*1de0*/  LOP3.LUT P0, RZ, R7, 0x7fffffff, R6, 0xc8, !PT ;  /* 0x7fffffff07ff7812 */ /* 0x000fda000780c806 */
[----:B------:R-:W-:Y:S05]  /*1df0*/  @!P0 BRA `(.L_x_138) ;  /* 0x0000000400348947 */ /* 0x000fea0003800000 */
[C---:B------:R-:W-:Y:S02]  /*1e00*/  FSETP.NEU.FTZ.AND P2, PT, |R0|.reuse, +INF , PT ;  /* 0x7f8000000000780b */ /* 0x040fe40003f5d200 */
[----:B------:R-:W-:Y:S02]  /*1e10*/  FSETP.NEU.FTZ.AND P1, PT, |R3|, +INF , PT ;  /* 0x7f8000000300780b */ /* 0x000fe40003f3d200 */
[----:B------:R-:W-:-:S11]  /*1e20*/  FSETP.NEU.FTZ.AND P0, PT, |R0|, +INF , PT ;  /* 0x7f8000000000780b */ /* 0x000fd60003f1d200 */
[----:B------:R-:W-:Y:S05]  /*1e30*/  @!P1 BRA !P2, `(.L_x_138) ;  /* 0x0000000400249947 */ /* 0x000fea0005000000 */
[----:B------:R-:W-:-:S04]  /*1e40*/  LOP3.LUT P2, RZ, R6, 0x7fffffff, RZ, 0xc0, !PT ;  /* 0x7fffffff06ff7812 */ /* 0x000fc8000784c0ff */
[----:B------:R-:W-:-:S13]  /*1e50*/  PLOP3.LUT P1, PT, P1, P2, PT, 0x2f, 0xf2 ;  /* 0x0000000000f2781c */ /* 0x000fda0000f24577 */
[----:B------:R-:W-:Y:S05]  /*1e60*/  @P1 BRA `(.L_x_139) ;  /* 0x0000000400101947 */ /* 0x000fea0003800000 */
[----:B------:R-:W-:-:S04]  /*1e70*/  LOP3.LUT P1, RZ, R7, 0x7fffffff, RZ, 0xc0, !PT ;  /* 0x7fffffff07ff7812 */ /* 0x000fc8000782c0ff */
[----:B------:R-:W-:-:S13]  /*1e80*/  PLOP3.LUT P0, PT, P0, P1, PT, 0x2f, 0xf2 ;  /* 0x0000000000f2781c */ /* 0x000fda0000702577 */
[----:B------:R-:W-:Y:S05]  /*1e90*/  @P0 BRA `(.L_x_140) ;  /* 0x0000000000f80947 */ /* 0x000fea0003800000 */
[----:B------:R-:W-:Y:S02]  /*1ea0*/  ISETP.GE.AND P0, PT, R9, RZ, PT ;  /* 0x000000ff0900720c */ /* 0x000fe40003f06270 */
[----:B------:R-:W-:-:S11]  /*1eb0*/  ISETP.GE.AND P1, PT, R10, RZ, PT ;  /* 0x000000ff0a00720c */ /* 0x000fd60003f26270 */
[----:B------:R-:W-:Y:S02]  /*1ec0*/  @P0 IMAD.MOV.U32 R8, RZ, RZ, RZ ;  /* 0x000000ffff080224 */ /* 0x000fe400078e00ff */
[----:B------:R-:W-:Y:S01]  /*1ed0*/  @!P0 FFMA R6, R0, 1.84467440737095516160e+19, RZ ;  /* 0x5f80000000068823 */ /* 0x000fe200000000ff */
[----:B------:R-:W-:Y:S02]  /*1ee0*/  @!P0 IMAD.MOV.U32 R8, RZ, RZ, -0x40 ;  /* 0xffffffc0ff088424 */ /* 0x000fe400078e00ff */
[----:B------:R-:W-:Y:S02]  /*1ef0*/  @!P1 FFMA R7, R3, 1.84467440737095516160e+19, RZ ;  /* 0x5f80000003079823 */ /* 0x000fe400000000ff */
[----:B------:R-:W-:-:S07]  /*1f00*/  @!P1 VIADD R8, R8, 0x40 ;  /* 0x0000004008089836 */ /* 0x000fce0000000000 */
.L_x_136:
[----:B------:R-:W-:Y:S01]  /*1f10*/  LEA R0, R5, 0xc0800000, 0x17 ;  /* 0xc080000005007811 */ /* 0x000fe200078eb8ff */
[----:B------:R-:W-:-:S03]  /*1f20*/  VIADD R4, R4, 0xffffff81 ;  /* 0xffffff8104047836 */ /* 0x000fc60000000000 */
[----:B------:R-:W-:Y:S01]  /*1f30*/  IADD3 R7, PT, PT, -R0, R7, RZ ;  /* 0x0000000700077210 */ /* 0x000fe20007ffe1ff */
[C---:B------:R-:W-:Y:S01]  /*1f40*/  IMAD R0, R4.reuse, -0x800000, R6 ;  /* 0xff80000004007824 */ /* 0x040fe200078e0206 */
[----:B------:R-:W-:Y:S02]  /*1f50*/  IADD3 R5, PT, PT, R4, 0x7f, -R5 ;  /* 0x0000007f04057810 */ /* 0x000fe40007ffe805 */
[----:B------:R-:W0:Y:S01]  /*1f60*/  MUFU.RCP R3, R7 ;  /* 0x0000000700037308 */ /* 0x000e220000001000 */
[----:B------:R-:W-:Y:S02]  /*1f70*/  FADD.FTZ R9, -R7, -RZ ;  /* 0x800000ff07097221 */ /* 0x000fe40000010100 */
[----:B------:R-:W-:Y:S02]  /*1f80*/  IMAD.IADD R5, R5, 0x1, R8 ;  /* 0x0000000105057824 */ /* 0x000fe400078e0208 */
[----:B0-----:R-:W-:-:S04]  /*1f90*/  FFMA R10, R3, R9, 1 ;  /* 0x3f800000030a7423 */ /* 0x001fc80000000009 */
[----:B------:R-:W-:-:S04]  /*1fa0*/  FFMA R10, R3, R10, R3 ;  /* 0x0000000a030a7223 */ /* 0x000fc80000000003 */
[----:B------:R-:W-:-:S04]  /*1fb0*/  FFMA R3, R0, R10, RZ ;  /* 0x0000000a00037223 */ /* 0x000fc800000000ff */
[----:B------:R-:W-:-:S04]  /*1fc0*/  FFMA R6, R9, R3, R0 ;  /* 0x0000000309067223 */ /* 0x000fc80000000000 */
[----:B------:R-:W-:-:S04]  /*1fd0*/  FFMA R11, R10, R6, R3 ;  /* 0x000000060a0b7223 */ /* 0x000fc80000000003 */
[----:B------:R-:W-:-:S04]  /*1fe0*/  FFMA R6, R9, R11, R0 ;  /* 0x0000000b09067223 */ /* 0x000fc80000000000 */
[----:B------:R-:W-:-:S05]  /*1ff0*/  FFMA R3, R10, R6, R11 ;  /* 0x000000060a037223 */ /* 0x000fca000000000b */
[----:B------:R-:W-:-:S04]  /*2000*/  SHF.R.U32.HI R0, RZ, 0x17, R3 ;  /* 0x00000017ff007819 */ /* 0x000fc80000011603 */
[----:B------:R-:W-:-:S05]  /*2010*/  LOP3.LUT R0, R0, 0xff, RZ, 0xc0, !PT ;  /* 0x000000ff00007812 */ /* 0x000fca00078ec0ff */
[----:B------:R-:W-:-:S05]  /*2020*/  IMAD.IADD R8, R0, 0x1, R5 ;  /* 0x0000000100087824 */ /* 0x000fca00078e0205 */
[----:B------:R-:W-:-:S04]  /*2030*/  IADD3 R0, PT, PT, R8, -0x1, RZ ;  /* 0xffffffff08007810 */ /* 0x000fc80007ffe0ff */
[----:B------:R-:W-:-:S13]  /*2040*/  ISETP.GE.U32.AND P0, PT, R0, 0xfe, PT ;  /* 0x000000fe0000780c */ /* 0x000fda0003f06070 */
[----:B------:R-:W-:Y:S05]  /*2050*/  @!P0 BRA `(.L_x_141) ;  /* 0x0000000000808947 */ /* 0x000fea0003800000 */
[----:B------:R-:W-:-:S13]  /*2060*/  ISETP.GT.AND P0, PT, R8, 0xfe, PT ;  /* 0x000000fe0800780c */ /* 0x000fda0003f04270 */
[----:B------:R-:W-:Y:S05]  /*2070*/  @P0 BRA `(.L_x_142) ;  /* 0x00000000006c0947 */ /* 0x000fea0003800000 */
[----:B------:R-:W-:-:S13]  /*2080*/  ISETP.GE.AND P0, PT, R8, 0x1, PT ;  /* 0x000000010800780c */ /* 0x000fda0003f06270 */
[----:B------:R-:W-:Y:S05]  /*2090*/  @P0 BRA `(.L_x_143) ;  /* 0x0000000000980947 */ /* 0x000fea0003800000 */
[----:B------:R-:W-:Y:S02]  /*20a0*/  ISETP.GE.AND P0, PT, R8, -0x18, PT ;  /* 0xffffffe80800780c */ /* 0x000fe40003f06270 */
[----:B------:R-:W-:-:S11]  /*20b0*/  LOP3.LUT R3, R3, 0x80000000, RZ, 0xc0, !PT ;  /* 0x8000000003037812 */ /* 0x000fd600078ec0ff */
[----:B------:R-:W-:Y:S05]  /*20c0*/  @!P0 BRA `(.L_x_143) ;  /* 0x00000000008c8947 */ /* 0x000fea0003800000 */
[-CC-:B------:R-:W-:Y:S01]  /*20d0*/  FFMA.RZ R0, R10, R6.reuse, R11.reuse ;  /* 0x000000060a007223 */ /* 0x180fe2000000c00b */
[----:B------:R-:W-:Y:S02]  /*20e0*/  VIADD R7, R8, 0x20 ;  /* 0x0000002008077836 */ /* 0x000fe40000000000 */
[-CC-:B------:R-:W-:Y:S01]  /*20f0*/  FFMA.RM R5, R10, R6.reuse, R11.reuse ;  /* 0x000000060a057223 */ /* 0x180fe2000000400b */
[----:B------:R-:W-:Y:S02]  /*2100*/  ISETP.NE.AND P2, PT, R8, RZ, PT ;  /* 0x000000ff0800720c */ /* 0x000fe40003f45270 */
[----:B------:R-:W-:Y:S01]  /*2110*/  LOP3.LUT R4, R0, 0x7fffff, RZ, 0xc0, !PT ;  /* 0x007fffff00047812 */ /* 0x000fe200078ec0ff */
[----:B------:R-:W-:Y:S01]  /*2120*/  FFMA.RP R0, R10, R6, R11 ;  /* 0x000000060a007223 */ /* 0x000fe2000000800b */
[----:B------:R-:W-:Y:S01]  /*2130*/  IMAD.MOV R6, RZ, RZ, -R8 ;  /* 0x000000ffff067224 */ /* 0x000fe200078e0a08 */
[----:B------:R-:W-:Y:S02]  /*2140*/  ISETP.NE.AND P1, PT, R8, RZ, PT ;  /* 0x000000ff0800720c */ /* 0x000fe40003f25270 */
[----:B------:R-:W-:-:S02]  /*2150*/  LOP3.LUT R4, R4, 0x800000, RZ, 0xfc, !PT ;  /* 0x0080000004047812 */ /* 0x000fc400078efcff */
[----:B------:R-:W-:Y:S02]  /*2160*/  FSETP.NEU.FTZ.AND P0, PT, R0, R5, PT ;  /* 0x000000050000720b */ /* 0x000fe40003f1d000 */
[----:B------:R-:W-:Y:S02]  /*2170*/  SHF.L.U32 R7, R4, R7, RZ ;  /* 0x0000000704077219 */ /* 0x000fe400000006ff */
[----:B------:R-:W-:Y:S02]  /*2180*/  SEL R5, R6, RZ, P2 ;  /* 0x000000ff06057207 */ /* 0x000fe40001000000 */
[----:B------:R-:W-:Y:S02]  /*2190*/  ISETP.NE.AND P1, PT, R7, RZ, P1 ;  /* 0x000000ff0700720c */ /* 0x000fe40000f25270 */
[----:B------:R-:W-:Y:S02]  /*21a0*/  SHF.R.U32.HI R5, RZ, R5, R4 ;  /* 0x00000005ff057219 */ /* 0x000fe40000011604 */
[----:B------:R-:W-:-:S02]  /*21b0*/  PLOP3.LUT P0, PT, P0, P1, PT, 0xf8, 0x8f ;  /* 0x00000000008f781c */ /* 0x000fc40000703f70 */
[----:B------:R-:W-:Y:S02]  /*21c0*/  SHF.R.U32.HI R7, RZ, 0x1, R5 ;  /* 0x00000001ff077819 */ /* 0x000fe40000011605 */
[----:B------:R-:W-:-:S04]  /*21d0*/  SEL R0, RZ, 0x1, !P0 ;  /* 0x00000001ff007807 */ /* 0x000fc80004000000 */
[----:B------:R-:W-:-:S04]  /*21e0*/  LOP3.LUT R0, R0, 0x1, R7, 0xf8, !PT ;  /* 0x0000000100007812 */ /* 0x000fc800078ef807 */
[----:B------:R-:W-:-:S05]  /*21f0*/  LOP3.LUT R0, R0, R5, RZ, 0xc0, !PT ;  /* 0x0000000500007212 */ /* 0x000fca00078ec0ff */
[----:B------:R-:W-:-:S05]  /*2200*/  IMAD.IADD R0, R7, 0x1, R0 ;  /* 0x0000000107007824 */ /* 0x000fca00078e0200 */
[----:B------:R-:W-:Y:S01]  /*2210*/  LOP3.LUT R3, R0, R3, RZ, 0xfc, !PT ;  /* 0x0000000300037212 */ /* 0x000fe200078efcff */
[----:B------:R-:W-:Y:S06]  /*2220*/  BRA `(.L_x_143) ;  /* 0x0000000000347947 */ /* 0x000fec0003800000 */
.L_x_142:
[----:B------:R-:W-:-:S04]  /*2230*/  LOP3.LUT R3, R3, 0x80000000, RZ, 0xc0, !PT ;  /* 0x8000000003037812 */ /* 0x000fc800078ec0ff */
[----:B------:R-:W-:Y:S01]  /*2240*/  LOP3.LUT R3, R3, 0x7f800000, RZ, 0xfc, !PT ;  /* 0x7f80000003037812 */ /* 0x000fe200078efcff */
[----:B------:R-:W-:Y:S06]  /*2250*/  BRA `(.L_x_143) ;  /* 0x0000000000287947 */ /* 0x000fec0003800000 */
.L_x_141:
[----:B------:R-:W-:Y:S01]  /*2260*/  LEA R3, R5, R3, 0x17 ;  /* 0x0000000305037211 */ /* 0x000fe200078eb8ff */
[----:B------:R-:W-:Y:S06]  /*2270*/  BRA `(.L_x_143) ;  /* 0x0000000000207947 */ /* 0x000fec0003800000 */
.L_x_140:
[----:B------:R-:W-:-:S04]  /*2280*/  LOP3.LUT R3, R7, 0x80000000, R6, 0x48, !PT ;  /* 0x8000000007037812 */ /* 0x000fc800078e4806 */
[----:B------:R-:W-:Y:S01]  /*2290*/  LOP3.LUT R3, R3, 0x7f800000, RZ, 0xfc, !PT ;  /* 0x7f80000003037812 */ /* 0x000fe200078efcff */
[----:B------:R-:W-:Y:S06]  /*22a0*/  BRA `(.L_x_143) ;  /* 0x0000000000147947 */ /* 0x000fec0003800000 */
.L_x_139:
[----:B------:R-:W-:Y:S01]  /*22b0*/  LOP3.LUT R3, R7, 0x80000000, R6, 0x48, !PT ;  /* 0x8000000007037812 */ /* 0x000fe200078e4806 */
[----:B------:R-:W-:Y:S06]  /*22c0*/  BRA `(.L_x_143) ;  /* 0x00000000000c7947 */ /* 0x000fec0003800000 */
.L_x_138:
[----:B------:R-:W0:Y:S01]  /*22d0*/  MUFU.RSQ R3, -QNAN ;  /* 0xffc0000000037908 */ /* 0x000e220000001400 */
[----:B------:R-:W-:Y:S05]  /*22e0*/  BRA `(.L_x_143) ;  /* 0x0000000000047947 */ /* 0x000fea0003800000 */
.L_x_137:
[----:B------:R-:W-:-:S07]  /*22f0*/  FADD.FTZ R3, R0, R3 ;  /* 0x0000000300037221 */ /* 0x000fce0000010000 */
.L_x_143:
[----:B0-----:R-:W-:Y:S02]  /*2300*/  IMAD.MOV.U32 R5, RZ, RZ, R3 ;  /* 0x000000ffff057224 */ /* 0x001fe400078e0003 */
[----:B------:R-:W-:-:S04]  /*2310*/  IMAD.MOV.U32 R3, RZ, RZ, 0x0 ;  /* 0x00000000ff037424 */ /* 0x000fc800078e00ff */
[----:B------:R-:W-:Y:S05]  /*2320*/  RET.REL.NODEC R2 `(_Z8nll_lossPfPiS_ii) ;  /* 0xffffffdc02347950 */ /* 0x000fea0003c3ffff */
.L_x_144:
        /* <DEDUP_REMOVED lines=13> */
.L_x_228:


//--------------------- .text._Z7dropoutPfS_fiiP17curandStateXORWOW --------------------------
	.section	.text._Z7dropoutPfS_fiiP17curandStateXORWOW,"ax",@progbits
	.align	128
        .global         _Z7dropoutPfS_fiiP17curandStateXORWOW
        .type           _Z7dropoutPfS_fiiP17curandStateXORWOW,@function
        .size           _Z7dropoutPfS_fiiP17curandStateXORWOW,(.L_x_229 - _Z7dropoutPfS_fiiP17curandStateXORWOW)
        .other          _Z7dropoutPfS_fiiP17curandStateXORWOW,@"STO_CUDA_ENTRY STV_DEFAULT"
_Z7dropoutPfS_fiiP17curandStateXORWOW:
.text._Z7dropoutPfS_fiiP17curandStateXORWOW:
[----:B------:R-:W-:Y:S01]  /*0000*/  LDC R1, c[0x0][0x37c] ;  /* 0x0000df00ff017b82 */ /* 0x000fe20000000800 */
[----:B------:R-:W0:Y:S07]  /*0010*/  S2R R0, SR_TID.X ;  /* 0x0000000000007919 */ /* 0x000e2e0000002100 */
[----:B------:R-:W0:Y:S08]  /*0020*/  S2UR UR4, SR_CTAID.X ;  /* 0x00000000000479c3 */ /* 0x000e300000002500 */
[----:B------:R-:W0:Y:S08]  /*0030*/  LDC R13, c[0x0][0x360] ;  /* 0x0000d800ff0d7b82 */ /* 0x000e300000000800 */
[----:B------:R-:W1:Y:S08]  /*0040*/  S2UR UR6, SR_CTAID.Y ;  /* 0x00000000000679c3 */ /* 0x000e700000002600 */
[----:B------:R-:W1:Y:S08]  /*0050*/  LDC R2, c[0x0][0x398] ;  /* 0x0000e600ff027b82 */ /* 0x000e700000000800 */
[----:B------:R-:W2:Y:S01]  /*0060*/  LDC R4, c[0x0][0x394] ;  /* 0x0000e500ff047b82 */ /* 0x000ea20000000800 */
[----:B0-----:R-:W-:Y:S01]  /*0070*/  IMAD R13, R13, UR4, R0 ;  /* 0x000000040d0d7c24 */ /* 0x001fe2000f8e0200 */
[----:B-1----:R-:W-:-:S04]  /*0080*/  ISETP.LE.AND P0, PT, R2, UR6, PT ;  /* 0x0000000602007c0c */ /* 0x002fc8000bf03270 */
[----:B--2---:R-:W-:-:S13]  /*0090*/  ISETP.GE.OR P0, PT, R13, R4, P0 ;  /* 0x000000040d00720c */ /* 0x004fda0000706670 */
[----:B------:R-:W-:Y:S05]  /*00a0*/  @P0 EXIT ;  /* 0x000000000000094d */ /* 0x000fea0003800000 */
[----:B------:R-:W0:Y:S01]  /*00b0*/  LDC.64 R2, c[0x0][0x3a0] ;  /* 0x0000e800ff027b82 */ /* 0x000e220000000a00 */
[----:B------:R-:W1:Y:S01]  /*00c0*/  LDCU.64 UR4, c[0x0][0x358] ;  /* 0x00006b00ff0477ac */ /* 0x000e620008000a00 */
[----:B------:R-:W-:-:S06]  /*00d0*/  IMAD R13, R4, UR6, R13 ;  /* 0x00000006040d7c24 */ /* 0x000fcc000f8e020d */
[----:B------:R-:W2:Y:S01]  /*00e0*/  LDC.64 R8, c[0x0][0x388] ;  /* 0x0000e200ff087b82 */ /* 0x000ea20000000a00 */
[----:B0-----:R-:W-:-:S05]  /*00f0*/  IMAD.WIDE R2, R13, 0x30, R2 ;  /* 0x000000300d027825 */ /* 0x001fca00078e0202 */
[----:B-1----:R-:W3:Y:S04]  /*0100*/  LDG.E.64 R14, desc[UR4][R2.64] ;  /* 0x00000004020e7981 */ /* 0x002ee8000c1e1b00 */
[----:B------:R-:W4:Y:S04]  /*0110*/  LDG.E.64 R4, desc[UR4][R2.64+0x10] ;  /* 0x0000100402047981 */ /* 0x000f28000c1e1b00 */
[----:B------:R-:W5:Y:S01]  /*0120*/  LDG.E.64 R6, desc[UR4][R2.64+0x8] ;  /* 0x0000080402067981 */ /* 0x000f62000c1e1b00 */
[----:B------:R-:W-:Y:S02]  /*0130*/  IMAD.MOV.U32 R19, RZ, RZ, 0x2f800000 ;  /* 0x2f800000ff137424 */ /* 0x000fe400078e00ff */
[----:B--2---:R-:W-:Y:S01]  /*0140*/  IMAD.WIDE R8, R13, 0x4, R8 ;  /* 0x000000040d087825 */ /* 0x004fe200078e0208 */
[----:B---3--:R-:W-:-:S03]  /*0150*/  SHF.R.U32.HI R0, RZ, 0x2, R15 ;  /* 0x00000002ff007819 */ /* 0x008fc6000001160f */
[----:B------:R-:W-:Y:S01]  /*0160*/  VIADD R14, R14, 0x587c5 ;  /* 0x000587c50e0e7836 */ /* 0x000fe20000000000 */
[----:B------:R-:W-:Y:S01]  /*0170*/  LOP3.LUT R0, R0, R15, RZ, 0x3c, !PT ;  /* 0x0000000f00007212 */ /* 0x000fe200078e3cff */
[----:B----4-:R-:W-:Y:S02]  /*0180*/  IMAD.SHL.U32 R11, R5, 0x10, RZ ;  /* 0x00000010050b7824 */ /* 0x010fe400078e00ff */
[----:B------:R-:W-:Y:S02]  /*0190*/  IMAD.MOV.U32 R21, RZ, RZ, R4 ;  /* 0x000000ffff157224 */ /* 0x000fe400078e0004 */
[C---:B------:R-:W-:Y:S02]  /*01a0*/  IMAD.SHL.U32 R10, R0.reuse, 0x2, RZ ;  /* 0x00000002000a7824 */ /* 0x040fe400078e00ff */
[----:B------:R-:W-:Y:S02]  /*01b0*/  IMAD.MOV.U32 R16, RZ, RZ, R5 ;  /* 0x000000ffff107224 */ /* 0x000fe400078e0005 */
[----:B-----5:R-:W-:Y:S01]  /*01c0*/  IMAD.MOV.U32 R20, RZ, RZ, R7 ;  /* 0x000000ffff147224 */ /* 0x020fe200078e0007 */
[----:B------:R-:W-:Y:S01]  /*01d0*/  LOP3.LUT R12, R0, R10, R11, 0x96, !PT ;  /* 0x0000000a000c7212 */ /* 0x000fe200078e960b */
[----:B------:R-:W-:Y:S01]  /*01e0*/  IMAD.MOV.U32 R15, RZ, RZ, R6 ;  /* 0x000000ffff0f7224 */ /* 0x000fe200078e0006 */
[----:B------:R-:W0:Y:S02]  /*01f0*/  LDC R0, c[0x0][0x390] ;  /* 0x0000e400ff007b82 */ /* 0x000e240000000800 */
[----:B------:R-:W-:Y:S01]  /*0200*/  LOP3.LUT R17, R12, R5, RZ, 0x3c, !PT ;  /* 0x000000050c117212 */ /* 0x000fe200078e3cff */
[----:B------:R1:W-:Y:S04]  /*0210*/  STG.E.64 desc[UR4][R2.64+0x8], R20 ;  /* 0x0000081402007986 */ /* 0x0003e8000c101b04 */
[----:B------:R-:W-:Y:S01]  /*0220*/  IMAD.IADD R12, R17, 0x1, R14 ;  /* 0x00000001110c7824 */ /* 0x000fe200078e020e */
[----:B------:R-:W2:Y:S01]  /*0230*/  LDC.64 R10, c[0x0][0x380] ;  /* 0x0000e000ff0a7b82 */ /* 0x000ea20000000a00 */
[----:B------:R1:W-:Y:S03]  /*0240*/  STG.E.64 desc[UR4][R2.64+0x10], R16 ;  /* 0x0000101002007986 */ /* 0x0003e6000c101b04 */
[----:B------:R-:W-:Y:S01]  /*0250*/  I2FP.F32.U32 R12, R12 ;  /* 0x0000000c000c7245 */ /* 0x000fe20000201000 */
[----:B------:R1:W-:Y:S04]  /*0260*/  STG.E.64 desc[UR4][R2.64], R14 ;  /* 0x0000000e02007986 */ /* 0x0003e8000c101b04 */
[----:B------:R-:W-:-:S05]  /*0270*/  FFMA R19, R12, R19, 1.1641532182693481445e-10 ;  /* 0x2f0000000c137423 */ /* 0x000fca0000000013 */
[----:B0-----:R-:W-:-:S05]  /*0280*/  FSET.BF.GT.AND R19, R19, R0, PT ;  /* 0x000000001313720a */ /* 0x001fca0003804000 */
[----:B------:R1:W-:Y:S01]  /*0290*/  STG.E desc[UR4][R8.64], R19 ;  /* 0x0000001308007986 */ /* 0x0003e2000c101904 */
[----:B--2---:R-:W-:-:S05]  /*02a0*/  IMAD.WIDE R10, R13, 0x4, R10 ;  /* 0x000000040d0a7825 */ /* 0x004fca00078e020a */
[----:B------:R-:W2:Y:S01]  /*02b0*/  LDG.E R4, desc[UR4][R10.64] ;  /* 0x000000040a047981 */ /* 0x000ea2000c1e1900 */
[----:B------:R-:W-:Y:S01]  /*02c0*/  FADD R5, -R0, 1 ;  /* 0x3f80000000057421 */ /* 0x000fe20000000100 */
[----:B------:R-:W-:Y:S03]  /*02d0*/  BSSY.RECONVERGENT B0, `(.L_x_145) ;  /* 0x000000d000007945 */ /* 0x000fe60003800200 */
[----:B------:R-:W0:Y:S02]  /*02e0*/  MUFU.RCP R6, R5 ;  /* 0x0000000500067308 */ /* 0x000e240000001000 */
[----:B0-----:R-:W-:-:S04]  /*02f0*/  FFMA R7, -R5, R6, 1 ;  /* 0x3f80000005077423 */ /* 0x001fc80000000106 */
[----:B------:R-:W-:Y:S01]  /*0300*/  FFMA R7, R6, R7, R6 ;  /* 0x0000000706077223 */ /* 0x000fe20000000006 */
[----:B--2---:R-:W-:-:S04]  /*0310*/  FMUL R0, R19, R4 ;  /* 0x0000000413007220 */ /* 0x004fc80000400000 */
[----:B------:R-:W0:Y:S01]  /*0320*/  FCHK P0, R0, R5 ;  /* 0x0000000500007302 */ /* 0x000e220000000000 */
[----:B------:R-:W-:-:S04]  /*0330*/  FFMA R4, R0, R7, RZ ;  /* 0x0000000700047223 */ /* 0x000fc800000000ff */
[----:B------:R-:W-:-:S04]  /*0340*/  FFMA R6, -R5, R4, R0 ;  /* 0x0000000405067223 */ /* 0x000fc80000000100 */
[----:B------:R-:W-:Y:S01]  /*0350*/  FFMA R7, R7, R6, R4 ;  /* 0x0000000607077223 */ /* 0x000fe20000000004 */
[----:B01----:R-:W-:Y:S06]  /*0360*/  @!P0 BRA `(.L_x_146) ;  /* 0x00000000000c8947 */ /* 0x003fec0003800000 */
[----:B------:R-:W-:-:S07]  /*0370*/  MOV R2, 0x390 ;  /* 0x0000039000027802 */ /* 0x000fce0000000f00 */
[----:B------:R-:W-:Y:S05]  /*0380*/  CALL.REL.NOINC `($__internal_1_$__cuda_sm3x_div_rn_noftz_f32_slowpath) ;  /* 0x0000000000107944 */ /* 0x000fea0003c00000 */
[----:B------:R-:W-:-:S07]  /*0390*/  IMAD.MOV.U32 R7, RZ, RZ, R0 ;  /* 0x000000ffff077224 */ /* 0x000fce00078e0000 */
.L_x_146:
[----:B------:R-:W-:Y:S05]  /*03a0*/  BSYNC.RECONVERGENT B0 ;  /* 0x0000000000007941 */ /* 0x000fea0003800200 */
.L_x_145:
[----:B------:R-:W-:Y:S01]  /*03b0*/  STG.E desc[UR4][R10.64], R7 ;  /* 0x000000070a007986 */ /* 0x000fe2000c101904 */
[----:B------:R-:W-:Y:S05]  /*03c0*/  EXIT ;  /* 0x000000000000794d */ /* 0x000fea0003800000 */
        .weak           $__internal_1_$__cuda_sm3x_div_rn_noftz_f32_slowpath
        .type           $__internal_1_$__cuda_sm3x_div_rn_noftz_f32_slowpath,@function
        .size           $__internal_1_$__cuda_sm3x_div_rn_noftz_f32_slowpath,(.L_x_229 - $__internal_1_$__cuda_sm3x_div_rn_noftz_f32_slowpath)
$__internal_1_$__cuda_sm3x_div_rn_noftz_f32_slowpath:
[----:B------:R-:W-:Y:S01]  /*03d0*/  SHF.R.U32.HI R4, RZ, 0x17, R5 ;  /* 0x00000017ff047819 */ /* 0x000fe20000011605 */
[----:B------:R-:W-:Y:S01]  /*03e0*/  BSSY.RECONVERGENT B1, `(.L_x_147) ;  /* 0x0000064000017945 */ /* 0x000fe20003800200 */
[--C-:B------:R-:W-:Y:S01]  /*03f0*/  SHF.R.U32.HI R3, RZ, 0x17, R0.reuse ;  /* 0x00000017ff037819 */ /* 0x100fe20000011600 */
[----:B------:R-:W-:Y:S01]  /*0400*/  IMAD.MOV.U32 R7, RZ, RZ, R0 ;  /* 0x000000ffff077224 */ /* 0x000fe200078e0000 */
[----:B------:R-:W-:Y:S02]  /*0410*/  LOP3.LUT R6, R4, 0xff, RZ, 0xc0, !PT ;  /* 0x000000ff04067812 */ /* 0x000fe400078ec0ff */
[----:B------:R-:W-:-:S03]  /*0420*/  LOP3.LUT R4, R3, 0xff, RZ, 0xc0, !PT ;  /* 0x000000ff03047812 */ /* 0x000fc600078ec0ff */
[----:B------:R-:W-:Y:S02]  /*0430*/  VIADD R12, R6, 0xffffffff ;  /* 0xffffffff060c7836 */ /* 0x000fe40000000000 */
[----:B------:R-:W-:-:S03]  /*0440*/  VIADD R9, R4, 0xffffffff ;  /* 0xffffffff04097836 */ /* 0x000fc60000000000 */
[----:B------:R-:W-:-:S04]  /*0450*/  ISETP.GT.U32.AND P0, PT, R12, 0xfd, PT ;  /* 0x000000fd0c00780c */ /* 0x000fc80003f04070 */
[----:B------:R-:W-:-:S13]  /*0460*/  ISETP.GT.U32.OR P0, PT, R9, 0xfd, P0 ;  /* 0x000000fd0900780c */ /* 0x000fda0000704470 */
[----:B------:R-:W-:Y:S01]  /*0470*/  @!P0 IMAD.MOV.U32 R8, RZ, RZ, RZ ;  /* 0x000000ffff088224 */ /* 0x000fe200078e00ff */
[----:B------:R-:W-:Y:S06]  /*0480*/  @!P0 BRA `(.L_x_148) ;  /* 0x0000000000608947 */ /* 0x000fec0003800000 */
[----:B------:R-:W-:Y:S01]  /*0490*/  FSETP.GTU.FTZ.AND P0, PT, |R0|, +INF , PT ;  /* 0x7f8000000000780b */ /* 0x000fe20003f1c200 */
[----:B------:R-:W-:Y:S01]  /*04a0*/  IMAD.MOV.U32 R3, RZ, RZ, R5 ;  /* 0x000000ffff037224 */ /* 0x000fe200078e0005 */
        /* <DEDUP_REMOVED lines=22> */
.L_x_148:
[----:B------:R-:W-:Y:S01]  /*0610*/  LEA R0, R6, 0xc0800000, 0x17 ;  /* 0xc080000006007811 */ /* 0x000fe200078eb8ff */
[----:B------:R-:W-:Y:S01]  /*0620*/  VIADD R4, R4, 0xffffff81 ;  /* 0xffffff8104047836 */ /* 0x000fe20000000000 */
[----:B------:R-:W-:Y:S03]  /*0630*/  BSSY.RECONVERGENT B2, `(.L_x_153) ;  /* 0x0000035000027945 */ /* 0x000fe60003800200 */
[----:B------:R-:W-:Y:S02]  /*0640*/  IMAD.IADD R5, R5, 0x1, -R0 ;  /* 0x0000000105057824 */ /* 0x000fe400078e0a00 */
[C---:B------:R-:W-:Y:S02]  /*0650*/  IMAD R0, R4.reuse, -0x800000, R7 ;  /* 0xff80000004007824 */ /* 0x040fe400078e0207 */
[----:B------:R0:W1:Y:S01]  /*0660*/  MUFU.RCP R3, R5 ;  /* 0x0000000500037308 */ /* 0x0000620000001000 */
[----:B------:R-:W-:Y:S01]  /*0670*/  FADD.FTZ R9, -R5, -RZ ;  /* 0x800000ff05097221 */ /* 0x000fe20000010100 */
[----:B0-----:R-:W-:-:S05]  /*0680*/  IADD3 R5, PT, PT, R4, 0x7f, -R6 ;  /* 0x0000007f04057810 */ /* 0x001fca0007ffe806 */
[----:B------:R-:W-:Y:S02]  /*0690*/  IMAD.IADD R5, R5, 0x1, R8 ;  /* 0x0000000105057824 */ /* 0x000fe400078e0208 */
[----:B-1----:R-:W-:-:S04]  /*06a0*/  FFMA R12, R3, R9, 1 ;  /* 0x3f800000030c7423 */ /* 0x002fc80000000009 */
        /* <DEDUP_REMOVED lines=8> */
[----:B------:R-:W-:-:S04]  /*0730*/  IMAD.IADD R8, R3, 0x1, R5 ;  /* 0x0000000103087824 */ /* 0x000fc800078e0205 */
[----:B------:R-:W-:-:S05]  /*0740*/  VIADD R3, R8, 0xffffffff ;  /* 0xffffffff08037836 */ /* 0x000fca0000000000 */
        /* <DEDUP_REMOVED lines=31> */
.L_x_155:
[----:B------:R-:W-:-:S04]  /*0940*/  LOP3.LUT R0, R0, 0x80000000, RZ, 0xc0, !PT ;  /* 0x8000000000007812 */ /* 0x000fc800078ec0ff */
[----:B------:R-:W-:Y:S01]  /*0950*/  LOP3.LUT R0, R0, 0x7f800000, RZ, 0xfc, !PT ;  /* 0x7f80000000007812 */ /* 0x000fe200078efcff */
[----:B------:R-:W-:Y:S06]  /*0960*/  BRA `(.L_x_156) ;  /* 0x0000000000047947 */ /* 0x000fec0003800000 */
.L_x_154:
[----:B------:R-:W-:-:S07]  /*0970*/  IMAD R0, R5, 0x800000, R0 ;  /* 0x0080000005007824 */ /* 0x000fce00078e0200 */
.L_x_156:
[----:B------:R-:W-:Y:S05]  /*0980*/  BSYNC.RECONVERGENT B2 ;  /* 0x0000000000027941 */ /* 0x000fea0003800200 */
.L_x_153:
[----:B------:R-:W-:Y:S05]  /*0990*/  BRA `(.L_x_157) ;  /* 0x0000000000207947 */ /* 0x000fea0003800000 */
.L_x_152:
[----:B------:R-:W-:-:S04]  /*09a0*/  LOP3.LUT R0, R5, 0x80000000, R7, 0x48, !PT ;  /* 0x8000000005007812 */ /* 0x000fc800078e4807 */
[----:B------:R-:W-:Y:S01]  /*09b0*/  LOP3.LUT R0, R0, 0x7f800000, RZ, 0xfc, !PT ;  /* 0x7f80000000007812 */ /* 0x000fe200078efcff */
[----:B------:R-:W-:Y:S06]  /*09c0*/  BRA `(.L_x_157) ;  /* 0x0000000000147947 */ /* 0x000fec0003800000 */
.L_x_151:
[----:B------:R-:W-:Y:S01]  /*09d0*/  LOP3.LUT R0, R5, 0x80000000, R7, 0x48, !PT ;  /* 0x8000000005007812 */ /* 0x000fe200078e4807 */
[----:B------:R-:W-:Y:S06]  /*09e0*/  BRA `(.L_x_157) ;  /* 0x00000000000c7947 */ /* 0x000fec0003800000 */
.L_x_150:
[----:B------:R-:W0:Y:S01]  /*09f0*/  MUFU.RSQ R0, -QNAN ;  /* 0xffc0000000007908 */ /* 0x000e220000001400 */
[----:B------:R-:W-:Y:S05]  /*0a00*/  BRA `(.L_x_157) ;  /* 0x0000000000047947 */ /* 0x000fea0003800000 */
.L_x_149:
[----:B------:R-:W-:-:S07]  /*0a10*/  FADD.FTZ R0, R0, R3 ;  /* 0x0000000300007221 */ /* 0x000fce0000010000 */
.L_x_157:
[----:B------:R-:W-:Y:S05]  /*0a20*/  BSYNC.RECONVERGENT B1 ;  /* 0x0000000000017941 */ /* 0x000fea0003800200 */
.L_x_147:
[----:B------:R-:W-:-:S04]  /*0a30*/  IMAD.MOV.U32 R3, RZ, RZ, 0x0 ;  /* 0x00000000ff037424 */ /* 0x000fc800078e00ff */
[----:B0-----:R-:W-:Y:S05]  /*0a40*/  RET.REL.NODEC R2 `(_Z7dropoutPfS_fiiP17curandStateXORWOW) ;  /* 0xfffffff4026c7950 */ /* 0x001fea0003c3ffff */
.L_x_158:
        /* <DEDUP_REMOVED lines=11> */
.L_x_229:


//--------------------- .text._Z11log_softmaxPfS_ii --------------------------
	.section	.text._Z11log_softmaxPfS_ii,"ax",@progbits
	.align	128
        .global         _Z11log_softmaxPfS_ii
        .type           _Z11log_softmaxPfS_ii,@function
        .size           _Z11log_softmaxPfS_ii,(.L_x_230 - _Z11log_softmaxPfS_ii)
        .other          _Z11log_softmaxPfS_ii,@"STO_CUDA_ENTRY STV_DEFAULT"
_Z11log_softmaxPfS_ii:
.text._Z11log_softmaxPfS_ii:
[----:B------:R-:W-:Y:S08]  /*0000*/  LDC R1, c[0x0][0x37c] ;  /* 0x0000df00ff017b82 */ /* 0x000ff00000000800 */
[----:B------:R-:W0:Y:S08]  /*0010*/  S2UR UR10, SR_CTAID.X ;  /* 0x00000000000a79c3 */ /* 0x000e300000002500 */
[----:B------:R-:W0:Y:S02]  /*0020*/  LDC R0, c[0x0][0x390] ;  /* 0x0000e400ff007b82 */ /* 0x000e240000000800 */
[----:B0-----:R-:W-:-:S13]  /*0030*/  ISETP.LE.AND P0, PT, R0, UR10, PT ;  /* 0x0000000a00007c0c */ /* 0x001fda000bf03270 */
[----:B------:R-:W-:Y:S05]  /*0040*/  @P0 EXIT ;  /* 0x000000000000094d */ /* 0x000fea0003800000 */
[----:B------:R-:W0:Y:S01]  /*0050*/  LDCU UR6, c[0x0][0x394] ;  /* 0x00007280ff0677ac */ /* 0x000e220008000800 */
[----:B------:R-:W-:Y:S01]  /*0060*/  MOV R0, 0xff800000 ;  /* 0xff80000000007802 */ /* 0x000fe20000000f00 */
[----:B------:R-:W1:Y:S01]  /*0070*/  LDCU.64 UR16, c[0x0][0x358] ;  /* 0x00006b00ff1077ac */ /* 0x000e620008000a00 */
[----:B0-----:R-:W-:-:S09]  /*0080*/  UISETP.GE.AND UP0, UPT, UR6, 0x1, UPT ;  /* 0x000000010600788c */ /* 0x001fd2000bf06270 */
[----:B-1----:R-:W-:Y:S05]  /*0090*/  BRA.U !UP0, `(.L_x_159) ;  /* 0x0000000508b07547 */ /* 0x002fea000b800000 */
[----:B------:R-:W-:Y:S01]  /*00a0*/  UISETP.GE.U32.AND UP1, UPT, UR6, 0x10, UPT ;  /* 0x000000100600788c */ /* 0x000fe2000bf26070 */
[----:B------:R-:W-:Y:S01]  /*00b0*/  HFMA2 R2, -RZ, RZ, 0, 0 ;  /* 0x00000000ff027431 */ /* 0x000fe200000001ff */
[----:B------:R-:W-:Y:S01]  /*00c0*/  ULOP3.LUT UR8, UR6, 0xf, URZ, 0xc0, !UPT ;  /* 0x0000000f06087892 */ /* 0x000fe2000f8ec0ff */
[----:B------:R-:W-:Y:S01]  /*00d0*/  MOV R0, 0xff800000 ;  /* 0xff80000000007802 */ /* 0x000fe20000000f00 */
[----:B------:R-:W-:Y:S02]  /*00e0*/  UIMAD UR7, UR10, UR6, URZ ;  /* 0x000000060a0772a4 */ /* 0x000fe4000f8e02ff */
[----:B------:R-:W-:-:S03]  /*00f0*/  UISETP.NE.AND UP0, UPT, UR8, URZ, UPT ;  /* 0x000000ff0800728c */ /* 0x000fc6000bf05270 */
[----:B------:R-:W-:Y:S08]  /*0100*/  BRA.U !UP1, `(.L_x_160) ;  /* 0x0000000109a07547 */ /* 0x000ff0000b800000 */
[----:B------:R-:W0:Y:S01]  /*0110*/  LDCU.64 UR4, c[0x0][0x380] ;  /* 0x00007000ff0477ac */ /* 0x000e220008000a00 */
[----:B------:R-:W-:Y:S01]  /*0120*/  MOV R0, 0xff800000 ;  /* 0xff80000000007802 */ /* 0x000fe20000000f00 */
[----:B0-----:R-:W-:-:S04]  /*0130*/  UIMAD.WIDE.U32 UR4, UR7, 0x4, UR4 ;  /* 0x00000004070478a5 */ /* 0x001fc8000f8e0004 */
[----:B------:R-:W-:Y:S02]  /*0140*/  UIADD3 UR9, UP1, UPT, UR4, 0x20, URZ ;  /* 0x0000002004097890 */ /* 0x000fe4000ff3e0ff */
[----:B------:R-:W-:Y:S02]  /*0150*/  ULOP3.LUT UR4, UR6, 0x7ffffff0, URZ, 0xc0, !UPT ;  /* 0x7ffffff006047892 */ /* 0x000fe4000f8ec0ff */
[----:B------:R-:W-:Y:S02]  /*0160*/  UIADD3.X UR5, UPT, UPT, URZ, UR5, URZ, UP1, !UPT ;  /* 0x00000005ff057290 */ /* 0x000fe40008ffe4ff */
[----:B------:R-:W-:Y:S01]  /*0170*/  MOV R6, UR9 ;  /* 0x0000000900067c02 */ /* 0x000fe20008000f00 */
[----:B------:R-:W-:Y:S02]  /*0180*/  UIADD3 UR6, UPT, UPT, -UR4, URZ, URZ ;  /* 0x000000ff04067290 */ /* 0x000fe4000fffe1ff */
[----:B------:R-:W-:Y:S02]  /*0190*/  MOV R2, UR4 ;  /* 0x0000000400027c02 */ /* 0x000fe40008000f00 */
[----:B------:R-:W-:-:S08]  /*01a0*/  MOV R5, UR5 ;  /* 0x0000000500057c02 */ /* 0x000fd00008000f00 */
.L_x_161:
[----:B------:R-:W-:-:S05]  /*01b0*/  MOV R4, R6 ;  /* 0x0000000600047202 */ /* 0x000fca0000000f00 */
[----:B------:R-:W2:Y:S04]  /*01c0*/  LDG.E R3, desc[UR16][R4.64+-0x20] ;  /* 0xffffe01004037981 */ /* 0x000ea8000c1e1900 */
[----:B------:R-:W2:Y:S04]  /*01d0*/  LDG.E R6, desc[UR16][R4.64+-0x1c] ;  /* 0xffffe41004067981 */ /* 0x000ea8000c1e1900 */
[----:B------:R-:W3:Y:S04]  /*01e0*/  LDG.E R8, desc[UR16][R4.64+-0x18] ;  /* 0xffffe81004087981 */ /* 0x000ee8000c1e1900 */
[----:B------:R-:W3:Y:S04]  /*01f0*/  LDG.E R7, desc[UR16][R4.64+-0x14] ;  /* 0xffffec1004077981 */ /* 0x000ee8000c1e1900 */
[----:B------:R-:W4:Y:S04]  /*0200*/  LDG.E R10, desc[UR16][R4.64+-0x10] ;  /* 0xfffff010040a7981 */ /* 0x000f28000c1e1900 */
[----:B------:R-:W4:Y:S04]  /*0210*/  LDG.E R9, desc[UR16][R4.64+-0xc] ;  /* 0xfffff41004097981 */ /* 0x000f28000c1e1900 */
[----:B------:R-:W5:Y:S04]  /*0220*/  LDG.E R12, desc[UR16][R4.64+-0x8] ;  /* 0xfffff810040c7981 */ /* 0x000f68000c1e1900 */
        /* <DEDUP_REMOVED lines=8> */
[----:B------:R0:W5:Y:S01]  /*02b0*/  LDG.E R19, desc[UR16][R4.64+0x1c] ;  /* 0x00001c1004137981 */ /* 0x000162000c1e1900 */
[----:B------:R-:W-:-:S04]  /*02c0*/  UIADD3 UR6, UPT, UPT, UR6, 0x10, URZ ;  /* 0x0000001006067890 */ /* 0x000fc8000fffe0ff */
[----:B------:R-:W-:Y:S01]  /*02d0*/  UISETP.NE.AND UP1, UPT, UR6, URZ, UPT ;  /* 0x000000ff0600728c */ /* 0x000fe2000bf25270 */
[----:B--2---:R-:W-:Y:S02]  /*02e0*/  FMNMX3 R3, R0, R3, R6, !PT ;  /* 0x0000000300037276 */ /* 0x004fe40007800006 */
[----:B------:R-:W-:-:S04]  /*02f0*/  IADD3 R6, P0, PT, R4, 0x40, RZ ;  /* 0x0000004004067810 */ /* 0x000fc80007f1e0ff */
[----:B0-----:R-:W-:Y:S02]  /*0300*/  IADD3.X R5, PT, PT, RZ, R5, RZ, P0, !PT ;  /* 0x00000005ff057210 */ /* 0x001fe400007fe4ff */
[----:B---3--:R-:W-:-:S04]  /*0310*/  FMNMX3 R3, R3, R8, R7, !PT ;  /* 0x0000000803037276 */ /* 0x008fc80007800007 */
[----:B----4-:R-:W-:-:S04]  /*0320*/  FMNMX3 R3, R3, R10, R9, !PT ;  /* 0x0000000a03037276 */ /* 0x010fc80007800009 */
[----:B-----5:R-:W-:-:S04]  /*0330*/  FMNMX3 R3, R3, R12, R11, !PT ;  /* 0x0000000c03037276 */ /* 0x020fc8000780000b */
[----:B------:R-:W-:-:S04]  /*0340*/  FMNMX3 R3, R3, R14, R13, !PT ;  /* 0x0000000e03037276 */ /* 0x000fc8000780000d */
[----:B------:R-:W-:-:S04]  /*0350*/  FMNMX3 R3, R3, R16, R15, !PT ;  /* 0x0000001003037276 */ /* 0x000fc8000780000f */
[----:B------:R-:W-:-:S04]  /*0360*/  FMNMX3 R3, R3, R18, R17, !PT ;  /* 0x0000001203037276 */ /* 0x000fc80007800011 */
[----:B------:R-:W-:Y:S01]  /*0370*/  FMNMX3 R0, R3, R20, R19, !PT ;  /* 0x0000001403007276 */ /* 0x000fe20007800013 */
[----:B------:R-:W-:Y:S06]  /*0380*/  BRA.U UP1, `(.L_x_161) ;  /* 0xfffffffd01887547 */ /* 0x000fec000b83ffff */
.L_x_160:
[----:B------:R-:W-:Y:S05]  /*0390*/  BRA.U !UP0, `(.L_x_159) ;  /* 0x0000000108f07547 */ /* 0x000fea000b800000 */
[----:B------:R-:W0:Y:S01]  /*03a0*/  LDCU UR4, c[0x0][0x394] ;  /* 0x00007280ff0477ac */ /* 0x000e220008000800 */
[----:B------:R-:W-:Y:S02]  /*03b0*/  UISETP.GE.U32.AND UP0, UPT, UR8, 0x8, UPT ;  /* 0x000000080800788c */ /* 0x000fe4000bf06070 */
[----:B0-----:R-:W-:-:S04]  /*03c0*/  ULOP3.LUT UR5, UR4, 0x7, URZ, 0xc0, !UPT ;  /* 0x0000000704057892 */ /* 0x001fc8000f8ec0ff */
[----:B------:R-:W-:-:S03]  /*03d0*/  UISETP.NE.AND UP1, UPT, UR5, URZ, UPT ;  /* 0x000000ff0500728c */ /* 0x000fc6000bf25270 */
[----:B------:R-:W-:Y:S08]  /*03e0*/  BRA.U !UP0, `(.L_x_162) ;  /* 0x0000000108547547 */ /* 0x000ff0000b800000 */
[----:B------:R-:W0:Y:S01]  /*03f0*/  LDC.64 R10, c[0x0][0x380] ;  /* 0x0000e000ff0a7b82 */ /* 0x000e220000000a00 */
[C---:B------:R-:W-:Y:S02]  /*0400*/  IADD3 R5, P0, PT, R2.reuse, UR7, RZ ;  /* 0x0000000702057c10 */ /* 0x040fe4000ff1e0ff */
[----:B------:R-:W-:Y:S02]  /*0410*/  IADD3 R3, PT, PT, R2, UR7, RZ ;  /* 0x0000000702037c10 */ /* 0x000fe4000fffe0ff */
[----:B------:R-:W-:-:S03]  /*0420*/  IADD3.X R8, PT, PT, RZ, RZ, RZ, P0, !PT ;  /* 0x000000ffff087210 */ /* 0x000fc600007fe4ff */
[----:B------:R-:W1:Y:S01]  /*0430*/  LDC.64 R6, c[0x0][0x380] ;  /* 0x0000e000ff067b82 */ /* 0x000e620000000a00 */
[----:B0-----:R-:W-:-:S04]  /*0440*/  LEA R4, P0, R5, R10, 0x2 ;  /* 0x0000000a05047211 */ /* 0x001fc800078010ff */
[----:B------:R-:W-:Y:S01]  /*0450*/  LEA.HI.X R5, R5, R11, R8, 0x2, P0 ;  /* 0x0000000b05057211 */ /* 0x000fe200000f1408 */
[----:B-1----:R-:W-:-:S04]  /*0460*/  IMAD.WIDE.U32 R6, R3, 0x4, R6 ;  /* 0x0000000403067825 */ /* 0x002fc800078e0006 */
[----:B------:R-:W2:Y:S04]  /*0470*/  LDG.E R8, desc[UR16][R4.64+0x8] ;  /* 0x0000081004087981 */ /* 0x000ea8000c1e1900 */
[----:B------:R-:W3:Y:S04]  /*0480*/  LDG.E R3, desc[UR16][R4.64+0x4] ;  /* 0x0000041004037981 */ /* 0x000ee8000c1e1900 */
[----:B------:R-:W3:Y:S04]  /*0490*/  LDG.E R7, desc[UR16][R6.64] ;  /* 0x0000001006077981 */ /* 0x000ee8000c1e1900 */
[----:B------:R-:W2:Y:S04]  /*04a0*/  LDG.E R9, desc[UR16][R4.64+0xc] ;  /* 0x00000c1004097981 */ /* 0x000ea8000c1e1900 */
[----:B------:R-:W4:Y:S04]  /*04b0*/  LDG.E R10, desc[UR16][R4.64+0x10] ;  /* 0x00001010040a7981 */ /* 0x000f28000c1e1900 */
[----:B------:R-:W4:Y:S04]  /*04c0*/  LDG.E R11, desc[UR16][R4.64+0x14] ;  /* 0x00001410040b7981 */ /* 0x000f28000c1e1900 */
[----:B------:R-:W5:Y:S04]  /*04d0*/  LDG.E R12, desc[UR16][R4.64+0x18] ;  /* 0x00001810040c7981 */ /* 0x000f68000c1e1900 */
[----:B------:R-:W5:Y:S01]  /*04e0*/  LDG.E R13, desc[UR16][R4.64+0x1c] ;  /* 0x00001c10040d7981 */ /* 0x000f62000c1e1900 */
[----:B------:R-:W-:-:S02]  /*04f0*/  IADD3 R2, PT, PT, R2, 0x8, RZ ;  /* 0x0000000802027810 */ /* 0x000fc40007ffe0ff */
[----:B---3--:R-:W-:-:S04]  /*0500*/  FMNMX3 R3, R0, R7, R3, !PT ;  /* 0x0000000700037276 */ /* 0x008fc80007800003 */
[----:B--2---:R-:W-:-:S04]  /*0510*/  FMNMX3 R3, R3, R8, R9, !PT ;  /* 0x0000000803037276 */ /* 0x004fc80007800009 */
[----:B----4-:R-:W-:-:S04]  /*0520*/  FMNMX3 R3, R3, R10, R11, !PT ;  /* 0x0000000a03037276 */ /* 0x010fc8000780000b */
[----:B-----5:R-:W-:-:S07]  /*0530*/  FMNMX3 R0, R3, R12, R13, !PT ;  /* 0x0000000c03007276 */ /* 0x020fce000780000d */
.L_x_162:
[----:B------:R-:W-:Y:S05]  /*0540*/  BRA.U !UP1, `(.L_x_159) ;  /* 0x0000000109847547 */ /* 0x000fea000b800000 */
[----:B------:R-:W-:Y:S02]  /*0550*/  UISETP.GE.U32.AND UP0, UPT, UR5, 0x4, UPT ;  /* 0x000000040500788c */ /* 0x000fe4000bf06070 */
[----:B------:R-:W-:-:S04]  /*0560*/  ULOP3.LUT UR4, UR4, 0x3, URZ, 0xc0, !UPT ;  /* 0x0000000304047892 */ /* 0x000fc8000f8ec0ff */
        /* <DEDUP_REMOVED lines=13> */
[----:B------:R-:W2:Y:S01]  /*0640*/  LDG.E R8, desc[UR16][R6.64+0xc] ;  /* 0x00000c1006087981 */ /* 0x000ea2000c1e1900 */
[----:B------:R-:W-:-:S02]  /*0650*/  IADD3 R2, PT, PT, R2, 0x4, RZ ;  /* 0x0000000402027810 */ /* 0x000fc40007ffe0ff */
[----:B---3--:R-:W-:-:S04]  /*0660*/  FMNMX3 R0, R0, R5, R3, !PT ;  /* 0x0000000500007276 */ /* 0x008fc80007800003 */
[----:B--2---:R-:W-:-:S07]  /*0670*/  FMNMX3 R0, R0, R9, R8, !PT ;  /* 0x0000000900007276 */ /* 0x004fce0007800008 */
.L_x_163:
[----:B------:R-:W-:Y:S05]  /*0680*/  BRA.U !UP1, `(.L_x_159) ;  /* 0x0000000109347547 */ /* 0x000fea000b800000 */
[----:B------:R-:W0:Y:S01]  /*0690*/  LDC.64 R4, c[0x0][0x380] ;  /* 0x0000e000ff047b82 */ /* 0x000e220000000a00 */
[----:B------:R-:W-:Y:S01]  /*06a0*/  IADD3 R3, PT, PT, R2, UR7, RZ ;  /* 0x0000000702037c10 */ /* 0x000fe2000fffe0ff */
[----:B------:R-:W-:-:S04]  /*06b0*/  UIADD3 UR4, UPT, UPT, -UR4, URZ, URZ ;  /* 0x000000ff04047290 */ /* 0x000fc8000fffe1ff */
[----:B0-----:R-:W-:-:S05]  /*06c0*/  IMAD.WIDE.U32 R2, R3, 0x4, R4 ;  /* 0x0000000403027825 */ /* 0x001fca00078e0004 */
[----:B------:R-:W-:-:S07]  /*06d0*/  MOV R5, R3 ;  /* 0x0000000300057202 */ /* 0x000fce0000000f00 */
.L_x_164:
[----:B------:R-:W-:-:S06]  /*06e0*/  MOV R3, R5 ;  /* 0x0000000500037202 */ /* 0x000fcc0000000f00 */
[----:B------:R0:W2:Y:S01]  /*06f0*/  LDG.E R3, desc[UR16][R2.64] ;  /* 0x0000001002037981 */ /* 0x0000a2000c1e1900 */
[----:B------:R-:W-:-:S04]  /*0700*/  UIADD3 UR4, UPT, UPT, UR4, 0x1, URZ ;  /* 0x0000000104047890 */ /* 0x000fc8000fffe0ff */
[----:B------:R-:W-:Y:S01]  /*0710*/  UISETP.NE.AND UP0, UPT, UR4, URZ, UPT ;  /* 0x000000ff0400728c */ /* 0x000fe2000bf05270 */
[----:B0-----:R-:W-:-:S04]  /*0720*/  IADD3 R2, P0, PT, R2, 0x4, RZ ;  /* 0x0000000402027810 */ /* 0x001fc80007f1e0ff */
[----:B------:R-:W-:Y:S02]  /*0730*/  IADD3.X R5, PT, PT, RZ, R5, RZ, P0, !PT ;  /* 0x00000005ff057210 */ /* 0x000fe400007fe4ff */
[----:B--2---:R-:W-:Y:S02]  /*0740*/  FMNMX R0, R3, R0, !PT ;  /* 0x0000000003007209 */ /* 0x004fe40007800000 */
[----:B------:R-:W-:Y:S05]  /*0750*/  BRA.U UP0, `(.L_x_164) ;  /* 0xfffffffd00e07547 */ /* 0x000fea000b83ffff */
.L_x_159:
[----:B------:R-:W0:Y:S01]  /*0760*/  LDCU UR8, c[0x0][0x394] ;  /* 0x00007280ff0877ac */ /* 0x000e220008000800 */
[----:B------:R-:W-:Y:S01]  /*0770*/  HFMA2 R3, -RZ, RZ, 0, 0 ;  /* 0x00000000ff037431 */ /* 0x000fe200000001ff */
[----:B0-----:R-:W-:-:S09]  /*0780*/  UISETP.GE.AND UP0, UPT, UR8, 0x1, UPT ;  /* 0x000000010800788c */ /* 0x001fd2000bf06270 */
[----:B------:R-:W-:Y:S05]  /*0790*/  BRA.U !UP0, `(.L_x_165) ;  /* 0x0000001108287547 */ /* 0x000fea000b800000 */
[----:B------:R-:W-:Y:S01]  /*07a0*/  UISETP.GE.U32.AND UP1, UPT, UR8, 0x8, UPT ;  /* 0x000000080800788c */ /* 0x000fe2000bf26070 */
[----:B------:R-:W-:Y:S01]  /*07b0*/  CS2R R2, SRZ ;  /* 0x0000000000027805 */ /* 0x000fe2000001ff00 */
[----:B------:R-:W-:Y:S02]  /*07c0*/  ULOP3.LUT UR18, UR8, 0x7, URZ, 0xc0, !UPT ;  /* 0x0000000708127892 */ /* 0x000fe4000f8ec0ff */
[----:B------:R-:W-:Y:S02]  /*07d0*/  UIMAD UR11, UR10, UR8, URZ ;  /* 0x000000080a0b72a4 */ /* 0x000fe4000f8e02ff */
[----:B------:R-:W-:-:S03]  /*07e0*/  UISETP.NE.AND UP0, UPT, UR18, URZ, UPT ;  /* 0x000000ff1200728c */ /* 0x000fc6000bf05270 */
[----:B------:R-:W-:Y:S08]  /*07f0*/  BRA.U !UP1, `(.L_x_166) ;  /* 0x0000000509ec7547 */ /* 0x000ff0000b800000 */
[----:B------:R-:W0:Y:S01]  /*0800*/  LDCU.128 UR12, c[0x0][0x380] ;  /* 0x00007000ff0c77ac */ /* 0x000e220008000c00 */
[----:B------:R-:W-:Y:S01]  /*0810*/  HFMA2 R3, -RZ, RZ, 0, 0 ;  /* 0x00000000ff037431 */ /* 0x000fe200000001ff */
[----:B------:R-:W-:Y:S01]  /*0820*/  UMOV UR4, 0x10 ;  /* 0x0000001000047882 */ /* 0x000fe20000000000 */
[----:B------:R-:W-:Y:S02]  /*0830*/  UMOV UR5, 0x0 ;  /* 0x0000000000057882 */ /* 0x000fe40000000000 */
[----:B------:R-:W-:-:S04]  /*0840*/  UIMAD.WIDE.U32 UR4, UR11, 0x4, UR4 ;  /* 0x000000040b0478a5 */ /* 0x000fc8000f8e0004 */
[----:B0-----:R-:W-:Y:S02]  /*0850*/  UIADD3 UR7, UP1, UPT, UR4, UR14, URZ ;  /* 0x0000000e04077290 */ /* 0x001fe4000ff3e0ff */
[----:B------:R-:W-:Y:S02]  /*0860*/  UIADD3 UR6, UP2, UPT, UR4, UR12, URZ ;  /* 0x0000000c04067290 */ /* 0x000fe4000ff5e0ff */
[----:B------:R-:W-:Y:S02]  /*0870*/  ULOP3.LUT UR4, UR8, 0x7ffffff8, URZ, 0xc0, !UPT ;  /* 0x7ffffff808047892 */ /* 0x000fe4000f8ec0ff */
[----:B------:R-:W-:Y:S01]  /*0880*/  UIADD3.X UR8, UPT, UPT, UR5, UR15, URZ, UP1, !UPT ;  /* 0x0000000f05087290 */ /* 0x000fe20008ffe4ff */
[----:B------:R-:W-:Y:S01]  /*0890*/  MOV R11, UR7 ;  /* 0x00000007000b7c02 */ /* 0x000fe20008000f00 */
[----:B------:R-:W-:Y:S01]  /*08a0*/  UIADD3.X UR5, UPT, UPT, UR5, UR13, URZ, UP2, !UPT ;  /* 0x0000000d05057290 */ /* 0x000fe200097fe4ff */
[----:B------:R-:W-:Y:S01]  /*08b0*/  MOV R4, UR6 ;  /* 0x0000000600047c02 */ /* 0x000fe20008000f00 */
[----:B------:R-:W-:-:S02]  /*08c0*/  UIADD3 UR9, UPT, UPT, -UR4, URZ, URZ ;  /* 0x000000ff04097290 */ /* 0x000fc4000fffe1ff */
[----:B------:R-:W-:Y:S02]  /*08d0*/  MOV R2, UR4 ;  /* 0x0000000400027c02 */ /* 0x000fe40008000f00 */
[----:B------:R-:W-:Y:S02]  /*08e0*/  MOV R12, UR8 ;  /* 0x00000008000c7c02 */ /* 0x000fe40008000f00 */
[----:B------:R-:W-:-:S07]  /*08f0*/  MOV R5, UR5 ;  /* 0x0000000500057c02 */ /* 0x000fce0008000f00 */
.L_x_167:
[----:B--2---:R-:W2:Y:S01]  /*0900*/  LDG.E R7, desc[UR16][R4.64+-0x10] ;  /* 0xfffff01004077981 */ /* 0x004ea2000c1e1900 */
[----:B------:R-:W-:Y:S02]  /*0910*/  MOV R8, 0x3bbb989d ;  /* 0x3bbb989d00087802 */ /* 0x000fe40000000f00 */
[----:B------:R-:W-:Y:S01]  /*0920*/  MOV R9, 0x437c0000 ;  /* 0x437c000000097802 */ /* 0x000fe20000000f00 */
[----:B--2---:R-:W-:-:S04]  /*0930*/  FADD R7, R7, -R0 ;  /* 0x8000000007077221 */ /* 0x004fc80000000000 */
[----:B------:R-:W-:-:S04]  /*0940*/  FFMA.SAT R6, R7, R8, 0.5 ;  /* 0x3f00000007067423 */ /* 0x000fc80000002008 */
[----:B------:R-:W-:-:S04]  /*0950*/  FFMA.RM R6, R6, R9, 12582913 ;  /* 0x4b40000106067423 */ /* 0x000fc80000004009 */
[----:B------:R-:W-:-:S04]  /*0960*/  FADD R10, R6, -12583039 ;  /* 0xcb40007f060a7421 */ /* 0x000fc80000000000 */
[----:B------:R-:W-:-:S04]  /*0970*/  FFMA R10, R7, 1.4426950216293334961, -R10 ;  /* 0x3fb8aa3b070a7823 */ /* 0x000fc8000000080a */
[----:B------:R-:W-:Y:S01]  /*0980*/  FFMA R7, R7, 1.925963033500011079e-08, R10 ;  /* 0x32a5706007077823 */ /* 0x000fe2000000000a */
[----:B------:R-:W-:Y:S02]  /*0990*/  SHF.L.U32 R10, R6, 0x17, RZ ;  /* 0x00000017060a7819 */ /* 0x000fe400000006ff */
[----:B------:R-:W-:-:S03]  /*09a0*/  MOV R6, R11 ;  /* 0x0000000b00067202 */ /* 0x000fc60000000f00 */
[----:B------:R-:W0:Y:S02]  /*09b0*/  MUFU.EX2 R7, R7 ;  /* 0x0000000700077308 */ /* 0x000e240000000800 */
[----:B0-----:R-:W-:Y:S01]  /*09c0*/  FMUL R10, R10, R7 ;  /* 0x000000070a0a7220 */ /* 0x001fe20000400000 */
[----:B------:R-:W-:-:S05]  /*09d0*/  MOV R7, R12 ;  /* 0x0000000c00077202 */ /* 0x000fca0000000f00 */
[----:B------:R0:W-:Y:S04]  /*09e0*/  STG.E desc[UR16][R6.64+-0x10], R10 ;  /* 0xfffff00a06007986 */ /* 0x0001e8000c101910 */
[----:B------:R-:W2:Y:S02]  /*09f0*/  LDG.E R11, desc[UR16][R4.64+-0xc] ;  /* 0xfffff410040b7981 */ /* 0x000ea4000c1e1900 */
[----:B--2---:R-:W-:-:S04]  /*0a00*/  FADD R11, R11, -R0 ;  /* 0x800000000b0b7221 */ /* 0x004fc80000000000 */
[----:B------:R-:W-:-:S04]  /*0a10*/  FFMA.SAT R12, R11, R8, 0.5 ;  /* 0x3f0000000b0c7423 */ /* 0x000fc80000002008 */
[----:B------:R-:W-:-:S04]  /*0a20*/  FFMA.RM R12, R12, R9, 12582913 ;  /* 0x4b4000010c0c7423 */ /* 0x000fc80000004009 */
[----:B------:R-:W-:-:S04]  /*0a30*/  FADD R14, R12, -12583039 ;  /* 0xcb40007f0c0e7421 */ /* 0x000fc80000000000 */
[----:B------:R-:W-:-:S04]  /*0a40*/  FFMA R14, R11, 1.4426950216293334961, -R14 ;  /* 0x3fb8aa3b0b0e7823 */ /* 0x000fc8000000080e */
[----:B------:R-:W-:Y:S01]  /*0a50*/  FFMA R14, R11, 1.925963033500011079e-08, R14 ;  /* 0x32a570600b0e7823 */ /* 0x000fe2000000000e */
[----:B------:R-:W-:-:S05]  /*0a60*/  SHF.L.U32 R11, R12, 0x17, RZ ;  /* 0x000000170c0b7819 */ /* 0x000fca00000006ff */
[----:B------:R-:W1:Y:S02]  /*0a70*/  MUFU.EX2 R14, R14 ;  /* 0x0000000e000e7308 */ /* 0x000e640000000800 */
[----:B-1----:R-:W-:-:S05]  /*0a80*/  FMUL R11, R11, R14 ;  /* 0x0000000e0b0b7220 */ /* 0x002fca0000400000 */
        /* <DEDUP_REMOVED lines=9> */
[----:B------:R-:W2:Y:S02]  /*0b20*/  MUFU.EX2 R16, R16 ;  /* 0x0000001000107308 */ /* 0x000ea40000000800 */
[----:B--2---:R-:W-:-:S05]  /*0b30*/  FMUL R13, R13, R16 ;  /* 0x000000100d0d7220 */ /* 0x004fca0000400000 */
[----:B------:R2:W-:Y:S04]  /*0b40*/  STG.E desc[UR16][R6.64+-0x8], R13 ;  /* 0xfffff80d06007986 */ /* 0x0005e8000c101910 */
[----:B------:R-:W3:Y:S02]  /*0b50*/  LDG.E R15, desc[UR16][R4.64+-0x4] ;  /* 0xfffffc10040f7981 */ /* 0x000ee4000c1e1900 */
[----:B---3--:R-:W-:-:S04]  /*0b60*/  FADD R15, R15, -R0 ;  /* 0x800000000f0f7221 */ /* 0x008fc80000000000 */
[----:B------:R-:W-:-:S04]  /*0b70*/  FFMA.SAT R12, R15, R8, 0.5 ;  /* 0x3f0000000f0c7423 */ /* 0x000fc80000002008 */
[----:B------:R-:W-:-:S04]  /*0b80*/  FFMA.RM R12, R12, R9, 12582913 ;  /* 0x4b4000010c0c7423 */ /* 0x000fc80000004009 */
[----:B------:R-:W-:-:S04]  /*0b90*/  FADD R14, R12, -12583039 ;  /* 0xcb40007f0c0e7421 */ /* 0x000fc80000000000 */
[----:B------:R-:W-:-:S04]  /*0ba0*/  FFMA R14, R15, 1.4426950216293334961, -R14 ;  /* 0x3fb8aa3b0f0e7823 */ /* 0x000fc8000000080e */
[----:B------:R-:W-:Y:S01]  /*0bb0*/  FFMA R14, R15, 1.925963033500011079e-08, R14 ;  /* 0x32a570600f0e7823 */ /* 0x000fe2000000000e */
[----:B------:R-:W-:-:S05]  /*0bc0*/  SHF.L.U32 R15, R12, 0x17, RZ ;  /* 0x000000170c0f7819 */ /* 0x000fca00000006ff */
[----:B------:R-:W3:Y:S02]  /*0bd0*/  MUFU.EX2 R14, R14 ;  /* 0x0000000e000e7308 */ /* 0x000ee40000000800 */
[----:B---3--:R-:W-:-:S05]  /*0be0*/  FMUL R15, R15, R14 ;  /* 0x0000000e0f0f7220 */ /* 0x008fca0000400000 */
        /* <DEDUP_REMOVED lines=34> */
[----:B------:R3:W4:Y:S01]  /*0e10*/  LDG.E R23, desc[UR16][R4.64+0xc] ;  /* 0x00000c1004177981 */ /* 0x000722000c1e1900 */
[----:B0-----:R-:W-:Y:S01]  /*0e20*/  FADD R10, R10, R3 ;  /* 0x000000030a0a7221 */ /* 0x001fe20000000000 */
[----:B------:R-:W-:-:S03]  /*0e30*/  UIADD3 UR9, UPT, UPT, UR9, 0x8, URZ ;  /* 0x0000000809097890 */ /* 0x000fc6000fffe0ff */
[----:B------:R-:W-:Y:S01]  /*0e40*/  FADD R10, R10, R11 ;  /* 0x0000000b0a0a7221 */ /* 0x000fe20000000000 */
[----:B------:R-:W-:Y:S01]  /*0e50*/  UISETP.NE.AND UP1, UPT, UR9, URZ, UPT ;  /* 0x000000ff0900728c */ /* 0x000fe2000bf25270 */
[----:B-1----:R-:W-:Y:S02]  /*0e60*/  IADD3 R11, P0, PT, R6, 0x20, RZ ;  /* 0x00000020060b7810 */ /* 0x002fe40007f1e0ff */
[----:B------:R-:W-:Y:S01]  /*0e70*/  FADD R10, R10, R13 ;  /* 0x0000000d0a0a7221 */ /* 0x000fe20000000000 */
[----:B---3--:R-:W-:-:S03]  /*0e80*/  IADD3 R4, P1, PT, R4, 0x20, RZ ;  /* 0x0000002004047810 */ /* 0x008fc60007f3e0ff */
[----:B------:R-:W-:Y:S01]  /*0e90*/  FADD R10, R10, R15 ;  /* 0x0000000f0a0a7221 */ /* 0x000fe20000000000 */
[----:B------:R-:W-:-:S03]  /*0ea0*/  IADD3.X R5, PT, PT, RZ, R5, RZ, P1, !PT ;  /* 0x00000005ff057210 */ /* 0x000fc60000ffe4ff */
[----:B------:R-:W-:-:S04]  /*0eb0*/  FADD R10, R10, R17 ;  /* 0x000000110a0a7221 */ /* 0x000fc80000000000 */
[----:B------:R-:W-:-:S04]  /*0ec0*/  FADD R10, R10, R19 ;  /* 0x000000130a0a7221 */ /* 0x000fc80000000000 */
[----:B------:R-:W-:Y:S01]  /*0ed0*/  FADD R10, R10, R21 ;  /* 0x000000150a0a7221 */ /* 0x000fe20000000000 */
[----:B----4-:R-:W-:-:S04]  /*0ee0*/  FADD R23, R23, -R0 ;  /* 0x8000000017177221 */ /* 0x010fc80000000000 */
[----:B------:R-:W-:-:S04]  /*0ef0*/  FFMA.SAT R8, R23, R8, 0.5 ;  /* 0x3f00000017087423 */ /* 0x000fc80000002008 */
[----:B------:R-:W-:-:S04]  /*0f00*/  FFMA.RM R8, R8, R9, 12582913 ;  /* 0x4b40000108087423 */ /* 0x000fc80000004009 */
[C---:B------:R-:W-:Y:S01]  /*0f10*/  FADD R12, R8.reuse, -12583039 ;  /* 0xcb40007f080c7421 */ /* 0x040fe20000000000 */
[----:B------:R-:W-:-:S03]  /*0f20*/  SHF.L.U32 R8, R8, 0x17, RZ ;  /* 0x0000001708087819 */ /* 0x000fc600000006ff */
[----:B------:R-:W-:-:S04]  /*0f30*/  FFMA R12, R23, 1.4426950216293334961, -R12 ;  /* 0x3fb8aa3b170c7823 */ /* 0x000fc8000000080c */
[----:B------:R-:W-:-:S04]  /*0f40*/  FFMA R12, R23, 1.925963033500011079e-08, R12 ;  /* 0x32a57060170c7823 */ /* 0x000fc8000000000c */
[----:B------:R0:W1:Y:S02]  /*0f50*/  MUFU.EX2 R9, R12 ;  /* 0x0000000c00097308 */ /* 0x0000640000000800 */
[----:B0-----:R-:W-:Y:S01]  /*0f60*/  IADD3.X R12, PT, PT, RZ, R7, RZ, P0, !PT ;  /* 0x00000007ff0c7210 */ /* 0x001fe200007fe4ff */
[----:B-1----:R-:W-:-:S04]  /*0f70*/  FMUL R9, R8, R9 ;  /* 0x0000000908097220 */ /* 0x002fc80000400000 */
[----:B------:R-:W-:Y:S01]  /*0f80*/  FADD R3, R10, R9 ;  /* 0x000000090a037221 */ /* 0x000fe20000000000 */
[----:B------:R2:W-:Y:S01]  /*0f90*/  STG.E desc[UR16][R6.64+0xc], R9 ;  /* 0x00000c0906007986 */ /* 0x0005e2000c101910 */
[----:B------:R-:W-:Y:S05]  /*0fa0*/  BRA.U UP1, `(.L_x_167) ;  /* 0xfffffff901547547 */ /* 0x000fea000b83ffff */
.L_x_166:
[----:B------:R-:W-:Y:S05]  /*0fb0*/  BRA.U !UP0, `(.L_x_165) ;  /* 0x0000000908207547 */ /* 0x000fea000b800000 */
[----:B------:R-:W0:Y:S01]  /*0fc0*/  LDCU UR4, c[0x0][0x394] ;  /* 0x00007280ff0477ac */ /* 0x000e220008000800 */
[----:B------:R-:W-:Y:S02]  /*0fd0*/  UISETP.GE.U32.AND UP0, UPT, UR18, 0x4, UPT ;  /* 0x000000041200788c */ /* 0x000fe4000bf06070 */
[----:B0-----:R-:W-:-:S04]  /*0fe0*/  ULOP3.LUT UR5, UR4, 0x3, URZ, 0xc0, !UPT ;  /* 0x0000000304057892 */ /* 0x001fc8000f8ec0ff */
[----:B------:R-:W-:-:S03]  /*0ff0*/  UISETP.NE.AND UP1, UPT, UR5, URZ, UPT ;  /* 0x000000ff0500728c */ /* 0x000fc6000bf25270 */
[----:B------:R-:W-:Y:S08]  /*1000*/  BRA.U !UP0, `(.L_x_168) ;  /* 0x0000000508047547 */ /* 0x000ff0000b800000 */
[----:B--2---:R-:W0:Y:S01]  /*1010*/  LDC.64 R6, c[0x0][0x380] ;  /* 0x0000e000ff067b82 */ /* 0x004e220000000a00 */
[----:B------:R-:W-:Y:S01]  /*1020*/  IADD3 R13, PT, PT, R2, UR11, RZ ;  /* 0x0000000b020d7c10 */ /* 0x000fe2000fffe0ff */
[----:B------:R-:W-:Y:S01]  /*1030*/  HFMA2 R9, -RZ, RZ, 3.7421875, 0 ;  /* 0x437c0000ff097431 */ /* 0x000fe200000001ff */
[----:B------:R-:W-:Y:S01]  /*1040*/  MOV R8, 0x3bbb989d ;  /* 0x3bbb989d00087802 */ /* 0x000fe20000000f00 */
[----:B------:R-:W1:Y:S02]  /*1050*/  LDCU.128 UR12, c[0x0][0x380] ;  /* 0x00007000ff0c77ac */ /* 0x000e640008000c00 */
[----:B0-----:R-:W-:-:S06]  /*1060*/  IMAD.WIDE.U32 R6, R13, 0x4, R6 ;  /* 0x000000040d067825 */ /* 0x001fcc00078e0006 */
[----:B------:R-:W2:Y:S01]  /*1070*/  LDG.E R7, desc[UR16][R6.64] ;  /* 0x0000001006077981 */ /* 0x000ea2000c1e1900 */
[----:B------:R-:W-:-:S04]  /*1080*/  IADD3 R16, P0, PT, R2, UR11, RZ ;  /* 0x0000000b02107c10 */ /* 0x000fc8000ff1e0ff */
[C---:B------:R-:W-:Y:S01]  /*1090*/  SHF.L.U32 R15, R16.reuse, 0x2, RZ ;  /* 0x00000002100f7819 */ /* 0x040fe200000006ff */
[----:B--2---:R-:W-:Y:S01]  /*10a0*/  FADD R11, R7, -R0 ;  /* 0x80000000070b7221 */ /* 0x004fe20000000000 */
[----:B------:R-:W-:Y:S02]  /*10b0*/  IADD3.X R7, PT, PT, RZ, RZ, RZ, P0, !PT ;  /* 0x000000ffff077210 */ /* 0x000fe400007fe4ff */
[----:B-1----:R-:W-:Y:S01]  /*10c0*/  IADD3 R6, P0, PT, R15, UR12, RZ ;  /* 0x0000000c0f067c10 */ /* 0x002fe2000ff1e0ff */
[----:B------:R-:W-:Y:S01]  /*10d0*/  FFMA.SAT R4, R11, R8, 0.5 ;  /* 0x3f0000000b047423 */ /* 0x000fe20000002008 */
[----:B------:R-:W-:-:S03]  /*10e0*/  SHF.L.U64.HI R16, R16, 0x2, R7 ;  /* 0x0000000210107819 */ /* 0x000fc60000010207 */
[----:B------:R-:W-:Y:S01]  /*10f0*/  FFMA.RM R10, R4, R9, 12582913 ;  /* 0x4b400001040a7423 */ /* 0x000fe20000004009 */
[----:B------:R-:W-:Y:S01]  /*1100*/  IADD3.X R7, PT, PT, R16, UR13, RZ, P0, !PT ;  /* 0x0000000d10077c10 */ /* 0x000fe200087fe4ff */
[----:B------:R-:W0:Y:S02]  /*1110*/  LDC.64 R4, c[0x0][0x388] ;  /* 0x0000e200ff047b82 */ /* 0x000e240000000a00 */
[C---:B------:R-:W-:Y:S01]  /*1120*/  FADD R12, R10.reuse, -12583039 ;  /* 0xcb40007f0a0c7421 */ /* 0x040fe20000000000 */
[----:B------:R-:W-:-:S03]  /*1130*/  SHF.L.U32 R10, R10, 0x17, RZ ;  /* 0x000000170a0a7819 */ /* 0x000fc600000006ff */
[----:B------:R-:W-:-:S04]  /*1140*/  FFMA R12, R11, 1.4426950216293334961, -R12 ;  /* 0x3fb8aa3b0b0c7823 */ /* 0x000fc8000000080c */
[----:B------:R-:W-:-:S06]  /*1150*/  FFMA R11, R11, 1.925963033500011079e-08, R12 ;  /* 0x32a570600b0b7823 */ /* 0x000fcc000000000c */
[----:B------:R-:W1:Y:S01]  /*1160*/  MUFU.EX2 R11, R11 ;  /* 0x0000000b000b7308 */ /* 0x000e620000000800 */
[----:B0-----:R-:W-:-:S04]  /*1170*/  IMAD.WIDE.U32 R12, R13, 0x4, R4 ;  /* 0x000000040d0c7825 */ /* 0x001fc800078e0004 */
[----:B-1----:R-:W-:-:S05]  /*1180*/  FMUL R10, R10, R11 ;  /* 0x0000000b0a0a7220 */ /* 0x002fca0000400000 */
[----:B------:R0:W-:Y:S04]  /*1190*/  STG.E desc[UR16][R12.64], R10 ;  /* 0x0000000a0c007986 */ /* 0x0001e8000c101910 */
[----:B------:R-:W2:Y:S02]  /*11a0*/  LDG.E R5, desc[UR16][R6.64+0x4] ;  /* 0x0000041006057981 */ /* 0x000ea4000c1e1900 */
[----:B--2---:R-:W-:-:S04]  /*11b0*/  FADD R5, R5, -R0 ;  /* 0x8000000005057221 */ /* 0x004fc80000000000 */
[----:B------:R-:W-:-:S04]  /*11c0*/  FFMA.SAT R4, R5, R8, 0.5 ;  /* 0x3f00000005047423 */ /* 0x000fc80000002008 */
[----:B------:R-:W-:-:S04]  /*11d0*/  FFMA.RM R11, R4, R9, 12582913 ;  /* 0x4b400001040b7423 */ /* 0x000fc80000004009 */
[C---:B------:R-:W-:Y:S01]  /*11e0*/  FADD R4, R11.reuse, -12583039 ;  /* 0xcb40007f0b047421 */ /* 0x040fe20000000000 */
[----:B------:R-:W-:-:S03]  /*11f0*/  SHF.L.U32 R11, R11, 0x17, RZ ;  /* 0x000000170b0b7819 */ /* 0x000fc600000006ff */
[----:B------:R-:W-:-:S04]  /*1200*/  FFMA R4, R5, 1.4426950216293334961, -R4 ;  /* 0x3fb8aa3b05047823 */ /* 0x000fc80000000804 */
[----:B------:R-:W-:Y:S01]  /*1210*/  FFMA R14, R5, 1.925963033500011079e-08, R4 ;  /* 0x32a57060050e7823 */ /* 0x000fe20000000004 */
[----:B------:R-:W-:-:S04]  /*1220*/  IADD3 R4, P0, PT, R15, UR14, RZ ;  /* 0x0000000e0f047c10 */ /* 0x000fc8000ff1e0ff */
[----:B------:R-:W-:Y:S01]  /*1230*/  IADD3.X R5, PT, PT, R16, UR15, RZ, P0, !PT ;  /* 0x0000000f10057c10 */ /* 0x000fe200087fe4ff */
[----:B------:R-:W1:Y:S02]  /*1240*/  MUFU.EX2 R14, R14 ;  /* 0x0000000e000e7308 */ /* 0x000e640000000800 */
[----:B-1----:R-:W-:-:S05]  /*1250*/  FMUL R11, R11, R14 ;  /* 0x0000000e0b0b7220 */ /* 0x002fca0000400000 */
[----:B------:R1:W-:Y:S04]  /*1260*/  STG.E desc[UR16][R4.64+0x4], R11 ;  /* 0x0000040b04007986 */ /* 0x0003e8000c101910 */
[----:B0-----:R-:W2:Y:S02]  /*1270*/  LDG.E R13, desc[UR16][R6.64+0x8] ;  /* 0x00000810060d7981 */ /* 0x001ea4000c1e1900 */
[----:B--2---:R-:W-:-:S04]  /*1280*/  FADD R13, R13, -R0 ;  /* 0x800000000d0d7221 */ /* 0x004fc80000000000 */
[----:B------:R-:W-:-:S04]  /*1290*/  FFMA.SAT R12, R13, R8, 0.5 ;  /* 0x3f0000000d0c7423 */ /* 0x000fc80000002008 */
[----:B------:R-:W-:-:S04]  /*12a0*/  FFMA.RM R12, R12, R9, 12582913 ;  /* 0x4b4000010c0c7423 */ /* 0x000fc80000004009 */
[C---:B------:R-:W-:Y:S01]  /*12b0*/  FADD R16, R12.reuse, -12583039 ;  /* 0xcb40007f0c107421 */ /* 0x040fe20000000000 */
[----:B------:R-:W-:-:S03]  /*12c0*/  SHF.L.U32 R12, R12, 0x17, RZ ;  /* 0x000000170c0c7819 */ /* 0x000fc600000006ff */
[----:B------:R-:W-:-:S04]  /*12d0*/  FFMA R16, R13, 1.4426950216293334961, -R16 ;  /* 0x3fb8aa3b0d107823 */ /* 0x000fc80000000810 */
[----:B------:R-:W-:-:S04]  /*12e0*/  FFMA R16, R13, 1.925963033500011079e-08, R16 ;  /* 0x32a570600d107823 */ /* 0x000fc80000000010 */
[----:B------:R-:W0:Y:S02]  /*12f0*/  MUFU.EX2 R13, R16 ;  /* 0x00000010000d7308 */ /* 0x000e240000000800 */
[----:B0-----:R-:W-:-:S05]  /*1300*/  FMUL R13, R12, R13 ;  /* 0x0000000d0c0d7220 */ /* 0x001fca0000400000 */
[----:B------:R1:W-:Y:S04]  /*1310*/  STG.E desc[UR16][R4.64+0x8], R13 ;  /* 0x0000080d04007986 */ /* 0x0003e8000c101910 */
[----:B------:R-:W2:Y:S01]  /*1320*/  LDG.E R7, desc[UR16][R6.64+0xc] ;  /* 0x00000c1006077981 */ /* 0x000ea2000c1e1900 */
[----:B------:R-:W-:Y:S01]  /*1330*/  FADD R10, R3, R10 ;  /* 0x0000000a030a7221 */ /* 0x000fe20000000000 */
[----:B------:R-:W-:-:S03]  /*1340*/  IADD3 R2, PT, PT, R2, 0x4, RZ ;  /* 0x0000000402027810 */ /* 0x000fc60007ffe0ff */
[----:B------:R-:W-:-:S04]  /*1350*/  FADD R10, R10, R11 ;  /* 0x0000000b0a0a7221 */ /* 0x000fc80000000000 */
[----:B------:R-:W-:Y:S01]  /*1360*/  FADD R10, R10, R13 ;  /* 0x0000000d0a0a7221 */ /* 0x000fe20000000000 */
        /* <DEDUP_REMOVED lines=8> */
[----:B0-----:R-:W-:-:S04]  /*13f0*/  FMUL R9, R8, R9 ;  /* 0x0000000908097220 */ /* 0x001fc80000400000 */
[----:B------:R-:W-:Y:S01]  /*1400*/  FADD R3, R10, R9 ;  /* 0x000000090a037221 */ /* 0x000fe20000000000 */
[----:B------:R1:W-:Y:S06]  /*1410*/  STG.E desc[UR16][R4.64+0xc], R9 ;  /* 0x00000c0904007986 */ /* 0x0003ec000c101910 */
.L_x_168:
[----:B------:R-:W-:Y:S05]  /*1420*/  BRA.U !UP1, `(.L_x_165) ;  /* 0x0000000509047547 */ /* 0x000fea000b800000 */
[----:B------:R-:W-:Y:S02]  /*1430*/  UISETP.NE.AND UP0, UPT, UR5, 0x1, UPT ;  /* 0x000000010500788c */ /* 0x000fe4000bf05270 */
[----:B------:R-:W-:-:S04]  /*1440*/  ULOP3.LUT UR4, UR4, 0x1, URZ, 0xc0, !UPT ;  /* 0x0000000104047892 */ /* 0x000fc8000f8ec0ff */
[----:B------:R-:W-:-:S03]  /*1450*/  UISETP.NE.U32.AND UP1, UPT, UR4, 0x1, UPT ;  /* 0x000000010400788c */ /* 0x000fc6000bf25070 */
[----:B------:R-:W-:Y:S08]  /*1460*/  BRA.U !UP0, `(.L_x_169) ;  /* 0x0000000108a47547 */ /* 0x000ff0000b800000 */
[----:B-1----:R-:W0:Y:S01]  /*1470*/  LDC.64 R4, c[0x0][0x380] ;  /* 0x0000e000ff047b82 */ /* 0x002e220000000a00 */
[----:B--2---:R-:W-:Y:S01]  /*1480*/  IADD3 R13, PT, PT, R2, UR11, RZ ;  /* 0x0000000b020d7c10 */ /* 0x004fe2000fffe0ff */
[----:B------:R-:W-:Y:S01]  /*1490*/  HFMA2 R12, -RZ, RZ, 3.7421875, 0 ;  /* 0x437c0000ff0c7431 */ /* 0x000fe200000001ff */
[----:B------:R-:W-:Y:S01]  /*14a0*/  MOV R15, 0x3bbb989d ;  /* 0x3bbb989d000f7802 */ /* 0x000fe20000000f00 */
[----:B------:R-:W1:Y:S02]  /*14b0*/  LDCU.128 UR4, c[0x0][0x380] ;  /* 0x00007000ff0477ac */ /* 0x000e640008000c00 */
[----:B0-----:R-:W-:-:S06]  /*14c0*/  IMAD.WIDE.U32 R6, R13, 0x4, R4 ;  /* 0x000000040d067825 */ /* 0x001fcc00078e0004 */
[----:B------:R0:W2:Y:S02]  /*14d0*/  LDG.E R7, desc[UR16][R6.64] ;  /* 0x0000001006077981 */ /* 0x0000a4000c1e1900 */
[----:B0-----:R-:W-:-:S04]  /*14e0*/  IADD3 R6, P0, PT, R2, UR11, RZ ;  /* 0x0000000b02067c10 */ /* 0x001fc8000ff1e0ff */
[----:B------:R-:W-:Y:S01]  /*14f0*/  SHF.L.U32 R16, R6, 0x2, RZ ;  /* 0x0000000206107819 */ /* 0x000fe200000006ff */
[----:B--2---:R-:W-:Y:S01]  /*1500*/  FADD R8, R7, -R0 ;  /* 0x8000000007087221 */ /* 0x004fe20000000000 */
[----:B------:R-:W-:-:S03]  /*1510*/  IADD3.X R7, PT, PT, RZ, RZ, RZ, P0, !PT ;  /* 0x000000ffff077210 */ /* 0x000fc600007fe4ff */
[----:B------:R-:W-:Y:S01]  /*1520*/  FFMA.SAT R4, R8, R15, 0.5 ;  /* 0x3f00000008047423 */ /* 0x000fe2000000200f */
[----:B------:R-:W-:Y:S02]  /*1530*/  SHF.L.U64.HI R14, R6, 0x2, R7 ;  /* 0x00000002060e7819 */ /* 0x000fe40000010207 */
[----:B-1----:R-:W-:Y:S01]  /*1540*/  IADD3 R6, P0, PT, R16, UR4, RZ ;  /* 0x0000000410067c10 */ /* 0x002fe2000ff1e0ff */
[----:B------:R-:W-:Y:S02]  /*1550*/  FFMA.RM R9, R4, R12, 12582913 ;  /* 0x4b40000104097423 */ /* 0x000fe4000000400c */
[----:B------:R-:W0:Y:S01]  /*1560*/  LDC.64 R4, c[0x0][0x388] ;  /* 0x0000e200ff047b82 */ /* 0x000e220000000a00 */
[----:B------:R-:W-:Y:S01]  /*1570*/  IADD3.X R7, PT, PT, R14, UR5, RZ, P0, !PT ;  /* 0x000000050e077c10 */ /* 0x000fe200087fe4ff */
[C---:B------:R-:W-:Y:S01]  /*1580*/  FADD R11, R9.reuse, -12583039 ;  /* 0xcb40007f090b7421 */ /* 0x040fe20000000000 */
[----:B------:R-:W-:-:S03]  /*1590*/  SHF.L.U32 R9, R9, 0x17, RZ ;  /* 0x0000001709097819 */ /* 0x000fc600000006ff */
[----:B------:R-:W-:-:S04]  /*15a0*/  FFMA R11, R8, 1.4426950216293334961, -R11 ;  /* 0x3fb8aa3b080b7823 */ /* 0x000fc8000000080b */
[----:B------:R-:W-:-:S04]  /*15b0*/  FFMA R11, R8, 1.925963033500011079e-08, R11 ;  /* 0x32a57060080b7823 */ /* 0x000fc8000000000b */
[----:B------:R-:W1:Y:S01]  /*15c0*/  MUFU.EX2 R8, R11 ;  /* 0x0000000b00087308 */ /* 0x000e620000000800 */
[----:B0-----:R-:W-:-:S04]  /*15d0*/  IMAD.WIDE.U32 R4, R13, 0x4, R4 ;  /* 0x000000040d047825 */ /* 0x001fc800078e0004 */
[----:B-1----:R-:W-:-:S05]  /*15e0*/  FMUL R10, R9, R8 ;  /* 0x00000008090a7220 */ /* 0x002fca0000400000 */
[----:B------:R0:W-:Y:S04]  /*15f0*/  STG.E desc[UR16][R4.64], R10 ;  /* 0x0000000a04007986 */ /* 0x0001e8000c101910 */
[----:B------:R-:W2:Y:S01]  /*1600*/  LDG.E R7, desc[UR16][R6.64+0x4] ;  /* 0x0000041006077981 */ /* 0x000ea2000c1e1900 */
[----:B------:R-:W-:Y:S01]  /*1610*/  FADD R3, R3, R10 ;  /* 0x0000000a03037221 */ /* 0x000fe20000000000 */
[----:B------:R-:W-:Y:S01]  /*1620*/  IADD3 R2, PT, PT, R2, 0x2, RZ ;  /* 0x0000000202027810 */ /* 0x000fe20007ffe0ff */
        /* <DEDUP_REMOVED lines=10> */
[----:B-1----:R-:W-:-:S04]  /*16d0*/  FMUL R12, R12, R11 ;  /* 0x0000000b0c0c7220 */ /* 0x002fc80000400000 */
[----:B------:R-:W-:Y:S01]  /*16e0*/  FADD R3, R3, R12 ;  /* 0x0000000c03037221 */ /* 0x000fe20000000000 */
[----:B------:R0:W-:Y:S06]  /*16f0*/  STG.E desc[UR16][R8.64+0x4], R12 ;  /* 0x0000040c08007986 */ /* 0x0001ec000c101910 */
.L_x_169:
[----:B------:R-:W-:Y:S05]  /*1700*/  BRA.U UP1, `(.L_x_165) ;  /* 0x00000001014c7547 */ /* 0x000fea000b800000 */
[----:B01----:R-:W0:Y:S01]  /*1710*/  LDC.64 R4, c[0x0][0x380] ;  /* 0x0000e000ff047b82 */ /* 0x003e220000000a00 */
[----:B--2---:R-:W-:-:S05]  /*1720*/  IADD3 R9, PT, PT, R2, UR11, RZ ;  /* 0x0000000b02097c10 */ /* 0x004fca000fffe0ff */
[----:B0-----:R-:W-:-:S06]  /*1730*/  IMAD.WIDE.U32 R4, R9, 0x4, R4 ;  /* 0x0000000409047825 */ /* 0x001fcc00078e0004 */
[----:B------:R-:W2:Y:S01]  /*1740*/  LDG.E R5, desc[UR16][R4.64] ;  /* 0x0000001004057981 */ /* 0x000ea2000c1e1900 */
[----:B------:R-:W-:Y:S01]  /*1750*/  HFMA2 R11, -RZ, RZ, 3.7421875, 0 ;  /* 0x437c0000ff0b7431 */ /* 0x000fe200000001ff */
[----:B------:R-:W-:Y:S01]  /*1760*/  MOV R7, 0x3bbb989d ;  /* 0x3bbb989d00077802 */ /* 0x000fe20000000f00 */
[----:B--2---:R-:W-:-:S04]  /*1770*/  FADD R0, R5, -R0 ;  /* 0x8000000005007221 */ /* 0x004fc80000000000 */
[----:B------:R-:W-:Y:S02]  /*1780*/  FFMA.SAT R2, R0, R7, 0.5 ;  /* 0x3f00000000027423 */ /* 0x000fe40000002007 */
[----:B------:R-:W0:Y:S02]  /*1790*/  LDC.64 R6, c[0x0][0x388] ;  /* 0x0000e200ff067b82 */ /* 0x000e240000000a00 */
[----:B------:R-:W-:-:S04]  /*17a0*/  FFMA.RM R2, R2, R11, 12582913 ;  /* 0x4b40000102027423 */ /* 0x000fc8000000400b */
[C---:B------:R-:W-:Y:S01]  /*17b0*/  FADD R11, R2.reuse, -12583039 ;  /* 0xcb40007f020b7421 */ /* 0x040fe20000000000 */
[----:B------:R-:W-:-:S03]  /*17c0*/  SHF.L.U32 R2, R2, 0x17, RZ ;  /* 0x0000001702027819 */ /* 0x000fc600000006ff */
[----:B------:R-:W-:-:S04]  /*17d0*/  FFMA R11, R0, 1.4426950216293334961, -R11 ;  /* 0x3fb8aa3b000b7823 */ /* 0x000fc8000000080b */
[----:B------:R-:W-:-:S06]  /*17e0*/  FFMA R11, R0, 1.925963033500011079e-08, R11 ;  /* 0x32a57060000b7823 */ /* 0x000fcc000000000b */
[----:B------:R-:W1:Y:S01]  /*17f0*/  MUFU.EX2 R11, R11 ;  /* 0x0000000b000b7308 */ /* 0x000e620000000800 */
[----:B0-----:R-:W-:-:S04]  /*1800*/  IMAD.WIDE.U32 R4, R9, 0x4, R6 ;  /* 0x0000000409047825 */ /* 0x001fc800078e0006 */
[----:B-1----:R-:W-:-:S04]  /*1810*/  FMUL R2, R2, R11 ;  /* 0x0000000b02027220 */ /* 0x002fc80000400000 */
[----:B------:R-:W-:Y:S01]  /*1820*/  FADD R3, R3, R2 ;  /* 0x0000000203037221 */ /* 0x000fe20000000000 */
[----:B------:R3:W-:Y:S06]  /*1830*/  STG.E desc[UR16][R4.64], R2 ;  /* 0x0000000204007986 */ /* 0x0007ec000c101910 */
.L_x_165:
[----:B--2---:R-:W2:Y:S02]  /*1840*/  LDC R6, c[0x0][0x394] ;  /* 0x0000e500ff067b82 */ /* 0x004ea40000000800 */
[----:B--2---:R-:W-:-:S13]  /*1850*/  ISETP.GE.AND P0, PT, R6, 0x1, PT ;  /* 0x000000010600780c */ /* 0x004fda0003f06270 */
[----:B------:R-:W-:Y:S05]  /*1860*/  @!P0 EXIT ;  /* 0x000000000000894d */ /* 0x000fea0003800000 */
[C---:B------:R-:W-:Y:S01]  /*1870*/  ISETP.GE.U32.AND P0, PT, R6.reuse, 0x4, PT ;  /* 0x000000040600780c */ /* 0x040fe20003f06070 */
[C---:B---3--:R-:W-:Y:S01]  /*1880*/  IMAD R2, R6.reuse, UR10, RZ ;  /* 0x0000000a06027c24 */ /* 0x048fe2000f8e02ff */
[----:B------:R-:W-:Y:S02]  /*1890*/  LOP3.LUT R7, R6, 0x3, RZ, 0xc0, !PT ;  /* 0x0000000306077812 */ /* 0x000fe400078ec0ff */
[----:B01----:R-:W-:-:S09]  /*18a0*/  MOV R9, RZ ;  /* 0x000000ff00097202 */ /* 0x003fd20000000f00 */
[----:B------:R-:W-:Y:S05]  /*18b0*/  @!P0 BRA `(.L_x_170) ;  /* 0x0000000800ac8947 */ /* 0x000fea0003800000 */
[----:B------:R-:W0:Y:S01]  /*18c0*/  LDC.64 R4, c[0x0][0x388] ;  /* 0x0000e200ff047b82 */ /* 0x000e220000000a00 */
[----:B------:R-:W-:-:S04]  /*18d0*/  LOP3.LUT R9, R6, 0x7ffffffc, RZ, 0xc0, !PT ;  /* 0x7ffffffc06097812 */ /* 0x000fc800078ec0ff */
[----:B------:R-:W-:Y:S01]  /*18e0*/  IADD3 R6, PT, PT, -R9, RZ, RZ ;  /* 0x000000ff09067210 */ /* 0x000fe20007ffe1ff */
[----:B0-----:R-:W-:-:S03]  /*18f0*/  IMAD.WIDE.U32 R4, R2, 0x4, R4 ;  /* 0x0000000402047825 */ /* 0x001fc600078e0004 */
[----:B------:R-:W-:-:S04]  /*1900*/  IADD3 R0, P0, PT, R4, 0x8, RZ ;  /* 0x0000000804007810 */ /* 0x000fc80007f1e0ff */
[----:B------:R-:W-:-:S09]  /*1910*/  IADD3.X R13, PT, PT, RZ, R5, RZ, P0, !PT ;  /* 0x00000005ff0d7210 */ /* 0x000fd200007fe4ff */
.L_x_175:
[----:B0-----:R-:W-:Y:S02]  /*1920*/  MOV R4, R0 ;  /* 0x0000000000047202 */ /* 0x001fe40000000f00 */
[----:B------:R-:W-:-:S05]  /*1930*/  MOV R5, R13 ;  /* 0x0000000d00057202 */ /* 0x000fca0000000f00 */
[----:B------:R-:W2:Y:S01]  /*1940*/  LDG.E R0, desc[UR16][R4.64+-0x8] ;  /* 0xfffff81004007981 */ /* 0x000ea2000c1e1900 */
[----:B------:R-:W0:Y:S02]  /*1950*/  MUFU.RCP R8, R3 ;  /* 0x0000000300087308 */ /* 0x000e240000001000 */
[----:B0-----:R-:W-:-:S04]  /*1960*/  FFMA R11, R8, -R3, 1 ;  /* 0x3f800000080b7423 */ /* 0x001fc80000000803 */
[----:B------:R-:W-:Y:S02]  /*1970*/  FFMA R11, R8, R11, R8 ;  /* 0x0000000b080b7223 */ /* 0x000fe40000000008 */
[----:B--2---:R-:W0:Y:S02]  /*1980*/  FCHK P0, R0, R3 ;  /* 0x0000000300007302 */ /* 0x004e240000000000 */
[----:B------:R-:W-:-:S04]  /*1990*/  FFMA R8, R0, R11, RZ ;  /* 0x0000000b00087223 */ /* 0x000fc800000000ff */
[----:B------:R-:W-:-:S04]  /*19a0*/  FFMA R10, R8, -R3, R0 ;  /* 0x80000003080a7223 */ /* 0x000fc80000000000 */
[----:B------:R-:W-:Y:S01]  /*19b0*/  FFMA R10, R11, R10, R8 ;  /* 0x0000000a0b0a7223 */ /* 0x000fe20000000008 */
[----:B0-----:R-:W-:Y:S06]  /*19c0*/  @!P0 BRA `(.L_x_171) ;  /* 0x00000000000c8947 */ /* 0x001fec0003800000 */
[----:B------:R-:W-:-:S07]  /*19d0*/  MOV R8, 0x19f0 ;  /* 0x000019f000087802 */ /* 0x000fce0000000f00 */
[----:B------:R-:W-:Y:S05]  /*19e0*/  CALL.REL.NOINC `($__internal_2_$__cuda_sm3x_div_rn_noftz_f32_slowpath) ;  /* 0x0000001000907944 */ /* 0x000fea0003c00000 */
[----:B------:R-:W-:-:S07]  /*19f0*/  MOV R10, R0 ;  /* 0x00000000000a7202 */ /* 0x000fce0000000f00 */
.L_x_171:
[----:B------:R-:W2:Y:S01]  /*1a00*/  LDG.E R8, desc[UR16][R4.64+-0x4] ;  /* 0xfffffc1004087981 */ /* 0x000ea2000c1e1900 */
[----:B------:R-:W-:Y:S01]  /*1a10*/  MOV R0, R10 ;  /* 0x0000000a00007202 */ /* 0x000fe20000000f00 */
[----:B------:R-:W-:-:S03]  /*1a20*/  HFMA2 R13, -RZ, RZ, 1.5048828125, 33.21875 ;  /* 0x3e055027ff0d7431 */ /* 0x000fc600000001ff */
[----:B------:R-:W-:-:S13]  /*1a30*/  FSETP.GEU.AND P0, PT, R0, 1.175494350822287508e-38, PT ;  /* 0x008000000000780b */ /* 0x000fda0003f0e000 */
[----:B------:R-:W-:-:S05]  /*1a40*/  @!P0 FMUL R0, R0, 8388608 ;  /* 0x4b00000000008820 */ /* 0x000fca0000400000 */
[----:B------:R-:W-:-:S04]  /*1a50*/  IADD3 R10, PT, PT, R0, -0x3f2aaaab, RZ ;  /* 0xc0d55555000a7810 */ /* 0x000fc80007ffe0ff */
[----:B------:R-:W-:-:S04]  /*1a60*/  LOP3.LUT R11, R10, 0xff800000, RZ, 0xc0, !PT ;  /* 0xff8000000a0b7812 */ /* 0x000fc800078ec0ff */
[-C--:B------:R-:W-:Y:S02]  /*1a70*/  IADD3 R10, PT, PT, R0, -R11.reuse, RZ ;  /* 0x8000000b000a7210 */ /* 0x080fe40007ffe0ff */
[----:B------:R-:W-:-:S03]  /*1a80*/  I2FP.F32.S32 R11, R11 ;  /* 0x0000000b000b7245 */ /* 0x000fc60000201400 */
[----:B------:R-:W-:Y:S01]  /*1a90*/  FADD R12, R10, -1 ;  /* 0xbf8000000a0c7421 */ /* 0x000fe20000000000 */
[----:B------:R-:W-:Y:S02]  /*1aa0*/  FSEL R10, RZ, -23, P0 ;  /* 0xc1b80000ff0a7808 */ /* 0x000fe40000000000 */
[----:B------:R-:W-:Y:S01]  /*1ab0*/  ISETP.GT.U32.AND P0, PT, R0, 0x7f7fffff, PT ;  /* 0x7f7fffff0000780c */ /* 0x000fe20003f04070 */
[C---:B------:R-:W-:Y:S02]  /*1ac0*/  FFMA R13, R12.reuse, -R13, 0.14084610342979431152 ;  /* 0x3e1039f60c0d7423 */ /* 0x040fe4000000080d */
[----:B------:R-:W-:Y:S01]  /*1ad0*/  FFMA R10, R11, 1.1920928955078125e-07, R10 ;  /* 0x340000000b0a7823 */ /* 0x000fe2000000000a */
[----:B------:R-:W-:Y:S01]  /*1ae0*/  MOV R11, 0x7f800000 ;  /* 0x7f800000000b7802 */ /* 0x000fe20000000f00 */
[----:B------:R-:W-:-:S04]  /*1af0*/  FFMA R13, R12, R13, -0.12148627638816833496 ;  /* 0xbdf8cdcc0c0d7423 */ /* 0x000fc8000000000d */
[----:B------:R-:W-:-:S04]  /*1b00*/  FFMA R13, R12, R13, 0.13980610668659210205 ;  /* 0x3e0f29550c0d7423 */ /* 0x000fc8000000000d */
[----:B------:R-:W-:-:S04]  /*1b10*/  FFMA R13, R12, R13, -0.16684235632419586182 ;  /* 0xbe2ad8b90c0d7423 */ /* 0x000fc8000000000d */
[----:B------:R-:W-:-:S04]  /*1b20*/  FFMA R13, R12, R13, 0.20012299716472625732 ;  /* 0x3e4ced0b0c0d7423 */ /* 0x000fc8000000000d */
[----:B------:R-:W-:-:S04]  /*1b30*/  FFMA R13, R12, R13, -0.24999669194221496582 ;  /* 0xbe7fff220c0d7423 */ /* 0x000fc8000000000d */
[----:B------:R-:W-:-:S04]  /*1b40*/  FFMA R13, R12, R13, 0.33333182334899902344 ;  /* 0x3eaaaa780c0d7423 */ /* 0x000fc8000000000d */
[----:B------:R-:W-:-:S04]  /*1b50*/  FFMA R13, R12, R13, -0.5 ;  /* 0xbf0000000c0d7423 */ /* 0x000fc8000000000d */
[----:B------:R-:W-:-:S04]  /*1b60*/  FMUL R13, R12, R13 ;  /* 0x0000000d0c0d7220 */ /* 0x000fc80000400000 */
[----:B------:R-:W-:Y:S02]  /*1b70*/  FFMA R13, R12, R13, R12 ;  /* 0x0000000d0c0d7223 */ /* 0x000fe4000000000c */
[----:B------:R-:W0:Y:S02]  /*1b80*/  MUFU.RCP R12, R3 ;  /* 0x00000003000c7308 */ /* 0x000e240000001000 */
[----:B------:R-:W-:Y:S01]  /*1b90*/  FFMA R10, R10, 0.69314718246459960938, R13 ;  /* 0x3f3172180a0a7823 */ /* 0x000fe2000000000d */
[C---:B------:R-:W-:Y:S01]  /*1ba0*/  @P0 FFMA R10, R0.reuse, R11, +INF ;  /* 0x7f800000000a0423 */ /* 0x040fe2000000000b */
[----:B------:R-:W-:-:S04]  /*1bb0*/  FSETP.NEU.AND P0, PT, R0, RZ, PT ;  /* 0x000000ff0000720b */ /* 0x000fc80003f0d000 */
[----:B------:R-:W-:-:S05]  /*1bc0*/  FSEL R11, R10, -INF , P0 ;  /* 0xff8000000a0b7808 */ /* 0x000fca0000000000 */
[----:B------:R1:W-:Y:S01]  /*1bd0*/  STG.E desc[UR16][R4.64+-0x8], R11 ;  /* 0xfffff80b04007986 */ /* 0x0003e2000c101910 */
[----:B0-----:R-:W-:-:S04]  /*1be0*/  FFMA R13, R12, -R3, 1 ;  /* 0x3f8000000c0d7423 */ /* 0x001fc80000000803 */
[----:B------:R-:W-:Y:S01]  /*1bf0*/  FFMA R0, R12, R13, R12 ;  /* 0x0000000d0c007223 */ /* 0x000fe2000000000c */
[----:B--2---:R-:W0:Y:S03]  /*1c00*/  FCHK P0, R8, R3 ;  /* 0x0000000308007302 */ /* 0x004e260000000000 */
[----:B------:R-:W-:-:S04]  /*1c10*/  FFMA R13, R0, R8, RZ ;  /* 0x00000008000d7223 */ /* 0x000fc800000000ff */
[----:B------:R-:W-:-:S04]  /*1c20*/  FFMA R10, R13, -R3, R8 ;  /* 0x800000030d0a7223 */ /* 0x000fc80000000008 */
[----:B------:R-:W-:Y:S01]  /*1c30*/  FFMA R0, R0, R10, R13 ;  /* 0x0000000a00007223 */ /* 0x000fe2000000000d */
[----:B01----:R-:W-:Y:S06]  /*1c40*/  @!P0 BRA `(.L_x_172) ;  /* 0x00000000000c8947 */ /* 0x003fec0003800000 */
[----:B------:R-:W-:Y:S02]  /*1c50*/  MOV R0, R8 ;  /* 0x0000000800007202 */ /* 0x000fe40000000f00 */
[----:B------:R-:W-:-:S07]  /*1c60*/  MOV R8, 0x1c80 ;  /* 0x00001c8000087802 */ /* 0x000fce0000000f00 */
[----:B------:R-:W-:Y:S05]  /*1c70*/  CALL.REL.NOINC `($__internal_2_$__cuda_sm3x_div_rn_noftz_f32_slowpath) ;  /* 0x0000000c00ec7944 */ /* 0x000fea0003c00000 */
.L_x_172:
[----:B------:R-:W2:Y:S01]  /*1c80*/  LDG.E R8, desc[UR16][R4.64] ;  /* 0x0000001004087981 */ /* 0x000ea2000c1e1900 */
[----:B------:R-:W-:Y:S02]  /*1c90*/  FSETP.GEU.AND P0, PT, R0, 1.175494350822287508e-38, PT ;  /* 0x008000000000780b */ /* 0x000fe40003f0e000 */
[----:B------:R-:W-:-:S11]  /*1ca0*/  MOV R13, 0x3e055027 ;  /* 0x3e055027000d7802 */ /* 0x000fd60000000f00 */
        /* <DEDUP_REMOVED lines=36> */
.L_x_173:
[----:B------:R-:W2:Y:S01]  /*1ef0*/  LDG.E R8, desc[UR16][R4.64+0x4] ;  /* 0x0000041004087981 */ /* 0x000ea2000c1e1900 */
[----:B------:R-:W-:Y:S01]  /*1f00*/  FSETP.GEU.AND P0, PT, R0, 1.175494350822287508e-38, PT ;  /* 0x008000000000780b */ /* 0x000fe20003f0e000 */
[----:B------:R-:W-:-:S12]  /*1f10*/  HFMA2 R13, -RZ, RZ, 1.5048828125, 33.21875 ;  /* 0x3e055027ff0d7431 */ /* 0x000fd800000001ff */
        /* <DEDUP_REMOVED lines=36> */
.L_x_174:
[----:B------:R-:W-:Y:S02]  /*2160*/  MOV R15, R0 ;  /* 0x00000000000f7202 */ /* 0x000fe40000000f00 */
[----:B------:R-:W-:Y:S02]  /*2170*/  MOV R11, 0x3e055027 ;  /* 0x3e055027000b7802 */ /* 0x000fe40000000f00 */
[----:B------:R-:W-:Y:S02]  /*2180*/  FSETP.GEU.AND P0, PT, R15, 1.175494350822287508e-38, PT ;  /* 0x008000000f00780b */ /* 0x000fe40003f0e000 */
[----:B------:R-:W-:-:S11]  /*2190*/  IADD3 R6, PT, PT, R6, 0x4, RZ ;  /* 0x0000000406067810 */ /* 0x000fd60007ffe0ff */
[----:B------:R-:W-:-:S05]  /*21a0*/  @!P0 FMUL R15, R15, 8388608 ;  /* 0x4b0000000f0f8820 */ /* 0x000fca0000400000 */
[----:B------:R-:W-:-:S04]  /*21b0*/  IADD3 R0, PT, PT, R15, -0x3f2aaaab, RZ ;  /* 0xc0d555550f007810 */ /* 0x000fc80007ffe0ff */
[----:B------:R-:W-:-:S04]  /*21c0*/  LOP3.LUT R8, R0, 0xff800000, RZ, 0xc0, !PT ;  /* 0xff80000000087812 */ /* 0x000fc800078ec0ff */
[----:B------:R-:W-:-:S05]  /*21d0*/  IADD3 R0, PT, PT, R15, -R8, RZ ;  /* 0x800000080f007210 */ /* 0x000fca0007ffe0ff */
[----:B------:R-:W-:Y:S01]  /*21e0*/  FADD R10, R0, -1 ;  /* 0xbf800000000a7421 */ /* 0x000fe20000000000 */
[----:B------:R-:W-:Y:S02]  /*21f0*/  FSEL R0, RZ, -23, P0 ;  /* 0xc1b80000ff007808 */ /* 0x000fe40000000000 */
[----:B------:R-:W-:Y:S01]  /*2200*/  ISETP.GT.U32.AND P0, PT, R15, 0x7f7fffff, PT ;  /* 0x7f7fffff0f00780c */ /* 0x000fe20003f04070 */
[----:B------:R-:W-:-:S04]  /*2210*/  FFMA R11, R10, -R11, 0.14084610342979431152 ;  /* 0x3e1039f60a0b7423 */ /* 0x000fc8000000080b */
[----:B------:R-:W-:-:S04]  /*2220*/  FFMA R11, R10, R11, -0.12148627638816833496 ;  /* 0xbdf8cdcc0a0b7423 */ /* 0x000fc8000000000b */
[----:B------:R-:W-:-:S04]  /*2230*/  FFMA R11, R10, R11, 0.13980610668659210205 ;  /* 0x3e0f29550a0b7423 */ /* 0x000fc8000000000b */
[----:B------:R-:W-:-:S04]  /*2240*/  FFMA R11, R10, R11, -0.16684235632419586182 ;  /* 0xbe2ad8b90a0b7423 */ /* 0x000fc8000000000b */
[----:B------:R-:W-:-:S04]  /*2250*/  FFMA R11, R10, R11, 0.20012299716472625732 ;  /* 0x3e4ced0b0a0b7423 */ /* 0x000fc8000000000b */
[----:B------:R-:W-:-:S04]  /*2260*/  FFMA R11, R10, R11, -0.24999669194221496582 ;  /* 0xbe7fff220a0b7423 */ /* 0x000fc8000000000b */
[----:B------:R-:W-:-:S04]  /*2270*/  FFMA R11, R10, R11, 0.33333182334899902344 ;  /* 0x3eaaaa780a0b7423 */ /* 0x000fc8000000000b */
[C---:B------:R-:W-:Y:S01]  /*2280*/  FFMA R13, R10.reuse, R11, -0.5 ;  /* 0xbf0000000a0d7423 */ /* 0x040fe2000000000b */
[----:B------:R-:W-:Y:S02]  /*2290*/  I2FP.F32.S32 R11, R8 ;  /* 0x00000008000b7245 */ /* 0x000fe40000201400 */
[----:B------:R-:W-:Y:S01]  /*22a0*/  MOV R8, 0x7f800000 ;  /* 0x7f80000000087802 */ /* 0x000fe20000000f00 */
[C---:B------:R-:W-:Y:S02]  /*22b0*/  FMUL R13, R10.reuse, R13 ;  /* 0x0000000d0a0d7220 */ /* 0x040fe40000400000 */
[----:B------:R-:W-:Y:S02]  /*22c0*/  FFMA R0, R11, 1.1920928955078125e-07, R0 ;  /* 0x340000000b007823 */ /* 0x000fe40000000000 */
[----:B------:R-:W-:-:S04]  /*22d0*/  FFMA R13, R10, R13, R10 ;  /* 0x0000000d0a0d7223 */ /* 0x000fc8000000000a */
[----:B------:R-:W-:Y:S01]  /*22e0*/  FFMA R0, R0, 0.69314718246459960938, R13 ;  /* 0x3f31721800007823 */ /* 0x000fe2000000000d */
[C---:B------:R-:W-:Y:S01]  /*22f0*/  @P0 FFMA R0, R15.reuse, R8, +INF ;  /* 0x7f8000000f000423 */ /* 0x040fe20000000008 */
[----:B------:R-:W-:-:S04]  /*2300*/  FSETP.NEU.AND P0, PT, R15, RZ, PT ;  /* 0x000000ff0f00720b */ /* 0x000fc80003f0d000 */
[----:B------:R-:W-:Y:S02]  /*2310*/  FSEL R11, R0, -INF , P0 ;  /* 0xff800000000b7808 */ /* 0x000fe40000000000 */
[----:B------:R-:W-:Y:S02]  /*2320*/  ISETP.NE.AND P0, PT, R6, RZ, PT ;  /* 0x000000ff0600720c */ /* 0x000fe40003f05270 */
[----:B------:R-:W-:Y:S01]  /*2330*/  IADD3 R0, P1, PT, R4, 0x10, RZ ;  /* 0x0000001004007810 */ /* 0x000fe20007f3e0ff */
[----:B------:R0:W-:Y:S03]  /*2340*/  STG.E desc[UR16][R4.64+0x4], R11 ;  /* 0x0000040b04007986 */ /* 0x0001e6000c101910 */
[----:B------:R-:W-:-:S07]  /*2350*/  IADD3.X R13, PT, PT, RZ, R5, RZ, P1, !PT ;  /* 0x00000005ff0d7210 */ /* 0x000fce0000ffe4ff */
[----:B------:R-:W-:Y:S05]  /*2360*/  @P0 BRA `(.L_x_175) ;  /* 0xfffffff4006c0947 */ /* 0x000fea000383ffff */
.L_x_170:
[----:B------:R-:W-:-:S13]  /*2370*/  ISETP.NE.AND P0, PT, R7, RZ, PT ;  /* 0x000000ff0700720c */ /* 0x000fda0003f05270 */
[----:B------:R-:W-:Y:S05]  /*2380*/  @!P0 EXIT ;  /* 0x000000000000894d */ /* 0x000fea0003800000 */
[----:B------:R-:W-:-:S13]  /*2390*/  ISETP.NE.AND P0, PT, R7, 0x1, PT ;  /* 0x000000010700780c */ /* 0x000fda0003f05270 */
[----:B------:R-:W-:Y:S05]  /*23a0*/  @!P0 BRA `(.L_x_176) ;  /* 0x0000000400608947 */ /* 0x000fea0003800000 */
[----:B------:R-:W1:Y:S01]  /*23b0*/  LDC.64 R6, c[0x0][0x388] ;  /* 0x0000e200ff067b82 */ /* 0x000e620000000a00 */
[----:B0-----:R-:W-:-:S05]  /*23c0*/  IADD3 R5, PT, PT, R2, R9, RZ ;  /* 0x0000000902057210 */ /* 0x001fca0007ffe0ff */
[----:B-1----:R-:W-:-:S05]  /*23d0*/  IMAD.WIDE.U32 R6, R5, 0x4, R6 ;  /* 0x0000000405067825 */ /* 0x002fca00078e0006 */
        /* <DEDUP_REMOVED lines=9> */
[----:B------:R-:W-:Y:S02]  /*2470*/  MOV R0, R11 ;  /* 0x0000000b00007202 */ /* 0x000fe40000000f00 */
[----:B------:R-:W-:-:S07]  /*2480*/  MOV R8, 0x24a0 ;  /* 0x000024a000087802 */ /* 0x000fce0000000f00 */
[----:B------:R-:W-:Y:S05]  /*2490*/  CALL.REL.NOINC `($__internal_2_$__cuda_sm3x_div_rn_noftz_f32_slowpath) ;  /* 0x0000000400e47944 */ /* 0x000fea0003c00000 */
.L_x_177:
[----:B------:R-:W-:Y:S01]  /*24a0*/  FSETP.GEU.AND P0, PT, R0, 1.175494350822287508e-38, PT ;  /* 0x008000000000780b */ /* 0x000fe20003f0e000 */
[----:B------:R-:W-:Y:S01]  /*24b0*/  HFMA2 R5, -RZ, RZ, 1.5048828125, 33.21875 ;  /* 0x3e055027ff057431 */ /* 0x000fe200000001ff */
[----:B------:R-:W-:Y:S02]  /*24c0*/  MOV R15, 0x7f800000 ;  /* 0x7f800000000f7802 */ /* 0x000fe40000000f00 */
[----:B------:R-:W-:-:S09]  /*24d0*/  FSEL R8, RZ, -23, P0 ;  /* 0xc1b80000ff087808 */ /* 0x000fd20000000000 */
[----:B------:R-:W-:-:S05]  /*24e0*/  @!P0 FMUL R0, R0, 8388608 ;  /* 0x4b00000000008820 */ /* 0x000fca0000400000 */
[C---:B------:R-:W-:Y:S02]  /*24f0*/  IADD3 R4, PT, PT, R0.reuse, -0x3f2aaaab, RZ ;  /* 0xc0d5555500047810 */ /* 0x040fe40007ffe0ff */
[----:B------:R-:W-:Y:S02]  /*2500*/  ISETP.GT.U32.AND P0, PT, R0, 0x7f7fffff, PT ;  /* 0x7f7fffff0000780c */ /* 0x000fe40003f04070 */
[----:B------:R-:W-:-:S04]  /*2510*/  LOP3.LUT R11, R4, 0xff800000, RZ, 0xc0, !PT ;  /* 0xff800000040b7812 */ /* 0x000fc800078ec0ff */
[-C--:B------:R-:W-:Y:S02]  /*2520*/  IADD3 R4, PT, PT, R0, -R11.reuse, RZ ;  /* 0x8000000b00047210 */ /* 0x080fe40007ffe0ff */
[----:B------:R-:W-:-:S03]  /*2530*/  I2FP.F32.S32 R11, R11 ;  /* 0x0000000b000b7245 */ /* 0x000fc60000201400 */
[----:B------:R-:W-:Y:S02]  /*2540*/  FADD R10, R4, -1 ;  /* 0xbf800000040a7421 */ /* 0x000fe40000000000 */
[----:B------:R-:W-:Y:S02]  /*2550*/  FFMA R8, R11, 1.1920928955078125e-07, R8 ;  /* 0x340000000b087823 */ /* 0x000fe40000000008 */
[----:B------:R-:W-:-:S04]  /*2560*/  FFMA R5, R10, -R5, 0.14084610342979431152 ;  /* 0x3e1039f60a057423 */ /* 0x000fc80000000805 */
[----:B------:R-:W-:-:S04]  /*2570*/  FFMA R5, R10, R5, -0.12148627638816833496 ;  /* 0xbdf8cdcc0a057423 */ /* 0x000fc80000000005 */
[----:B------:R-:W-:-:S04]  /*2580*/  FFMA R5, R10, R5, 0.13980610668659210205 ;  /* 0x3e0f29550a057423 */ /* 0x000fc80000000005 */
[----:B------:R-:W-:-:S04]  /*2590*/  FFMA R5, R10, R5, -0.16684235632419586182 ;  /* 0xbe2ad8b90a057423 */ /* 0x000fc80000000005 */
[C---:B------:R-:W-:Y:S02]  /*25a0*/  FFMA R13, R10.reuse, R5, 0.20012299716472625732 ;  /* 0x3e4ced0b0a0d7423 */ /* 0x040fe40000000005 */
[----:B------:R-:W0:Y:S02]  /*25b0*/  LDC.64 R4, c[0x0][0x388] ;  /* 0x0000e200ff047b82 */ /* 0x000e240000000a00 */
[----:B------:R-:W-:-:S04]  /*25c0*/  FFMA R13, R10, R13, -0.24999669194221496582 ;  /* 0xbe7fff220a0d7423 */ /* 0x000fc8000000000d */
[----:B------:R-:W-:-:S04]  /*25d0*/  FFMA R13, R10, R13, 0.33333182334899902344 ;  /* 0x3eaaaa780a0d7423 */ /* 0x000fc8000000000d */
[----:B------:R-:W-:-:S04]  /*25e0*/  FFMA R13, R10, R13, -0.5 ;  /* 0xbf0000000a0d7423 */ /* 0x000fc8000000000d */
[----:B------:R-:W-:-:S04]  /*25f0*/  FMUL R13, R10, R13 ;  /* 0x0000000d0a0d7220 */ /* 0x000fc80000400000 */
[----:B------:R-:W-:Y:S01]  /*2600*/  FFMA R13, R10, R13, R10 ;  /* 0x0000000d0a0d7223 */ /* 0x000fe2000000000a */
[----:B------:R-:W-:-:S03]  /*2610*/  IADD3 R10, P1, PT, R2, R9, RZ ;  /* 0x00000009020a7210 */ /* 0x000fc60007f3e0ff */
[----:B------:R-:W-:Y:S01]  /*2620*/  FFMA R8, R8, 0.69314718246459960938, R13 ;  /* 0x3f31721808087823 */ /* 0x000fe2000000000d */
[----:B------:R-:W-:Y:S01]  /*2630*/  IADD3.X R11, PT, PT, RZ, RZ, RZ, P1, !PT ;  /* 0x000000ffff0b7210 */ /* 0x000fe20000ffe4ff */
[----:B------:R-:W-:Y:S01]  /*2640*/  @P0 FFMA R8, R0, R15, +INF ;  /* 0x7f80000000080423 */ /* 0x000fe2000000000f */
[----:B0-----:R-:W-:Y:S02]  /*2650*/  LEA R4, P1, R10, R4, 0x2 ;  /* 0x000000040a047211 */ /* 0x001fe400078210ff */
[----:B------:R-:W-:Y:S02]  /*2660*/  FSETP.NEU.AND P0, PT, R0, RZ, PT ;  /* 0x000000ff0000720b */ /* 0x000fe40003f0d000 */
[----:B------:R-:W-:Y:S02]  /*2670*/  LEA.HI.X R5, R10, R5, R11, 0x2, P1 ;  /* 0x000000050a057211 */ /* 0x000fe400008f140b */
[----:B------:R-:W-:-:S05]  /*2680*/  FSEL R11, R8, -INF , P0 ;  /* 0xff800000080b7808 */ /* 0x000fca0000000000 */
[----:B------:R0:W-:Y:S04]  /*2690*/  STG.E desc[UR16][R6.64], R11 ;  /* 0x0000000b06007986 */ /* 0x0001e8000c101910 */
[----:B------:R-:W2:Y:S01]  /*26a0*/  LDG.E R15, desc[UR16][R4.64+0x4] ;  /* 0x00000410040f7981 */ /* 0x000ea2000c1e1900 */
[----:B------:R-:W1:Y:S02]  /*26b0*/  MUFU.RCP R0, R3 ;  /* 0x0000000300007308 */ /* 0x000e640000001000 */
[----:B-1----:R-:W-:-:S04]  /*26c0*/  FFMA R13, R0, -R3, 1 ;  /* 0x3f800000000d7423 */ /* 0x002fc80000000803 */
[----:B------:R-:W-:Y:S02]  /*26d0*/  FFMA R0, R0, R13, R0 ;  /* 0x0000000d00007223 */ /* 0x000fe40000000000 */
[----:B--2---:R-:W1:Y:S02]  /*26e0*/  FCHK P0, R15, R3 ;  /* 0x000000030f007302 */ /* 0x004e640000000000 */
[----:B------:R-:W-:-:S04]  /*26f0*/  FFMA R8, R0, R15, RZ ;  /* 0x0000000f00087223 */ /* 0x000fc800000000ff */
[----:B------:R-:W-:-:S04]  /*2700*/  FFMA R13, R8, -R3, R15 ;  /* 0x80000003080d7223 */ /* 0x000fc8000000000f */
[----:B------:R-:W-:Y:S01]  /*2710*/  FFMA R0, R0, R13, R8 ;  /* 0x0000000d00007223 */ /* 0x000fe20000000008 */
[----:B01----:R-:W-:Y:S06]  /*2720*/  @!P0 BRA `(.L_x_178) ;  /* 0x00000000000c8947 */ /* 0x003fec0003800000 */
[----:B------:R-:W-:Y:S02]  /*2730*/  MOV R0, R15 ;  /* 0x0000000f00007202 */ /* 0x000fe40000000f00 */
[----:B------:R-:W-:-:S07]  /*2740*/  MOV R8, 0x2760 ;  /* 0x0000276000087802 */ /* 0x000fce0000000f00 */
[----:B------:R-:W-:Y:S05]  /*2750*/  CALL.REL.NOINC `($__internal_2_$__cuda_sm3x_div_rn_noftz_f32_slowpath) ;  /* 0x0000000400347944 */ /* 0x000fea0003c00000 */
.L_x_178:
        /* <DEDUP_REMOVED lines=27> */
[----:B------:R-:W-:-:S05]  /*2910*/  FSEL R7, R0, -INF , P0 ;  /* 0xff80000000077808 */ /* 0x000fca0000000000 */
[----:B------:R1:W-:Y:S04]  /*2920*/  STG.E desc[UR16][R4.64+0x4], R7 ;  /* 0x0000040704007986 */ /* 0x0003e8000c101910 */
.L_x_176:
[----:B------:R-:W2:Y:S02]  /*2930*/  LDC R0, c[0x0][0x394] ;  /* 0x0000e500ff007b82 */ /* 0x000ea40000000800 */
[----:B--2---:R-:W-:-:S04]  /*2940*/  LOP3.LUT R0, R0, 0x1, RZ, 0xc0, !PT ;  /* 0x0000000100007812 */ /* 0x004fc800078ec0ff */
[----:B------:R-:W-:-:S13]  /*2950*/  ISETP.NE.U32.AND P0, PT, R0, 0x1, PT ;  /* 0x000000010000780c */ /* 0x000fda0003f05070 */
[----:B------:R-:W-:Y:S05]  /*2960*/  @P0 EXIT ;  /* 0x000000000000094d */ /* 0x000fea0003800000 */
[----:B01----:R-:W0:Y:S01]  /*2970*/  LDC.64 R4, c[0x0][0x388] ;  /* 0x0000e200ff047b82 */ /* 0x003e220000000a00 */
[----:B------:R-:W-:-:S05]  /*2980*/  IADD3 R9, PT, PT, R2, R9, RZ ;  /* 0x0000000902097210 */ /* 0x000fca0007ffe0ff */
[----:B0-----:R-:W-:-:S05]  /*2990*/  IMAD.WIDE.U32 R4, R9, 0x4, R4 ;  /* 0x0000000409047825 */ /* 0x001fca00078e0004 */
        /* <DEDUP_REMOVED lines=12> */
.L_x_179:
[----:B------:R-:W-:Y:S01]  /*2a60*/  MOV R9, R0 ;  /* 0x0000000000097202 */ /* 0x000fe20000000f00 */
[----:B------:R-:W-:-:S03]  /*2a70*/  HFMA2 R3, -RZ, RZ, 1.5048828125, 33.21875 ;  /* 0x3e055027ff037431 */ /* 0x000fc600000001ff */
[----:B------:R-:W-:-:S13]  /*2a80*/  FSETP.GEU.AND P0, PT, R9, 1.175494350822287508e-38, PT ;  /* 0x008000000900780b */ /* 0x000fda0003f0e000 */
        /* <DEDUP_REMOVED lines=24> */
[----:B------:R-:W-:Y:S01]  /*2c10*/  STG.E desc[UR16][R4.64], R3 ;  /* 0x0000000304007986 */ /* 0x000fe2000c101910 */
[----:B------:R-:W-:Y:S05]  /*2c20*/  EXIT ;  /* 0x000000000000794d */ /* 0x000fea0003800000 */
        .weak           $__internal_2_$__cuda_sm3x_div_rn_noftz_f32_slowpath
        .type           $__internal_2_$__cuda_sm3x_div_rn_noftz_f32_slowpath,@function
        .size           $__internal_2_$__cuda_sm3x_div_rn_noftz_f32_slowpath,(.L_x_230 - $__internal_2_$__cuda_sm3x_div_rn_noftz_f32_slowpath)
$__internal_2_$__cuda_sm3x_div_rn_noftz_f32_slowpath:
[----:B------:R-:W-:Y:S02]  /*2c30*/  SHF.R.U32.HI R10, RZ, 0x17, R3 ;  /* 0x00000017ff0a7819 */ /* 0x000fe40000011603 */
[----:B------:R-:W-:Y:S02]  /*2c40*/  SHF.R.U32.HI R11, RZ, 0x17, R0 ;  /* 0x00000017ff0b7819 */ /* 0x000fe40000011600 */
[----:B------:R-:W-:Y:S02]  /*2c50*/  LOP3.LUT R10, R10, 0xff, RZ, 0xc0, !PT ;  /* 0x000000ff0a0a7812 */ /* 0x000fe400078ec0ff */
[----:B------:R-:W-:Y:S02]  /*2c60*/  LOP3.LUT R17, R11, 0xff, RZ, 0xc0, !PT ;  /* 0x000000ff0b117812 */ /* 0x000fe400078ec0ff */
[----:B------:R-:W-:Y:S02]  /*2c70*/  IADD3 R14, PT, PT, R10, -0x1, RZ ;  /* 0xffffffff0a0e7810 */ /* 0x000fe40007ffe0ff */
[----:B------:R-:W-:-:S02]  /*2c80*/  IADD3 R12, PT, PT, R17, -0x1, RZ ;  /* 0xffffffff110c7810 */ /* 0x000fc40007ffe0ff */
[----:B------:R-:W-:Y:S02]  /*2c90*/  ISETP.GT.U32.AND P0, PT, R14, 0xfd, PT ;  /* 0x000000fd0e00780c */ /* 0x000fe40003f04070 */
[----:B------:R-:W-:Y:S02]  /*2ca0*/  MOV R13, R3 ;  /* 0x00000003000d7202 */ /* 0x000fe40000000f00 */
        /* <DEDUP_REMOVED lines=21> */
[----:B------:R-:W-:Y:S01]  /*2e00*/  @P0 MOV R11, RZ ;  /* 0x000000ff000b0202 */ /* 0x000fe20000000f00 */
[----:B------:R-:W-:Y:S01]  /*2e10*/  @!P0 FFMA R0, R0, 1.84467440737095516160e+19, RZ ;  /* 0x5f80000000008823 */ /* 0x000fe200000000ff */
[----:B------:R-:W-:Y:S01]  /*2e20*/  @!P0 MOV R11, 0xffffffc0 ;  /* 0xffffffc0000b8802 */ /* 0x000fe20000000f00 */
[----:B------:R-:W-:-:S03]  /*2e30*/  @!P1 FFMA R13, R3, 1.84467440737095516160e+19, RZ ;  /* 0x5f800000030d9823 */ /* 0x000fc600000000ff */
[----:B------:R-:W-:-:S07]  /*2e40*/  @!P1 IADD3 R11, PT, PT, R11, 0x40, RZ ;  /* 0x000000400b0b9810 */ /* 0x000fce0007ffe0ff */
.L_x_180:
[----:B------:R-:W-:Y:S02]  /*2e50*/  LEA R12, R10, 0xc0800000, 0x17 ;  /* 0xc08000000a0c7811 */ /* 0x000fe400078eb8ff */
[----:B------:R-:W-:Y:S02]  /*2e60*/  IADD3 R17, PT, PT, R17, -0x7f, RZ ;  /* 0xffffff8111117810 */ /* 0x000fe40007ffe0ff */
[----:B------:R-:W-:-:S03]  /*2e70*/  IADD3 R14, PT, PT, -R12, R13, RZ ;  /* 0x0000000d0c0e7210 */ /* 0x000fc60007ffe1ff */
[C---:B------:R-:W-:Y:S01]  /*2e80*/  IMAD R0, R17.reuse, -0x800000, R0 ;  /* 0xff80000011007824 */ /* 0x040fe200078e0200 */
[----:B------:R0:W1:Y:S01]  /*2e90*/  MUFU.RCP R13, R14 ;  /* 0x0000000e000d7308 */ /* 0x0000620000001000 */
[----:B------:R-:W-:Y:S01]  /*2ea0*/  FADD.FTZ R15, -R14, -RZ ;  /* 0x800000ff0e0f7221 */ /* 0x000fe20000010100 */
[----:B0-----:R-:W-:-:S04]  /*2eb0*/  IADD3 R14, PT, PT, R17, 0x7f, -R10 ;  /* 0x0000007f110e7810 */ /* 0x001fc80007ffe80a */
[----:B------:R-:W-:Y:S01]  /*2ec0*/  IADD3 R11, PT, PT, R14, R11, RZ ;  /* 0x0000000b0e0b7210 */ /* 0x000fe20007ffe0ff */
        /* <DEDUP_REMOVED lines=8> */
[----:B------:R-:W-:-:S04]  /*2f50*/  LOP3.LUT R10, R10, 0xff, RZ, 0xc0, !PT ;  /* 0x000000ff0a0a7812 */ /* 0x000fc800078ec0ff */
[----:B------:R-:W-:-:S04]  /*2f60*/  IADD3 R14, PT, PT, R10, R11, RZ ;  /* 0x0000000b0a0e7210 */ /* 0x000fc80007ffe0ff */
        /* <DEDUP_REMOVED lines=10> */
[CCC-:B------:R-:W-:Y:S01]  /*3010*/  FFMA.RZ R10, R13.reuse, R15.reuse, R12.reuse ;  /* 0x0000000f0d0a7223 */ /* 0x1c0fe2000000c00c */
[C---:B------:R-:W-:Y:S02]  /*3020*/  ISETP.NE.AND P2, PT, R14.reuse, RZ, PT ;  /* 0x000000ff0e00720c */ /* 0x040fe40003f45270 */
[----:B------:R-:W-:Y:S02]  /*3030*/  ISETP.NE.AND P1, PT, R14, RZ, PT ;  /* 0x000000ff0e00720c */ /* 0x000fe40003f25270 */
[----:B------:R-:W-:Y:S01]  /*3040*/  LOP3.LUT R11, R10, 0x7fffff, RZ, 0xc0, !PT ;  /* 0x007fffff0a0b7812 */ /* 0x000fe200078ec0ff */
[CCC-:B------:R-:W-:Y:S01]  /*3050*/  FFMA.RP R10, R13.reuse, R15.reuse, R12.reuse ;  /* 0x0000000f0d0a7223 */ /* 0x1c0fe2000000800c */
[----:B------:R-:W-:Y:S01]  /*3060*/  FFMA.RM R13, R13, R15, R12 ;  /* 0x0000000f0d0d7223 */ /* 0x000fe2000000400c */
[----:B------:R-:W-:Y:S02]  /*3070*/  IADD3 R12, PT, PT, R14, 0x20, RZ ;  /* 0x000000200e0c7810 */ /* 0x000fe40007ffe0ff */
[----:B------:R-:W-:-:S02]  /*3080*/  LOP3.LUT R11, R11, 0x800000, RZ, 0xfc, !PT ;  /* 0x008000000b0b7812 */ /* 0x000fc400078efcff */
[----:B------:R-:W-:Y:S02]  /*3090*/  IADD3 R14, PT, PT, -R14, RZ, RZ ;  /* 0x000000ff0e0e7210 */ /* 0x000fe40007ffe1ff */
[----:B------:R-:W-:Y:S02]  /*30a0*/  SHF.L.U32 R12, R11, R12, RZ ;  /* 0x0000000c0b0c7219 */ /* 0x000fe400000006ff */
[----:B------:R-:W-:Y:S02]  /*30b0*/  FSETP.NEU.FTZ.AND P0, PT, R10, R13, PT ;  /* 0x0000000d0a00720b */ /* 0x000fe40003f1d000 */
[----:B------:R-:W-:Y:S02]  /*30c0*/  SEL R10, R14, RZ, P2 ;  /* 0x000000ff0e0a7207 */ /* 0x000fe40001000000 */
[----:B------:R-:W-:Y:S02]  /*30d0*/  ISETP.NE.AND P1, PT, R12, RZ, P1 ;  /* 0x000000ff0c00720c */ /* 0x000fe40000f25270 */
[----:B------:R-:W-:-:S02]  /*30e0*/  SHF.R.U32.HI R10, RZ, R10, R11 ;  /* 0x0000000aff0a7219 */ /* 0x000fc4000001160b */
[----:B------:R-:W-:Y:S02]  /*30f0*/  PLOP3.LUT P0, PT, P0, P1, PT, 0xf8, 0x8f ;  /* 0x00000000008f781c */ /* 0x000fe40000703f70 */
[----:B------:R-:W-:Y:S02]  /*3100*/  SHF.R.U32.HI R12, RZ, 0x1, R10 ;  /* 0x00000001ff0c7819 */ /* 0x000fe4000001160a */
[----:B------:R-:W-:-:S04]  /*3110*/  SEL R11, RZ, 0x1, !P0 ;  /* 0x00000001ff0b7807 */ /* 0x000fc80004000000 */
[----:B------:R-:W-:-:S04]  /*3120*/  LOP3.LUT R11, R11, 0x1, R12, 0xf8, !PT ;  /* 0x000000010b0b7812 */ /* 0x000fc800078ef80c */
[----:B------:R-:W-:-:S04]  /*3130*/  LOP3.LUT R11, R11, R10, RZ, 0xc0, !PT ;  /* 0x0000000a0b0b7212 */ /* 0x000fc800078ec0ff */
[----:B------:R-:W-:-:S04]  /*3140*/  IADD3 R11, PT, PT, R12, R11, RZ ;  /* 0x0000000b0c0b7210 */ /* 0x000fc80007ffe0ff */
[----:B------:R-:W-:Y:S01]  /*3150*/  LOP3.LUT R0, R11, R0, RZ, 0xfc, !PT ;  /* 0x000000000b007212 */ /* 0x000fe200078efcff */
[----:B------:R-:W-:Y:S06]  /*3160*/  BRA `(.L_x_187) ;  /* 0x0000000000347947 */ /* 0x000fec0003800000 */
.L_x_186:
[----:B------:R-:W-:-:S04]  /*3170*/  LOP3.LUT R0, R0, 0x80000000, RZ, 0xc0, !PT ;  /* 0x8000000000007812 */ /* 0x000fc800078ec0ff */
[----:B------:R-:W-:Y:S01]  /*3180*/  LOP3.LUT R0, R0, 0x7f800000, RZ, 0xfc, !PT ;  /* 0x7f80000000007812 */ /* 0x000fe200078efcff */
[----:B------:R-:W-:Y:S06]  /*3190*/  BRA `(.L_x_187) ;  /* 0x0000000000287947 */ /* 0x000fec0003800000 */
.L_x_185:
[----:B------:R-:W-:Y:S01]  /*31a0*/  LEA R0, R11, R0, 0x17 ;  /* 0x000000000b007211 */ /* 0x000fe200078eb8ff */
[----:B------:R-:W-:Y:S06]  /*31b0*/  BRA `(.L_x_187) ;  /* 0x0000000000207947 */ /* 0x000fec0003800000 */
.L_x_184:
[----:B------:R-:W-:-:S04]  /*31c0*/  LOP3.LUT R0, R13, 0x80000000, R0, 0x48, !PT ;  /* 0x800000000d007812 */ /* 0x000fc800078e4800 */
[----:B------:R-:W-:Y:S01]  /*31d0*/  LOP3.LUT R0, R0, 0x7f800000, RZ, 0xfc, !PT ;  /* 0x7f80000000007812 */ /* 0x000fe200078efcff */
[----:B------:R-:W-:Y:S06]  /*31e0*/  BRA `(.L_x_187) ;  /* 0x0000000000147947 */ /* 0x000fec0003800000 */
.L_x_183:
[----:B------:R-:W-:Y:S01]  /*31f0*/  LOP3.LUT R0, R13, 0x80000000, R0, 0x48, !PT ;  /* 0x800000000d007812 */ /* 0x000fe200078e4800 */
[----:B------:R-:W-:Y:S06]  /*3200*/  BRA `(.L_x_187) ;  /* 0x00000000000c7947 */ /* 0x000fec0003800000 */
.L_x_182:
[----:B------:R-:W0:Y:S01]  /*3210*/  MUFU.RSQ R0, -QNAN ;  /* 0xffc0000000007908 */ /* 0x000e220000001400 */
[----:B------:R-:W-:Y:S05]  /*3220*/  BRA `(.L_x_187) ;  /* 0x0000000000047947 */ /* 0x000fea0003800000 */
.L_x_181:
[----:B------:R-:W-:-:S07]  /*3230*/  FADD.FTZ R0, R0, R3 ;  /* 0x0000000300007221 */ /* 0x000fce0000010000 */
.L_x_187:
[----:B------:R-:W-:Y:S01]  /*3240*/  HFMA2 R11, -RZ, RZ, 0, 0 ;  /* 0x00000000ff0b7431 */ /* 0x000fe200000001ff */
[----:B------:R-:W-:-:S04]  /*3250*/  MOV R10, R8 ;  /* 0x00000008000a7202 */ /* 0x000fc80000000f00 */
[----:B0-----:R-:W-:Y:S05]  /*3260*/  RET.REL.NODEC R10 `(_Z11log_softmaxPfS_ii) ;  /* 0xffffffcc0a647950 */ /* 0x001fea0003c3ffff */
.L_x_188:
        /* <DEDUP_REMOVED lines=9> */
.L_x_230:


//--------------------- .text._Z6linearPKfPfS0_S0_iii --------------------------
	.section	.text._Z6linearPKfPfS0_S0_iii,"ax",@progbits
	.align	128
        .global         _Z6linearPKfPfS0_S0_iii
        .type           _Z6linearPKfPfS0_S0_iii,@function
        .size           _Z6linearPKfPfS0_S0_iii,(.L_x_240 - _Z6linearPKfPfS0_S0_iii)
        .other          _Z6linearPKfPfS0_S0_iii,@"STO_CUDA_ENTRY STV_DEFAULT"
_Z6linearPKfPfS0_S0_iii:
.text._Z6linearPKfPfS0_S0_iii:
[----:B------:R-:W-:Y:S01]  /*0000*/  LDC R1, c[0x0][0x37c] ;  /* 0x0000df00ff017b82 */ /* 0x000fe20000000800 */
[----:B------:R-:W0:Y:S07]  /*0010*/  S2R R2, SR_TID.X ;  /* 0x0000000000027919 */ /* 0x000e2e0000002100 */
[----:B------:R-:W0:Y:S08]  /*0020*/  S2UR UR4, SR_CTAID.X ;  /* 0x00000000000479c3 */ /* 0x000e300000002500 */
[----:B------:R-:W0:Y:S08]  /*0030*/  LDC R7, c[0x0][0x360] ;  /* 0x0000d800ff077b82 */ /* 0x000e300000000800 */
[----:B------:R-:W1:Y:S08]  /*0040*/  LDC R0, c[0x0][0x3a8] ;  /* 0x0000ea00ff007b82 */ /* 0x000e700000000800 */
[----:B------:R-:W2:Y:S08]  /*0050*/  S2UR UR13, SR_CTAID.Z ;  /* 0x00000000000d79c3 */ /* 0x000eb00000002700 */
[----:B------:R-:W2:Y:S01]  /*0060*/  LDC R3, c[0x0][0x3a0] ;  /* 0x0000e800ff037b82 */ /* 0x000ea20000000800 */
[----:B0-----:R-:W-:-:S05]  /*0070*/  IMAD R7, R7, UR4, R2 ;  /* 0x0000000407077c24 */ /* 0x001fca000f8e0202 */
[----:B-1----:R-:W-:-:S04]  /*0080*/  ISETP.GE.AND P0, PT, R7, R0, PT ;  /* 0x000000000700720c */ /* 0x002fc80003f06270 */
[----:B--2---:R-:W-:-:S13]  /*0090*/  ISETP.LE.OR P0, PT, R3, UR13, P0 ;  /* 0x0000000d03007c0c */ /* 0x004fda0008703670 */
[----:B------:R-:W-:Y:S05]  /*00a0*/  @P0 EXIT ;  /* 0x000000000000094d */ /* 0x000fea0003800000 */
[----:B------:R-:W0:Y:S01]  /*00b0*/  LDCU UR7, c[0x0][0x3a4] ;  /* 0x00007480ff0777ac */ /* 0x000e220008000800 */
[----:B------:R-:W-:Y:S01]  /*00c0*/  HFMA2 R14, -RZ, RZ, 0, 0 ;  /* 0x00000000ff0e7431 */ /* 0x000fe200000001ff */
[----:B------:R-:W1:Y:S01]  /*00d0*/  LDCU.64 UR14, c[0x0][0x358] ;  /* 0x00006b00ff0e77ac */ /* 0x000e620008000a00 */
[----:B0-----:R-:W-:-:S09]  /*00e0*/  UISETP.GE.AND UP0, UPT, UR7, 0x1, UPT ;  /* 0x000000010700788c */ /* 0x001fd2000bf06270 */
[----:B-1----:R-:W-:Y:S05]  /*00f0*/  BRA.U !UP0, `(.L_x_189) ;  /* 0x0000000908a87547 */ /* 0x002fea000b800000 */
[----:B------:R-:W-:Y:S02]  /*0100*/  UISETP.GE.U32.AND UP1, UPT, UR7, 0x10, UPT ;  /* 0x000000100700788c */ /* 0x000fe4000bf26070 */
[----:B------:R-:W-:Y:S01]  /*0110*/  IMAD R6, R7, UR7, RZ ;  /* 0x0000000707067c24 */ /* 0x000fe2000f8e02ff */
[----:B------:R-:W-:Y:S01]  /*0120*/  ULOP3.LUT UR11, UR7, 0xf, URZ, 0xc0, !UPT ;  /* 0x0000000f070b7892 */ /* 0x000fe2000f8ec0ff */
[----:B------:R-:W-:Y:S01]  /*0130*/  MOV R14, RZ ;  /* 0x000000ff000e7202 */ /* 0x000fe20000000f00 */
[----:B------:R-:W-:Y:S01]  /*0140*/  UIMAD UR10, UR13, UR7, URZ ;  /* 0x000000070d0a72a4 */ /* 0x000fe2000f8e02ff */
[----:B------:R-:W-:Y:S01]  /*0150*/  MOV R9, RZ ;  /* 0x000000ff00097202 */ /* 0x000fe20000000f00 */
[----:B------:R-:W-:Y:S02]  /*0160*/  UISETP.NE.AND UP0, UPT, UR11, URZ, UPT ;  /* 0x000000ff0b00728c */ /* 0x000fe4000bf05270 */
[----:B------:R-:W-:Y:S09]  /*0170*/  BRA.U !UP1, `(.L_x_190) ;  /* 0x00000005091c7547 */ /* 0x000ff2000b800000 */
[----:B------:R-:W0:Y:S01]  /*0180*/  LDCU.64 UR4, c[0x0][0x380] ;  /* 0x00007000ff0477ac */ /* 0x000e220008000a00 */
[----:B------:R-:W-:Y:S02]  /*0190*/  MOV R14, RZ ;  /* 0x000000ff000e7202 */ /* 0x000fe40000000f00 */
[----:B------:R-:W-:Y:S01]  /*01a0*/  MOV R8, R6 ;  /* 0x0000000600087202 */ /* 0x000fe20000000f00 */
[----:B------:R-:W1:Y:S01]  /*01b0*/  LDCU.64 UR8, c[0x0][0x390] ;  /* 0x00007200ff0877ac */ /* 0x000e620008000a00 */
[----:B------:R-:W-:-:S06]  /*01c0*/  ULOP3.LUT UR12, UR7, 0x7ffffff0, URZ, 0xc0, !UPT ;  /* 0x7ffffff0070c7892 */ /* 0x000fcc000f8ec0ff */
[----:B------:R-:W-:Y:S01]  /*01d0*/  MOV R9, UR12 ;  /* 0x0000000c00097c02 */ /* 0x000fe20008000f00 */
[----:B0-----:R-:W-:-:S04]  /*01e0*/  UIMAD.WIDE.U32 UR4, UR10, 0x4, UR4 ;  /* 0x000000040a0478a5 */ /* 0x001fc8000f8e0004 */
[----:B------:R-:W-:Y:S02]  /*01f0*/  UIADD3 UR16, UP1, UPT, UR4, 0x20, URZ ;  /* 0x0000002004107890 */ /* 0x000fe4000ff3e0ff */
[----:B-1----:R-:W-:Y:S02]  /*0200*/  UIADD3 UR4, UP2, UPT, UR8, 0x20, URZ ;  /* 0x0000002008047890 */ /* 0x002fe4000ff5e0ff */
[----:B------:R-:W-:Y:S02]  /*0210*/  UIADD3.X UR6, UPT, UPT, URZ, UR5, URZ, UP1, !UPT ;  /* 0x00000005ff067290 */ /* 0x000fe40008ffe4ff */
[----:B------:R-:W-:Y:S01]  /*0220*/  MOV R2, UR16 ;  /* 0x0000001000027c02 */ /* 0x000fe20008000f00 */
[----:B------:R-:W-:Y:S02]  /*0230*/  UIADD3 UR8, UPT, UPT, -UR12, URZ, URZ ;  /* 0x000000ff0c087290 */ /* 0x000fe4000fffe1ff */
[----:B------:R-:W-:Y:S01]  /*0240*/  UIADD3.X UR5, UPT, UPT, URZ, UR9, URZ, UP2, !UPT ;  /* 0x00000009ff057290 */ /* 0x000fe200097fe4ff */
[----:B------:R-:W-:-:S11]  /*0250*/  MOV R3, UR6 ;  /* 0x0000000600037c02 */ /* 0x000fd60008000f00 */
.L_x_191:
[----:B------:R-:W-:Y:S01]  /*0260*/  MOV R4, UR4 ;  /* 0x0000000400047c02 */ /* 0x000fe20008000f00 */
[----:B------:R-:W2:Y:S01]  /*0270*/  LDG.E R15, desc[UR14][R2.64+-0x20] ;  /* 0xffffe00e020f7981 */ /* 0x000ea2000c1e1900 */
[----:B------:R-:W-:-:S03]  /*0280*/  MOV R5, UR5 ;  /* 0x0000000500057c02 */ /* 0x000fc60008000f00 */
[----:B------:R-:W3:Y:S01]  /*0290*/  LDG.E R17, desc[UR14][R2.64+-0x1c] ;  /* 0xffffe40e02117981 */ /* 0x000ee2000c1e1900 */
[----:B------:R-:W-:-:S03]  /*02a0*/  IMAD.WIDE R4, R8, 0x4, R4 ;  /* 0x0000000408047825 */ /* 0x000fc600078e0204 */
[----:B------:R-:W4:Y:S04]  /*02b0*/  LDG.E R19, desc[UR14][R2.64+-0x18] ;  /* 0xffffe80e02137981 */ /* 0x000f28000c1e1900 */
[----:B------:R-:W2:Y:S04]  /*02c0*/  LDG.E R16, desc[UR14][R4.64+-0x20] ;  /* 0xffffe00e04107981 */ /* 0x000ea8000c1e1900 */
        /* <DEDUP_REMOVED lines=11> */
[----:B------:R-:W5:Y:S01]  /*0380*/  LDG.E R26, desc[UR14][R2.64+0x1c] ;  /* 0x00001c0e021a7981 */ /* 0x000f62000c1e1900 */
[----:B--2---:R-:W-:-:S03]  /*0390*/  FFMA R16, R15, R16, R14 ;  /* 0x000000100f107223 */ /* 0x004fc6000000000e */
[----:B------:R-:W2:Y:S01]  /*03a0*/  LDG.E R15, desc[UR14][R2.64+-0x4] ;  /* 0xfffffc0e020f7981 */ /* 0x000ea2000c1e1900 */
[----:B---3--:R-:W-:-:S03]  /*03b0*/  FFMA R24, R17, R24, R16 ;  /* 0x0000001811187223 */ /* 0x008fc60000000010 */
[----:B------:R-:W2:Y:S01]  /*03c0*/  LDG.E R14, desc[UR14][R4.64+-0x4] ;  /* 0xfffffc0e040e7981 */ /* 0x000ea2000c1e1900 */
[----:B----4-:R-:W-:-:S03]  /*03d0*/  FFMA R25, R19, R18, R24 ;  /* 0x0000001213197223 */ /* 0x010fc60000000018 */
[----:B------:R-:W3:Y:S04]  /*03e0*/  LDG.E R16, desc[UR14][R2.64] ;  /* 0x0000000e02107981 */ /* 0x000ee8000c1e1900 */
[----:B------:R-:W3:Y:S01]  /*03f0*/  LDG.E R17, desc[UR14][R4.64] ;  /* 0x0000000e04117981 */ /* 0x000ee2000c1e1900 */
[----:B-----5:R-:W-:-:S03]  /*0400*/  FFMA R25, R20, R21, R25 ;  /* 0x0000001514197223 */ /* 0x020fc60000000019 */
[----:B------:R-:W4:Y:S04]  /*0410*/  LDG.E R18, desc[UR14][R2.64+0x4] ;  /* 0x0000040e02127981 */ /* 0x000f28000c1e1900 */
[----:B------:R-:W4:Y:S01]  /*0420*/  LDG.E R19, desc[UR14][R4.64+0x4] ;  /* 0x0000040e04137981 */ /* 0x000f22000c1e1900 */
[----:B------:R-:W-:-:S03]  /*0430*/  FFMA R25, R22, R23, R25 ;  /* 0x0000001716197223 */ /* 0x000fc60000000019 */
[----:B------:R-:W5:Y:S04]  /*0440*/  LDG.E R20, desc[UR14][R2.64+0x8] ;  /* 0x0000080e02147981 */ /* 0x000f68000c1e1900 */
[----:B------:R-:W5:Y:S01]  /*0450*/  LDG.E R21, desc[UR14][R4.64+0x8] ;  /* 0x0000080e04157981 */ /* 0x000f62000c1e1900 */
[----:B------:R-:W-:-:S03]  /*0460*/  FFMA R25, R10, R11, R25 ;  /* 0x0000000b0a197223 */ /* 0x000fc60000000019 */
[----:B------:R-:W5:Y:S04]  /*0470*/  LDG.E R22, desc[UR14][R2.64+0xc] ;  /* 0x00000c0e02167981 */ /* 0x000f68000c1e1900 */
[----:B------:R-:W5:Y:S04]  /*0480*/  LDG.E R23, desc[UR14][R4.64+0xc] ;  /* 0x00000c0e04177981 */ /* 0x000f68000c1e1900 */
[----:B------:R-:W5:Y:S01]  /*0490*/  LDG.E R10, desc[UR14][R2.64+0x10] ;  /* 0x0000100e020a7981 */ /* 0x000f62000c1e1900 */
[----:B------:R-:W-:-:S03]  /*04a0*/  FFMA R28, R12, R13, R25 ;  /* 0x0000000d0c1c7223 */ /* 0x000fc60000000019 */
[----:B------:R-:W5:Y:S04]  /*04b0*/  LDG.E R11, desc[UR14][R4.64+0x10] ;  /* 0x0000100e040b7981 */ /* 0x000f68000c1e1900 */
[----:B------:R-:W5:Y:S04]  /*04c0*/  LDG.E R24, desc[UR14][R2.64+0x14] ;  /* 0x0000140e02187981 */ /* 0x000f68000c1e1900 */
[----:B------:R-:W5:Y:S04]  /*04d0*/  LDG.E R25, desc[UR14][R4.64+0x14] ;  /* 0x0000140e04197981 */ /* 0x000f68000c1e1900 */
[----:B------:R0:W5:Y:S04]  /*04e0*/  LDG.E R13, desc[UR14][R2.64+0x18] ;  /* 0x0000180e020d7981 */ /* 0x000168000c1e1900 */
[----:B------:R-:W5:Y:S01]  /*04f0*/  LDG.E R12, desc[UR14][R4.64+0x18] ;  /* 0x0000180e040c7981 */ /* 0x000f62000c1e1900 */
[----:B------:R-:W-:-:S04]  /*0500*/  UIADD3 UR8, UPT, UPT, UR8, 0x10, URZ ;  /* 0x0000001008087890 */ /* 0x000fc8000fffe0ff */
[----:B------:R-:W-:Y:S01]  /*0510*/  UISETP.NE.AND UP1, UPT, UR8, URZ, UPT ;  /* 0x000000ff0800728c */ /* 0x000fe2000bf25270 */
[----:B0-----:R-:W-:Y:S02]  /*0520*/  IADD3 R2, P0, PT, R2, 0x40, RZ ;  /* 0x0000004002027810 */ /* 0x001fe40007f1e0ff */
[----:B------:R-:W-:Y:S02]  /*0530*/  IADD3 R8, PT, PT, R8, 0x10, RZ ;  /* 0x0000001008087810 */ /* 0x000fe40007ffe0ff */
[----:B------:R-:W-:Y:S01]  /*0540*/  IADD3.X R3, PT, PT, RZ, R3, RZ, P0, !PT ;  /* 0x00000003ff037210 */ /* 0x000fe200007fe4ff */
[----:B--2---:R-:W-:-:S04]  /*0550*/  FFMA R15, R15, R14, R28 ;  /* 0x0000000e0f0f7223 */ /* 0x004fc8000000001c */
[----:B---3--:R-:W-:-:S04]  /*0560*/  FFMA R15, R16, R17, R15 ;  /* 0x00000011100f7223 */ /* 0x008fc8000000000f */
[----:B----4-:R-:W-:-:S04]  /*0570*/  FFMA R15, R18, R19, R15 ;  /* 0x00000013120f7223 */ /* 0x010fc8000000000f */
[----:B-----5:R-:W-:-:S04]  /*0580*/  FFMA R15, R20, R21, R15 ;  /* 0x00000015140f7223 */ /* 0x020fc8000000000f */
[----:B------:R-:W-:-:S04]  /*0590*/  FFMA R15, R22, R23, R15 ;  /* 0x00000017160f7223 */ /* 0x000fc8000000000f */
[----:B------:R-:W-:-:S04]  /*05a0*/  FFMA R11, R10, R11, R15 ;  /* 0x0000000b0a0b7223 */ /* 0x000fc8000000000f */
[----:B------:R-:W-:-:S04]  /*05b0*/  FFMA R24, R24, R25, R11 ;  /* 0x0000001918187223 */ /* 0x000fc8000000000b */
[----:B------:R-:W-:-:S04]  /*05c0*/  FFMA R13, R13, R12, R24 ;  /* 0x0000000c0d0d7223 */ /* 0x000fc80000000018 */
[----:B------:R-:W-:Y:S01]  /*05d0*/  FFMA R14, R26, R27, R13 ;  /* 0x0000001b1a0e7223 */ /* 0x000fe2000000000d */
[----:B------:R-:W-:Y:S06]  /*05e0*/  BRA.U UP1, `(.L_x_191) ;  /* 0xfffffffd011c7547 */ /* 0x000fec000b83ffff */
.L_x_190:
[----:B------:R-:W-:Y:S05]  /*05f0*/  BRA.U !UP0, `(.L_x_189) ;  /* 0x0000000508687547 */ /* 0x000fea000b800000 */
[----:B------:R-:W-:Y:S02]  /*0600*/  UISETP.GE.U32.AND UP0, UPT, UR11, 0x8, UPT ;  /* 0x000000080b00788c */ /* 0x000fe4000bf06070 */
[----:B------:R-:W-:-:S04]  /*0610*/  ULOP3.LUT UR5, UR7, 0x7, URZ, 0xc0, !UPT ;  /* 0x0000000707057892 */ /* 0x000fc8000f8ec0ff */
[----:B------:R-:W-:-:S03]  /*0620*/  UISETP.NE.AND UP1, UPT, UR5, URZ, UPT ;  /* 0x000000ff0500728c */ /* 0x000fc6000bf25270 */
[----:B------:R-:W-:Y:S08]  /*0630*/  BRA.U !UP0, `(.L_x_192) ;  /* 0x0000000108907547 */ /* 0x000ff0000b800000 */
[----:B------:R-:W0:Y:S01]  /*0640*/  LDC.64 R10, c[0x0][0x380] ;  /* 0x0000e000ff0a7b82 */ /* 0x000e220000000a00 */
[C---:B------:R-:W-:Y:S02]  /*0650*/  IADD3 R13, PT, PT, R9.reuse, UR10, RZ ;  /* 0x0000000a090d7c10 */ /* 0x040fe4000fffe0ff */
[----:B------:R-:W-:Y:S02]  /*0660*/  IADD3 R8, P0, PT, R9, UR10, RZ ;  /* 0x0000000a09087c10 */ /* 0x000fe4000ff1e0ff */
[----:B------:R-:W-:Y:S02]  /*0670*/  IADD3 R15, PT, PT, R6, R9, RZ ;  /* 0x00000009060f7210 */ /* 0x000fe40007ffe0ff */
[----:B------:R-:W-:Y:S01]  /*0680*/  IADD3.X R12, PT, PT, RZ, RZ, RZ, P0, !PT ;  /* 0x000000ffff0c7210 */ /* 0x000fe200007fe4ff */
[----:B------:R-:W1:Y:S08]  /*0690*/  LDC.64 R2, c[0x0][0x380] ;  /* 0x0000e000ff027b82 */ /* 0x000e700000000a00 */
[----:B------:R-:W2:Y:S01]  /*06a0*/  LDC.64 R4, c[0x0][0x390] ;  /* 0x0000e400ff047b82 */ /* 0x000ea20000000a00 */
[----:B0-----:R-:W-:Y:S01]  /*06b0*/  IMAD.WIDE.U32 R10, R13, 0x4, R10 ;  /* 0x000000040d0a7825 */ /* 0x001fe200078e000a */
[----:B-1----:R-:W-:-:S04]  /*06c0*/  LEA R2, P0, R8, R2, 0x2 ;  /* 0x0000000208027211 */ /* 0x002fc800078010ff */
[----:B------:R-:W-:Y:S01]  /*06d0*/  LEA.HI.X R3, R8, R3, R12, 0x2, P0 ;  /* 0x0000000308037211 */ /* 0x000fe200000f140c */
[----:B--2---:R-:W-:-:S04]  /*06e0*/  IMAD.WIDE R4, R15, 0x4, R4 ;  /* 0x000000040f047825 */ /* 0x004fc800078e0204 */
[----:B------:R-:W2:Y:S04]  /*06f0*/  LDG.E R18, desc[UR14][R2.64+0x4] ;  /* 0x0000040e02127981 */ /* 0x000ea8000c1e1900 */
[----:B------:R-:W3:Y:S04]  /*0700*/  LDG.E R15, desc[UR14][R10.64] ;  /* 0x0000000e0a0f7981 */ /* 0x000ee8000c1e1900 */
[----:B------:R-:W3:Y:S04]  /*0710*/  LDG.E R16, desc[UR14][R4.64] ;  /* 0x0000000e04107981 */ /* 0x000ee8000c1e1900 */
[----:B------:R-:W2:Y:S04]  /*0720*/  LDG.E R17, desc[UR14][R4.64+0x4] ;  /* 0x0000040e04117981 */ /* 0x000ea8000c1e1900 */
        /* <DEDUP_REMOVED lines=12> */
[----:B------:R-:W-:Y:S01]  /*07f0*/  IADD3 R9, PT, PT, R9, 0x8, RZ ;  /* 0x0000000809097810 */ /* 0x000fe20007ffe0ff */
[----:B---3--:R-:W-:-:S04]  /*0800*/  FFMA R15, R15, R16, R14 ;  /* 0x000000100f0f7223 */ /* 0x008fc8000000000e */
[----:B--2---:R-:W-:-:S04]  /*0810*/  FFMA R15, R18, R17, R15 ;  /* 0x00000011120f7223 */ /* 0x004fc8000000000f */
[----:B----4-:R-:W-:-:S04]  /*0820*/  FFMA R15, R20, R19, R15 ;  /* 0x00000013140f7223 */ /* 0x010fc8000000000f */
[----:B-----5:R-:W-:-:S04]  /*0830*/  FFMA R15, R22, R21, R15 ;  /* 0x00000015160f7223 */ /* 0x020fc8000000000f */
[----:B------:R-:W-:-:S04]  /*0840*/  FFMA R15, R24, R23, R15 ;  /* 0x00000017180f7223 */ /* 0x000fc8000000000f */
[----:B------:R-:W-:-:S04]  /*0850*/  FFMA R13, R12, R13, R15 ;  /* 0x0000000d0c0d7223 */ /* 0x000fc8000000000f */
[----:B------:R-:W-:-:S04]  /*0860*/  FFMA R11, R8, R11, R13 ;  /* 0x0000000b080b7223 */ /* 0x000fc8000000000d */
[----:B------:R-:W-:-:S07]  /*0870*/  FFMA R14, R26, R10, R11 ;  /* 0x0000000a1a0e7223 */ /* 0x000fce000000000b */
.L_x_192:
        /* <DEDUP_REMOVED lines=12> */
[----:B0-----:R-:W-:-:S06]  /*0940*/  IMAD.WIDE.U32 R10, R11, 0x4, R4 ;  /* 0x000000040b0a7825 */ /* 0x001fcc00078e0004 */
[----:B------:R-:W3:Y:S01]  /*0950*/  LDG.E R11, desc[UR14][R10.64] ;  /* 0x0000000e0a0b7981 */ /* 0x000ee2000c1e1900 */
[----:B-1----:R-:W-:-:S04]  /*0960*/  LEA R2, P0, R8, R2, 0x2 ;  /* 0x0000000208027211 */ /* 0x002fc800078010ff */
[----:B------:R-:W-:Y:S01]  /*0970*/  LEA.HI.X R3, R8, R3, R16, 0x2, P0 ;  /* 0x0000000308037211 */ /* 0x000fe200000f1410 */
[----:B--2---:R-:W-:-:S04]  /*0980*/  IMAD.WIDE R4, R15, 0x4, R12 ;  /* 0x000000040f047825 */ /* 0x004fc800078e020c */
[----:B------:R-:W2:Y:S04]  /*0990*/  LDG.E R17, desc[UR14][R2.64+0xc] ;  /* 0x00000c0e02117981 */ /* 0x000ea8000c1e1900 */
[----:B------:R-:W3:Y:S04]  /*09a0*/  LDG.E R8, desc[UR14][R4.64] ;  /* 0x0000000e04087981 */ /* 0x000ee8000c1e1900 */
[----:B------:R-:W4:Y:S04]  /*09b0*/  LDG.E R12, desc[UR14][R4.64+0x4] ;  /* 0x0000040e040c7981 */ /* 0x000f28000c1e1900 */
[----:B------:R-:W4:Y:S04]  /*09c0*/  LDG.E R13, desc[UR14][R2.64+0x4] ;  /* 0x0000040e020d7981 */ /* 0x000f28000c1e1900 */
[----:B------:R-:W5:Y:S04]  /*09d0*/  LDG.E R16, desc[UR14][R4.64+0x8] ;  /* 0x0000080e04107981 */ /* 0x000f68000c1e1900 */
[----:B------:R-:W5:Y:S04]  /*09e0*/  LDG.E R15, desc[UR14][R2.64+0x8] ;  /* 0x0000080e020f7981 */ /* 0x000f68000c1e1900 */
[----:B------:R-:W2:Y:S01]  /*09f0*/  LDG.E R18, desc[UR14][R4.64+0xc] ;  /* 0x00000c0e04127981 */ /* 0x000ea2000c1e1900 */
[----:B------:R-:W-:Y:S01]  /*0a00*/  IADD3 R9, PT, PT, R9, 0x4, RZ ;  /* 0x0000000409097810 */ /* 0x000fe20007ffe0ff */
[----:B---3--:R-:W-:-:S04]  /*0a10*/  FFMA R8, R11, R8, R14 ;  /* 0x000000080b087223 */ /* 0x008fc8000000000e */
[----:B----4-:R-:W-:-:S04]  /*0a20*/  FFMA R8, R13, R12, R8 ;  /* 0x0000000c0d087223 */ /* 0x010fc80000000008 */
[----:B-----5:R-:W-:-:S04]  /*0a30*/  FFMA R8, R15, R16, R8 ;  /* 0x000000100f087223 */ /* 0x020fc80000000008 */
[----:B--2---:R-:W-:-:S07]  /*0a40*/  FFMA R14, R17, R18, R8 ;  /* 0x00000012110e7223 */ /* 0x004fce0000000008 */
.L_x_193:
[----:B------:R-:W-:Y:S05]  /*0a50*/  BRA.U !UP1, `(.L_x_189) ;  /* 0x0000000109507547 */ /* 0x000fea000b800000 */
[----:B------:R-:W0:Y:S01]  /*0a60*/  LDC.64 R4, c[0x0][0x380] ;  /* 0x0000e000ff047b82 */ /* 0x000e220000000a00 */
[----:B------:R-:W-:Y:S01]  /*0a70*/  IADD3 R11, PT, PT, R9, UR10, RZ ;  /* 0x0000000a090b7c10 */ /* 0x000fe2000fffe0ff */
[----:B------:R-:W-:-:S06]  /*0a80*/  UIADD3 UR4, UPT, UPT, -UR4, URZ, URZ ;  /* 0x000000ff04047290 */ /* 0x000fcc000fffe1ff */
[----:B------:R-:W1:Y:S01]  /*0a90*/  LDC.64 R2, c[0x0][0x390] ;  /* 0x0000e400ff027b82 */ /* 0x000e620000000a00 */
[----:B0-----:R-:W-:Y:S01]  /*0aa0*/  IMAD.WIDE.U32 R4, R11, 0x4, R4 ;  /* 0x000000040b047825 */ /* 0x001fe200078e0004 */
[----:B------:R-:W-:Y:S02]  /*0ab0*/  IADD3 R11, PT, PT, R6, R9, RZ ;  /* 0x00000009060b7210 */ /* 0x000fe40007ffe0ff */
[----:B------:R-:W-:Y:S02]  /*0ac0*/  MOV R6, R4 ;  /* 0x0000000400067202 */ /* 0x000fe40000000f00 */
[----:B------:R-:W-:-:S07]  /*0ad0*/  MOV R13, R5 ;  /* 0x00000005000d7202 */ /* 0x000fce0000000f00 */
.L_x_194:
[----:B-1----:R-:W-:Y:S01]  /*0ae0*/  IMAD.WIDE R4, R11, 0x4, R2 ;  /* 0x000000040b047825 */ /* 0x002fe200078e0202 */
[----:B------:R-:W-:Y:S02]  /*0af0*/  MOV R9, R13 ;  /* 0x0000000d00097202 */ /* 0x000fe40000000f00 */
[----:B------:R-:W-:-:S03]  /*0b00*/  MOV R8, R6 ;  /* 0x0000000600087202 */ /* 0x000fc60000000f00 */
[----:B------:R-:W2:Y:S04]  /*0b10*/  LDG.E R4, desc[UR14][R4.64] ;  /* 0x0000000e04047981 */ /* 0x000ea8000c1e1900 */
[----:B------:R-:W2:Y:S01]  /*0b20*/  LDG.E R9, desc[UR14][R8.64] ;  /* 0x0000000e08097981 */ /* 0x000ea2000c1e1900 */
[----:B------:R-:W-:Y:S01]  /*0b30*/  UIADD3 UR4, UPT, UPT, UR4, 0x1, URZ ;  /* 0x0000000104047890 */ /* 0x000fe2000fffe0ff */
[----:B------:R-:W-:Y:S02]  /*0b40*/  IADD3 R6, P0, PT, R6, 0x4, RZ ;  /* 0x0000000406067810 */ /* 0x000fe40007f1e0ff */
[----:B------:R-:W-:Y:S01]  /*0b50*/  IADD3 R11, PT, PT, R11, 0x1, RZ ;  /* 0x000000010b0b7810 */ /* 0x000fe20007ffe0ff */
[----:B------:R-:W-:Y:S01]  /*0b60*/  UISETP.NE.AND UP0, UPT, UR4, URZ, UPT ;  /* 0x000000ff0400728c */ /* 0x000fe2000bf05270 */
[----:B------:R-:W-:Y:S01]  /*0b70*/  IADD3.X R13, PT, PT, RZ, R13, RZ, P0, !PT ;  /* 0x0000000dff0d7210 */ /* 0x000fe200007fe4ff */
[----:B--2---:R-:W-:-:S07]  /*0b80*/  FFMA R14, R9, R4, R14 ;  /* 0x00000004090e7223 */ /* 0x004fce000000000e */
[----:B------:R-:W-:Y:S05]  /*0b90*/  BRA.U UP0, `(.L_x_194) ;  /* 0xfffffffd00d07547 */ /* 0x000fea000b83ffff */
.L_x_189:
[----:B------:R-:W0:Y:S08]  /*0ba0*/  LDC.64 R2, c[0x0][0x398] ;  /* 0x0000e600ff027b82 */ /* 0x000e300000000a00 */
[----:B------:R-:W1:Y:S01]  /*0bb0*/  LDC.64 R4, c[0x0][0x388] ;  /* 0x0000e200ff047b82 */ /* 0x000e620000000a00 */
[----:B0-----:R-:W-:-:S06]  /*0bc0*/  IMAD.WIDE R2, R7, 0x4, R2 ;  /* 0x0000000407027825 */ /* 0x001fcc00078e0202 */
[----:B------:R-:W2:Y:S01]  /*0bd0*/  LDG.E R3, desc[UR14][R2.64] ;  /* 0x0000000e02037981 */ /* 0x000ea2000c1e1900 */
[----:B------:R-:W-:-:S04]  /*0be0*/  IMAD R7, R0, UR13, R7 ;  /* 0x0000000d00077c24 */ /* 0x000fc8000f8e0207 */
[----:B-1----:R-:W-:-:S04]  /*0bf0*/  IMAD.WIDE R4, R7, 0x4, R4 ;  /* 0x0000000407047825 */ /* 0x002fc800078e0204 */
[----:B--2---:R-:W-:-:S05]  /*0c00*/  FADD R7, R3, R14 ;  /* 0x0000000e03077221 */ /* 0x004fca0000000000 */
[----:B------:R-:W-:Y:S01]  /*0c10*/  STG.E desc[UR14][R4.64], R7 ;  /* 0x0000000704007986 */ /* 0x000fe2000c10190e */
[----:B------:R-:W-:Y:S05]  /*0c20*/  EXIT ;  /* 0x000000000000794d */ /* 0x000fea0003800000 */
.L_x_195:
        /* <DEDUP_REMOVED lines=13> */
.L_x_240:


//--------------------- .text._Z9maxpool2dPKfPfiiii --------------------------
	.section	.text._Z9maxpool2dPKfPfiiii,"ax",@progbits
	.align	128
        .global         _Z9maxpool2dPKfPfiiii
        .type           _Z9maxpool2dPKfPfiiii,@function
        .size           _Z9maxpool2dPKfPfiiii,(.L_x_241 - _Z9maxpool2dPKfPfiiii)
        .other          _Z9maxpool2dPKfPfiiii,@"STO_CUDA_ENTRY STV_DEFAULT"
_Z9maxpool2dPKfPfiiii:
.text._Z9maxpool2dPKfPfiiii:
[----:B------:R-:W-:Y:S08]  /*0000*/  LDC R1, c[0x0][0x37c] ;  /* 0x0000df00ff017b82 */ /* 0x000ff00000000800 */
[----:B------:R-:W0:Y:S01]  /*0010*/  LDC.64 R6, c[0x0][0x398] ;  /* 0x0000e600ff067b82 */ /* 0x000e220000000a00 */
[----:B------:R-:W1:Y:S07]  /*0020*/  S2R R11, SR_TID.Y ;  /* 0x00000000000b7919 */ /* 0x000e6e0000002200 */
[----:B------:R-:W2:Y:S08]  /*0030*/  S2UR UR4, SR_CTAID.X ;  /* 0x00000000000479c3 */ /* 0x000eb00000002500 */
[----:B------:R-:W1:Y:S01]  /*0040*/  S2UR UR5, SR_CTAID.Y ;  /* 0x00000000000579c3 */ /* 0x000e620000002600 */
[----:B0-----:R-:W-:-:S07]  /*0050*/  IABS R9, R7 ;  /* 0x0000000700097213 */ /* 0x001fce0000000000 */
[----:B------:R-:W0:Y:S01]  /*0060*/  S2UR UR9, SR_CTAID.Z ;  /* 0x00000000000979c3 */ /* 0x000e220000002700 */
[----:B------:R-:W3:Y:S08]  /*0070*/  I2F.RP R0, R9 ;  /* 0x0000000900007306 */ /* 0x000ef00000209400 */
[----:B---3--:R-:W3:Y:S02]  /*0080*/  MUFU.RCP R0, R0 ;  /* 0x0000000000007308 */ /* 0x008ee40000001000 */
[----:B---3--:R-:W-:-:S06]  /*0090*/  IADD3 R2, PT, PT, R0, 0xffffffe, RZ ;  /* 0x0ffffffe00027810 */ /* 0x008fcc0007ffe0ff */
[----:B------:R3:W4:Y:S02]  /*00a0*/  F2I.FTZ.U32.TRUNC.NTZ R3, R2 ;  /* 0x0000000200037305 */ /* 0x000724000021f000 */
[----:B---3--:R-:W-:Y:S02]  /*00b0*/  HFMA2 R2, -RZ, RZ, 0, 0 ;  /* 0x00000000ff027431 */ /* 0x008fe400000001ff */
[----:B----4-:R-:W-:-:S04]  /*00c0*/  IMAD.MOV R4, RZ, RZ, -R3 ;  /* 0x000000ffff047224 */ /* 0x010fc800078e0a03 */
[----:B------:R-:W-:Y:S01]  /*00d0*/  IMAD R5, R4, R9, RZ ;  /* 0x0000000904057224 */ /* 0x000fe200078e02ff */
[----:B------:R-:W-:Y:S02]  /*00e0*/  IABS R4, R6 ;  /* 0x0000000600047213 */ /* 0x000fe40000000000 */
[----:B------:R-:W-:Y:S01]  /*00f0*/  LOP3.LUT R6, R6, R7, RZ, 0x3c, !PT ;  /* 0x0000000706067212 */ /* 0x000fe200078e3cff */
[----:B------:R-:W-:-:S03]  /*0100*/  IMAD.HI.U32 R3, R3, R5, R2 ;  /* 0x0000000503037227 */ /* 0x000fc600078e0002 */
[----:B------:R-:W-:-:S03]  /*0110*/  ISETP.GE.AND P1, PT, R6, RZ, PT ;  /* 0x000000ff0600720c */ /* 0x000fc60003f26270 */
[----:B------:R-:W-:Y:S02]  /*0120*/  IMAD.HI.U32 R5, R3, R4, RZ ;  /* 0x0000000403057227 */ /* 0x000fe400078e00ff */
[----:B------:R-:W2:Y:S02]  /*0130*/  S2R R3, SR_TID.X ;  /* 0x0000000000037919 */ /* 0x000ea40000002100 */
[----:B------:R-:W-:-:S04]  /*0140*/  IMAD.MOV R0, RZ, RZ, -R5 ;  /* 0x000000ffff007224 */ /* 0x000fc800078e0a05 */
[C---:B------:R-:W-:Y:S02]  /*0150*/  IMAD R0, R9.reuse, R0, R4 ;  /* 0x0000000009007224 */ /* 0x040fe400078e0204 */
[----:B------:R-:W2:Y:S03]  /*0160*/  LDC R4, c[0x0][0x360] ;  /* 0x0000d800ff047b82 */ /* 0x000ea60000000800 */
[----:B------:R-:W-:-:S05]  /*0170*/  ISETP.GT.U32.AND P2, PT, R9, R0, PT ;  /* 0x000000000900720c */ /* 0x000fca0003f44070 */
[----:B------:R-:W1:Y:S08]  /*0180*/  LDC R2, c[0x0][0x364] ;  /* 0x0000d900ff027b82 */ /* 0x000e700000000800 */
[----:B------:R-:W-:Y:S01]  /*0190*/  @!P2 IADD3 R0, PT, PT, R0, -R9, RZ ;  /* 0x800000090000a210 */ /* 0x000fe20007ffe0ff */
[----:B------:R-:W-:Y:S01]  /*01a0*/  @!P2 VIADD R5, R5, 0x1 ;  /* 0x000000010505a836 */ /* 0x000fe20000000000 */
[----:B------:R-:W-:-:S02]  /*01b0*/  ISETP.NE.AND P2, PT, R7, RZ, PT ;  /* 0x000000ff0700720c */ /* 0x000fc40003f45270 */
[----:B------:R-:W-:Y:S02]  /*01c0*/  ISETP.GE.U32.AND P0, PT, R0, R9, PT ;  /* 0x000000090000720c */ /* 0x000fe40003f06070 */
[----:B------:R-:W0:Y:S01]  /*01d0*/  LDC.64 R8, c[0x0][0x390] ;  /* 0x0000e400ff087b82 */ /* 0x000e220000000a00 */
[----:B--2---:R-:W-:Y:S02]  /*01e0*/  IMAD R4, R4, UR4, R3 ;  /* 0x0000000404047c24 */ /* 0x004fe4000f8e0203 */
[----:B-1----:R-:W-:-:S08]  /*01f0*/  IMAD R0, R2, UR5, R11 ;  /* 0x0000000502007c24 */ /* 0x002fd0000f8e020b */
[----:B------:R-:W-:Y:S02]  /*0200*/  @P0 IADD3 R5, PT, PT, R5, 0x1, RZ ;  /* 0x0000000105050810 */ /* 0x000fe40007ffe0ff */
[----:B------:R-:W-:-:S03]  /*0210*/  VIMNMX R2, PT, PT, R4, R0, !PT ;  /* 0x0000000004027248 */ /* 0x000fc60007fe0100 */
[----:B------:R-:W-:Y:S01]  /*0220*/  @!P1 IMAD.MOV R5, RZ, RZ, -R5 ;  /* 0x000000ffff059224 */ /* 0x000fe200078e0a05 */
[----:B------:R-:W-:-:S04]  /*0230*/  @!P2 LOP3.LUT R5, RZ, R7, RZ, 0x33, !PT ;  /* 0x00000007ff05a212 */ /* 0x000fc800078e33ff */
[----:B------:R-:W-:-:S04]  /*0240*/  ISETP.GE.AND P0, PT, R2, R5, PT ;  /* 0x000000050200720c */ /* 0x000fc80003f06270 */
[----:B0-----:R-:W-:-:S04]  /*0250*/  ISETP.LE.OR P0, PT, R8, UR9, P0 ;  /* 0x0000000908007c0c */ /* 0x001fc80008703670 */
[----:B------:R-:W-:-:S13]  /*0260*/  ISETP.LT.OR P0, PT, R9, 0x1, P0 ;  /* 0x000000010900780c */ /* 0x000fda0000701670 */
[----:B------:R-:W-:Y:S05]  /*0270*/  @P0 EXIT ;  /* 0x000000000000094d */ /* 0x000fea0003800000 */
[----:B------:R-:W-:Y:S01]  /*0280*/  ISETP.GE.AND P0, PT, R7, 0x1, PT ;  /* 0x000000010700780c */ /* 0x000fe20003f06270 */
[----:B------:R-:W0:-:S12]  /*0290*/  LDCU.64 UR10, c[0x0][0x358] ;  /* 0x00006b00ff0a77ac */ /* 0x000e180008000a00 */
[----:B------:R-:W-:Y:S05]  /*02a0*/  @!P0 BRA `(.L_x_196) ;  /* 0x0000000400e08947 */ /* 0x000fea0003800000 */
[----:B------:R-:W1:Y:S01]  /*02b0*/  LDCU.64 UR6, c[0x0][0x380] ;  /* 0x00007000ff0677ac */ /* 0x000e620008000a00 */
[C---:B------:R-:W-:Y:S02]  /*02c0*/  LOP3.LUT R6, R7.reuse, 0x7ffffff0, RZ, 0xc0, !PT ;  /* 0x7ffffff007067812 */ /* 0x040fe400078ec0ff */
[C---:B------:R-:W-:Y:S01]  /*02d0*/  LOP3.LUT R21, R7.reuse, 0xf, RZ, 0xc0, !PT ;  /* 0x0000000f07157812 */ /* 0x040fe200078ec0ff */
[----:B------:R-:W-:Y:S01]  /*02e0*/  UMOV UR4, URZ ;  /* 0x000000ff00047c82 */ /* 0x000fe20008000000 */
[C---:B------:R-:W-:Y:S02]  /*02f0*/  LOP3.LUT R22, R7.reuse, 0x7, RZ, 0xc0, !PT ;  /* 0x0000000707167812 */ /* 0x040fe400078ec0ff */
[----:B------:R-:W-:Y:S01]  /*0300*/  LOP3.LUT R23, R7, 0x3, RZ, 0xc0, !PT ;  /* 0x0000000307177812 */ /* 0x000fe200078ec0ff */
[----:B------:R-:W-:Y:S01]  /*0310*/  IMAD R7, R4, R7, RZ ;  /* 0x0000000704077224 */ /* 0x000fe200078e02ff */
[----:B------:R-:W-:Y:S01]  /*0320*/  IADD3 R8, PT, PT, -R6, RZ, RZ ;  /* 0x000000ff06087210 */ /* 0x000fe20007ffe1ff */
[----:B-1----:R-:W-:-:S04]  /*0330*/  UIADD3 UR6, UP0, UPT, UR6, 0x20, URZ ;  /* 0x0000002006067890 */ /* 0x002fc8000ff1e0ff */
[----:B------:R-:W-:-:S12]  /*0340*/  UIADD3.X UR7, UPT, UPT, URZ, UR7, URZ, UP0, !UPT ;  /* 0x00000007ff077290 */ /* 0x000fd800087fe4ff */
.L_x_203:
[----:B0-----:R-:W1:Y:S01]  /*0350*/  LDC.64 R2, c[0x0][0x398] ;  /* 0x0000e600ff027b82 */ /* 0x001e620000000a00 */
[----:B------:R-:W2:Y:S01]  /*0360*/  LDCU UR8, c[0x0][0x394] ;  /* 0x00007280ff0877ac */ /* 0x000ea20008000800 */
[----:B------:R-:W-:Y:S01]  /*0370*/  IMAD.MOV.U32 R11, RZ, RZ, -0x800000 ;  /* 0xff800000ff0b7424 */ /* 0x000fe200078e00ff */
[----:B------:R-:W-:Y:S01]  /*0380*/  UMOV UR5, URZ ;  /* 0x000000ff00057c82 */ /* 0x000fe20008000000 */
[----:B--2---:R-:W-:Y:S01]  /*0390*/  UIMAD UR8, UR9, UR8, UR4 ;  /* 0x00000008090872a4 */ /* 0x004fe2000f8e0204 */
[----:B-1----:R-:W-:-:S05]  /*03a0*/  IMAD R9, R0, R3, RZ ;  /* 0x0000000300097224 */ /* 0x002fca00078e02ff */
[----:B------:R-:W-:-:S07]  /*03b0*/  IMAD R9, R2, UR8, R9 ;  /* 0x0000000802097c24 */ /* 0x000fce000f8e0209 */
.L_x_202:
[----:B------:R-:W1:Y:S01]  /*03c0*/  LDCU.64 UR12, c[0x0][0x398] ;  /* 0x00007300ff0c77ac */ /* 0x000e620008000a00 */
[----:B------:R-:W-:Y:S01]  /*03d0*/  IADD3 R10, PT, PT, R9, UR5, RZ ;  /* 0x00000005090a7c10 */ /* 0x000fe2000fffe0ff */
[----:B------:R-:W-:Y:S01]  /*03e0*/  IMAD.MOV.U32 R13, RZ, RZ, RZ ;  /* 0x000000ffff0d7224 */ /* 0x000fe200078e00ff */
[----:B------:R-:W-:Y:S02]  /*03f0*/  UIADD3 UR5, UPT, UPT, UR5, 0x1, URZ ;  /* 0x0000000105057890 */ /* 0x000fe4000fffe0ff */
[----:B-1----:R-:W-:Y:S01]  /*0400*/  UISETP.GE.U32.AND UP0, UPT, UR13, 0x10, UPT ;  /* 0x000000100d00788c */ /* 0x002fe2000bf06070 */
[----:B------:R-:W-:Y:S01]  /*0410*/  IMAD R10, R10, UR12, R7 ;  /* 0x0000000c0a0a7c24 */ /* 0x000fe2000f8e0207 */
[----:B------:R-:W-:-:S07]  /*0420*/  UISETP.NE.AND UP1, UPT, UR5, UR13, UPT ;  /* 0x0000000d0500728c */ /* 0x000fce000bf25270 */
[----:B------:R-:W-:Y:S05]  /*0430*/  BRA.U !UP0, `(.L_x_197) ;  /* 0x0000000108887547 */ /* 0x000fea000b800000 */
[----:B------:R-:W-:Y:S01]  /*0440*/  MOV R13, R10 ;  /* 0x0000000a000d7202 */ /* 0x000fe20000000f00 */
[----:B------:R-:W-:-:S07]  /*0450*/  IMAD.MOV.U32 R12, RZ, RZ, R8 ;  /* 0x000000ffff0c7224 */ /* 0x000fce00078e0008 */
.L_x_198:
[----:B------:R-:W-:Y:S01]  /*0460*/  MOV R2, UR6 ;  /* 0x0000000600027c02 */ /* 0x000fe20008000f00 */
[----:B------:R-:W-:-:S04]  /*0470*/  IMAD.U32 R3, RZ, RZ, UR7 ;  /* 0x00000007ff037e24 */ /* 0x000fc8000f8e00ff */
[----:B------:R-:W-:-:S05]  /*0480*/  IMAD.WIDE R2, R13, 0x4, R2 ;  /* 0x000000040d027825 */ /* 0x000fca00078e0202 */
[----:B0-----:R-:W2:Y:S04]  /*0490*/  LDG.E R18, desc[UR10][R2.64+-0x20] ;  /* 0xffffe00a02127981 */ /* 0x001ea8000c1e1900 */
        /* <DEDUP_REMOVED lines=8> */
[----:B------:R-:W5:Y:S01]  /*0520*/  LDG.E R26, desc[UR10][R2.64+0x1c] ;  /* 0x00001c0a021a7981 */ /* 0x000f62000c1e1900 */
[----:B--2---:R-:W-:-:S03]  /*0530*/  FMNMX3 R19, R11, R18, R19, !PT ;  /* 0x000000120b137276 */ /* 0x004fc60007800013 */
[----:B------:R-:W2:Y:S04]  /*0540*/  LDG.E R11, desc[UR10][R2.64] ;  /* 0x0000000a020b7981 */ /* 0x000ea8000c1e1900 */
[----:B------:R-:W2:Y:S01]  /*0550*/  LDG.E R18, desc[UR10][R2.64+0x4] ;  /* 0x0000040a02127981 */ /* 0x000ea2000c1e1900 */
[----:B---3--:R-:W-:-:S03]  /*0560*/  FMNMX3 R24, R19, R20, R24, !PT ;  /* 0x0000001413187276 */ /* 0x008fc60007800018 */
[----:B------:R-:W3:Y:S04]  /*0570*/  LDG.E R20, desc[UR10][R2.64+0x8] ;  /* 0x0000080a02147981 */ /* 0x000ee8000c1e1900 */
[----:B------:R-:W3:Y:S01]  /*0580*/  LDG.E R19, desc[UR10][R2.64+0xc] ;  /* 0x00000c0a02137981 */ /* 0x000ee2000c1e1900 */
[----:B----4-:R-:W-:-:S03]  /*0590*/  FMNMX3 R17, R24, R17, R16, !PT ;  /* 0x0000001118117276 */ /* 0x010fc60007800010 */
[----:B------:R-:W4:Y:S04]  /*05a0*/  LDG.E R24, desc[UR10][R2.64+0x10] ;  /* 0x0000100a02187981 */ /* 0x000f28000c1e1900 */
[----:B------:R-:W4:Y:S01]  /*05b0*/  LDG.E R16, desc[UR10][R2.64+0x18] ;  /* 0x0000180a02107981 */ /* 0x000f22000c1e1900 */
[----:B------:R-:W-:Y:S02]  /*05c0*/  IADD3 R12, PT, PT, R12, 0x10, RZ ;  /* 0x000000100c0c7810 */ /* 0x000fe40007ffe0ff */
[----:B-----5:R-:W-:Y:S02]  /*05d0*/  FMNMX3 R14, R17, R14, R15, !PT ;  /* 0x0000000e110e7276 */ /* 0x020fe4000780000f */
[----:B------:R-:W-:Y:S01]  /*05e0*/  ISETP.NE.AND P0, PT, R12, RZ, PT ;  /* 0x000000ff0c00720c */ /* 0x000fe20003f05270 */
[----:B------:R-:W-:Y:S01]  /*05f0*/  VIADD R13, R13, 0x10 ;  /* 0x000000100d0d7836 */ /* 0x000fe20000000000 */
[----:B--2---:R-:W-:-:S04]  /*0600*/  FMNMX3 R11, R14, R11, R18, !PT ;  /* 0x0000000b0e0b7276 */ /* 0x004fc80007800012 */
[----:B---3--:R-:W-:-:S04]  /*0610*/  FMNMX3 R11, R11, R20, R19, !PT ;  /* 0x000000140b0b7276 */ /* 0x008fc80007800013 */
[----:B----4-:R-:W-:-:S04]  /*0620*/  FMNMX3 R11, R11, R24, R25, !PT ;  /* 0x000000180b0b7276 */ /* 0x010fc80007800019 */
[----:B------:R-:W-:Y:S01]  /*0630*/  FMNMX3 R11, R11, R16, R26, !PT ;  /* 0x000000100b0b7276 */ /* 0x000fe2000780001a */
[----:B------:R-:W-:Y:S06]  /*0640*/  @P0 BRA `(.L_x_198) ;  /* 0xfffffffc00840947 */ /* 0x000fec000383ffff */
[----:B------:R-:W-:-:S07]  /*0650*/  MOV R13, R6 ;  /* 0x00000006000d7202 */ /* 0x000fce0000000f00 */
.L_x_197:
[----:B------:R-:W-:-:S13]  /*0660*/  ISETP.NE.AND P0, PT, R21, RZ, PT ;  /* 0x000000ff1500720c */ /* 0x000fda0003f05270 */
[----:B------:R-:W-:Y:S05]  /*0670*/  @!P0 BRA `(.L_x_199) ;  /* 0x0000000000c08947 */ /* 0x000fea0003800000 */
[----:B------:R-:W-:Y:S01]  /*0680*/  VIADD R2, R21, 0xffffffff ;  /* 0xffffffff15027836 */ /* 0x000fe20000000000 */
[----:B------:R-:W-:-:S04]  /*0690*/  ISETP.NE.AND P1, PT, R22, RZ, PT ;  /* 0x000000ff1600720c */ /* 0x000fc80003f25270 */
[----:B------:R-:W-:-:S13]  /*06a0*/  ISETP.GE.U32.AND P0, PT, R2, 0x7, PT ;  /* 0x000000070200780c */ /* 0x000fda0003f06070 */
[----:B------:R-:W-:Y:S05]  /*06b0*/  @!P0 BRA `(.L_x_200) ;  /* 0x0000000000408947 */ /* 0x000fea0003800000 */
[----:B------:R-:W1:Y:S01]  /*06c0*/  LDC.64 R2, c[0x0][0x380] ;  /* 0x0000e000ff027b82 */ /* 0x000e620000000a00 */
[----:B------:R-:W-:-:S05]  /*06d0*/  IADD3 R15, PT, PT, R10, R13, RZ ;  /* 0x0000000d0a0f7210 */ /* 0x000fca0007ffe0ff */
[----:B-1----:R-:W-:-:S05]  /*06e0*/  IMAD.WIDE R2, R15, 0x4, R2 ;  /* 0x000000040f027825 */ /* 0x002fca00078e0202 */
[----:B0-----:R-:W2:Y:S04]  /*06f0*/  LDG.E R12, desc[UR10][R2.64] ;  /* 0x0000000a020c7981 */ /* 0x001ea8000c1e1900 */
[----:B------:R-:W2:Y:S04]  /*0700*/  LDG.E R14, desc[UR10][R2.64+0x4] ;  /* 0x0000040a020e7981 */ /* 0x000ea8000c1e1900 */
[----:B------:R-:W3:Y:S04]  /*0710*/  LDG.E R15, desc[UR10][R2.64+0x8] ;  /* 0x0000080a020f7981 */ /* 0x000ee8000c1e1900 */
[----:B------:R-:W3:Y:S04]  /*0720*/  LDG.E R16, desc[UR10][R2.64+0xc] ;  /* 0x00000c0a02107981 */ /* 0x000ee8000c1e1900 */
[----:B------:R-:W4:Y:S04]  /*0730*/  LDG.E R17, desc[UR10][R2.64+0x10] ;  /* 0x0000100a02117981 */ /* 0x000f28000c1e1900 */
[----:B------:R-:W4:Y:S04]  /*0740*/  LDG.E R18, desc[UR10][R2.64+0x14] ;  /* 0x0000140a02127981 */ /* 0x000f28000c1e1900 */
[----:B------:R-:W5:Y:S04]  /*0750*/  LDG.E R19, desc[UR10][R2.64+0x18] ;  /* 0x0000180a02137981 */ /* 0x000f68000c1e1900 */
[----:B------:R-:W5:Y:S01]  /*0760*/  LDG.E R20, desc[UR10][R2.64+0x1c] ;  /* 0x00001c0a02147981 */ /* 0x000f62000c1e1900 */
[----:B------:R-:W-:Y:S01]  /*0770*/  VIADD R13, R13, 0x8 ;  /* 0x000000080d0d7836 */ /* 0x000fe20000000000 */
[----:B--2---:R-:W-:-:S04]  /*0780*/  FMNMX3 R12, R11, R12, R14, !PT ;  /* 0x0000000c0b0c7276 */ /* 0x004fc8000780000e */
[----:B---3--:R-:W-:-:S04]  /*0790*/  FMNMX3 R12, R12, R15, R16, !PT ;  /* 0x0000000f0c0c7276 */ /* 0x008fc80007800010 */
[----:B----4-:R-:W-:-:S04]  /*07a0*/  FMNMX3 R12, R12, R17, R18, !PT ;  /* 0x000000110c0c7276 */ /* 0x010fc80007800012 */
[----:B-----5:R-:W-:-:S07]  /*07b0*/  FMNMX3 R11, R12, R19, R20, !PT ;  /* 0x000000130c0b7276 */ /* 0x020fce0007800014 */
.L_x_200:
[----:B------:R-:W-:Y:S05]  /*07c0*/  @!P1 BRA `(.L_x_199) ;  /* 0x00000000006c9947 */ /* 0x000fea0003800000 */
[----:B------:R-:W-:Y:S02]  /*07d0*/  IADD3 R2, PT, PT, R22, -0x1, RZ ;  /* 0xffffffff16027810 */ /* 0x000fe40007ffe0ff */
[----:B------:R-:W-:Y:S02]  /*07e0*/  ISETP.NE.AND P1, PT, R23, RZ, PT ;  /* 0x000000ff1700720c */ /* 0x000fe40003f25270 */
[----:B------:R-:W-:-:S13]  /*07f0*/  ISETP.GE.U32.AND P0, PT, R2, 0x3, PT ;  /* 0x000000030200780c */ /* 0x000fda0003f06070 */
[----:B------:R-:W-:Y:S05]  /*0800*/  @!P0 BRA `(.L_x_201) ;  /* 0x0000000000288947 */ /* 0x000fea0003800000 */
[----:B------:R-:W1:Y:S01]  /*0810*/  LDC.64 R2, c[0x0][0x380] ;  /* 0x0000e000ff027b82 */ /* 0x000e620000000a00 */
[----:B------:R-:W-:-:S04]  /*0820*/  IMAD.IADD R15, R10, 0x1, R13 ;  /* 0x000000010a0f7824 */ /* 0x000fc800078e020d */
[----:B-1----:R-:W-:-:S05]  /*0830*/  IMAD.WIDE R2, R15, 0x4, R2 ;  /* 0x000000040f027825 */ /* 0x002fca00078e0202 */
[----:B0-----:R-:W2:Y:S04]  /*0840*/  LDG.E R12, desc[UR10][R2.64] ;  /* 0x0000000a020c7981 */ /* 0x001ea8000c1e1900 */
[----:B------:R-:W2:Y:S04]  /*0850*/  LDG.E R14, desc[UR10][R2.64+0x4] ;  /* 0x0000040a020e7981 */ /* 0x000ea8000c1e1900 */
[----:B------:R-:W3:Y:S04]  /*0860*/  LDG.E R16, desc[UR10][R2.64+0x8] ;  /* 0x0000080a02107981 */ /* 0x000ee8000c1e1900 */
[----:B------:R-:W3:Y:S01]  /*0870*/  LDG.E R15, desc[UR10][R2.64+0xc] ;  /* 0x00000c0a020f7981 */ /* 0x000ee2000c1e1900 */
[----:B------:R-:W-:-:S02]  /*0880*/  IADD3 R13, PT, PT, R13, 0x4, RZ ;  /* 0x000000040d0d7810 */ /* 0x000fc40007ffe0ff */
[----:B--2---:R-:W-:-:S04]  /*0890*/  FMNMX3 R11, R11, R12, R14, !PT ;  /* 0x0000000c0b0b7276 */ /* 0x004fc8000780000e */
[----:B---3--:R-:W-:-:S07]  /*08a0*/  FMNMX3 R11, R11, R16, R15, !PT ;  /* 0x000000100b0b7276 */ /* 0x008fce000780000f */
.L_x_201:
[----:B------:R-:W-:Y:S05]  /*08b0*/  @!P1 BRA `(.L_x_199) ;  /* 0x0000000000309947 */ /* 0x000fea0003800000 */
[----:B------:R-:W1:Y:S01]  /*08c0*/  LDC.64 R2, c[0x0][0x380] ;  /* 0x0000e000ff027b82 */ /* 0x000e620000000a00 */
[----:B------:R-:W-:-:S04]  /*08d0*/  IMAD.IADD R13, R10, 0x1, R13 ;  /* 0x000000010a0d7824 */ /* 0x000fc800078e020d */
[----:B-1----:R-:W-:-:S05]  /*08e0*/  IMAD.WIDE R2, R13, 0x4, R2 ;  /* 0x000000040d027825 */ /* 0x002fca00078e0202 */
[----:B0-----:R-:W2:Y:S01]  /*08f0*/  LDG.E R10, desc[UR10][R2.64] ;  /* 0x0000000a020a7981 */ /* 0x001ea2000c1e1900 */
[----:B------:R-:W-:Y:S02]  /*0900*/  ISETP.NE.AND P0, PT, R23, 0x1, PT ;  /* 0x000000011700780c */ /* 0x000fe40003f05270 */
[----:B--2---:R-:W-:-:S11]  /*0910*/  FMNMX R11, R11, R10, !PT ;  /* 0x0000000a0b0b7209 */ /* 0x004fd60007800000 */
[----:B------:R-:W-:Y:S05]  /*0920*/  @!P0 BRA `(.L_x_199) ;  /* 0x0000000000148947 */ /* 0x000fea0003800000 */
[----:B------:R-:W-:Y:S01]  /*0930*/  ISETP.NE.AND P0, PT, R23, 0x2, PT ;  /* 0x000000021700780c */ /* 0x000fe20003f05270 */
[----:B------:R-:W2:-:S12]  /*0940*/  LDG.E R10, desc[UR10][R2.64+0x4] ;  /* 0x0000040a020a7981 */ /* 0x000e98000c1e1900 */
[----:B------:R-:W3:Y:S01]  /*0950*/  @P0 LDG.E R12, desc[UR10][R2.64+0x8] ;  /* 0x0000080a020c0981 */ /* 0x000ee2000c1e1900 */
[----:B--2---:R-:W-:-:S04]  /*0960*/  FMNMX R11, R11, R10, !PT ;  /* 0x0000000a0b0b7209 */ /* 0x004fc80007800000 */
[----:B---3--:R-:W-:-:S07]  /*0970*/  @P0 FMNMX R11, R11, R12, !PT ;  /* 0x0000000c0b0b0209 */ /* 0x008fce0007800000 */
.L_x_199:
[----:B------:R-:W-:Y:S05]  /*0980*/  BRA.U UP1, `(.L_x_202) ;  /* 0xfffffff9018c7547 */ /* 0x000fea000b83ffff */
[----:B------:R-:W1:Y:S01]  /*0990*/  LDC R10, c[0x0][0x394] ;  /* 0x0000e500ff0a7b82 */ /* 0x000e620000000800 */
[----:B------:R-:W-:Y:S01]  /*09a0*/  UIADD3 UR4, UPT, UPT, UR4, 0x1, URZ ;  /* 0x0000000104047890 */ /* 0x000fe2000fffe0ff */
[----:B------:R-:W-:-:S04]  /*09b0*/  IMAD R9, R5, UR8, R0 ;  /* 0x0000000805097c24 */ /* 0x000fc8000f8e0200 */
[----:B------:R-:W-:Y:S02]  /*09c0*/  IMAD R9, R5, R9, R4 ;  /* 0x0000000905097224 */ /* 0x000fe400078e0204 */
[----:B------:R-:W2:Y:S01]  /*09d0*/  LDC.64 R2, c[0x0][0x388] ;  /* 0x0000e200ff027b82 */ /* 0x000ea20000000a00 */
[----:B-1----:R-:W-:Y:S01]  /*09e0*/  ISETP.NE.AND P0, PT, R10, UR4, PT ;  /* 0x000000040a007c0c */ /* 0x002fe2000bf05270 */
[----:B--2---:R-:W-:-:S05]  /*09f0*/  IMAD.WIDE R2, R9, 0x4, R2 ;  /* 0x0000000409027825 */ /* 0x004fca00078e0202 */
[----:B0-----:R0:W-:Y:S07]  /*0a00*/  STG.E desc[UR10][R2.64], R11 ;  /* 0x0000000b02007986 */ /* 0x0011ee000c10190a */
[----:B------:R-:W-:Y:S05]  /*0a10*/  @!P0 EXIT ;  /* 0x000000000000894d */ /* 0x000fea0003800000 */
[----:B------:R-:W-:Y:S05]  /*0a20*/  BRA `(.L_x_203) ;  /* 0xfffffff800487947 */ /* 0x000fea000383ffff */
.L_x_196:
[C---:B------:R-:W-:Y:S01]  /*0a30*/  ISETP.GE.U32.AND P0, PT, R9.reuse, 0x8, PT ;  /* 0x000000080900780c */ /* 0x040fe20003f06070 */
[----:B------:R-:W-:Y:S01]  /*0a40*/  HFMA2 R6, -RZ, RZ, 0, 0 ;  /* 0x00000000ff067431 */ /* 0x000fe200000001ff */
[----:B------:R-:W-:-:S04]  /*0a50*/  LOP3.LUT R22, R9, 0x7, RZ, 0xc0, !PT ;  /* 0x0000000709167812 */ /* 0x000fc800078ec0ff */
[----:B------:R-:W-:-:S07]  /*0a60*/  ISETP.NE.AND P1, PT, R22, RZ, PT ;  /* 0x000000ff1600720c */ /* 0x000fce0003f25270 */
[----:B------:R-:W-:Y:S06]  /*0a70*/  @!P0 BRA `(.L_x_204) ;  /* 0x0000000000a08947 */ /* 0x000fec0003800000 */
[----:B------:R-:W1:Y:S01]  /*0a80*/  LDC.64 R2, c[0x0][0x388] ;  /* 0x0000e200ff027b82 */ /* 0x000e620000000a00 */
[----:B------:R-:W-:Y:S01]  /*0a90*/  LOP3.LUT R6, R9, 0x7ffffff8, RZ, 0xc0, !PT ;  /* 0x7ffffff809067812 */ /* 0x000fe200078ec0ff */
[----:B------:R-:W-:-:S07]  /*0aa0*/  IMAD.MOV.U32 R7, RZ, RZ, RZ ;  /* 0x000000ffff077224 */ /* 0x000fce00078e00ff */
.L_x_205:
[----:B--2---:R-:W-:Y:S01]  /*0ab0*/  IMAD R8, R9, UR9, R7 ;  /* 0x0000000909087c24 */ /* 0x004fe2000f8e0207 */
[----:B------:R-:W-:-:S03]  /*0ac0*/  IADD3 R7, PT, PT, R7, 0x8, RZ ;  /* 0x0000000807077810 */ /* 0x000fc60007ffe0ff */
[----:B------:R-:W-:Y:S01]  /*0ad0*/  IMAD R8, R5, R8, R0 ;  /* 0x0000000805087224 */ /* 0x000fe200078e0200 */
[----:B------:R-:W-:-:S03]  /*0ae0*/  ISETP.NE.AND P0, PT, R7, R6, PT ;  /* 0x000000060700720c */ /* 0x000fc60003f05270 */
[CC--:B------:R-:W-:Y:S01]  /*0af0*/  IMAD R11, R5.reuse, R8.reuse, R4 ;  /* 0x00000008050b7224 */ /* 0x0c0fe200078e0204 */
[----:B------:R-:W-:Y:S01]  /*0b00*/  IADD3 R10, PT, PT, R5, R8, RZ ;  /* 0x00000008050a7210 */ /* 0x000fe20007ffe0ff */
[----:B------:R-:W-:-:S04]  /*0b10*/  IMAD.MOV.U32 R8, RZ, RZ, -0x800000 ;  /* 0xff800000ff087424 */ /* 0x000fc800078e00ff */
[C---:B------:R-:W-:Y:S02]  /*0b20*/  IMAD.IADD R12, R5.reuse, 0x1, R10 ;  /* 0x00000001050c7824 */ /* 0x040fe400078e020a */
[----:B------:R-:W-:Y:S02]  /*0b30*/  IMAD R13, R5, R10, R4 ;  /* 0x0000000a050d7224 */ /* 0x000fe400078e0204 */
[----:B-1----:R-:W-:Y:S01]  /*0b40*/  IMAD.WIDE R10, R11, 0x4, R2 ;  /* 0x000000040b0a7825 */ /* 0x002fe200078e0202 */
[----:B------:R-:W-:-:S03]  /*0b50*/  IADD3 R16, PT, PT, R5, R12, RZ ;  /* 0x0000000c05107210 */ /* 0x000fc60007ffe0ff */
[C-C-:B------:R-:W-:Y:S01]  /*0b60*/  IMAD R15, R5.reuse, R12, R4.reuse ;  /* 0x0000000c050f7224 */ /* 0x140fe200078e0204 */
[CC--:B------:R-:W-:Y:S01]  /*0b70*/  IADD3 R18, PT, PT, R5.reuse, R16.reuse, RZ ;  /* 0x0000001005127210 */ /* 0x0c0fe20007ffe0ff */
[----:B------:R-:W-:Y:S01]  /*0b80*/  IMAD R17, R5, R16, R4 ;  /* 0x0000001005117224 */ /* 0x000fe200078e0204 */
[----:B0-----:R0:W-:Y:S01]  /*0b90*/  STG.E desc[UR10][R10.64], R8 ;  /* 0x000000080a007986 */ /* 0x0011e2000c10190a */
[----:B------:R-:W-:-:S04]  /*0ba0*/  IMAD.WIDE R12, R13, 0x4, R2 ;  /* 0x000000040d0c7825 */ /* 0x000fc800078e0202 */
[C---:B------:R-:W-:Y:S01]  /*0bb0*/  IMAD.IADD R20, R5.reuse, 0x1, R18 ;  /* 0x0000000105147824 */ /* 0x040fe200078e0212 */
[----:B------:R1:W-:Y:S01]  /*0bc0*/  STG.E desc[UR10][R12.64], R8 ;  /* 0x000000080c007986 */ /* 0x0003e2000c10190a */
[C-C-:B------:R-:W-:Y:S02]  /*0bd0*/  IMAD R19, R5.reuse, R18, R4.reuse ;  /* 0x0000001205137224 */ /* 0x140fe400078e0204 */
[CC--:B------:R-:W-:Y:S01]  /*0be0*/  IMAD R21, R5.reuse, R20.reuse, R4 ;  /* 0x0000001405157224 */ /* 0x0c0fe200078e0204 */
[----:B------:R-:W-:Y:S01]  /*0bf0*/  IADD3 R24, PT, PT, R5, R20, RZ ;  /* 0x0000001405187210 */ /* 0x000fe20007ffe0ff */
[----:B------:R-:W-:-:S04]  /*0c00*/  IMAD.WIDE R14, R15, 0x4, R2 ;  /* 0x000000040f0e7825 */ /* 0x000fc800078e0202 */
[C---:B------:R-:W-:Y:S01]  /*0c10*/  IMAD.IADD R25, R5.reuse, 0x1, R24 ;  /* 0x0000000105197824 */ /* 0x040fe200078e0218 */
[----:B------:R2:W-:Y:S01]  /*0c20*/  STG.E desc[UR10][R14.64], R8 ;  /* 0x000000080e007986 */ /* 0x0005e2000c10190a */
[----:B------:R-:W-:Y:S02]  /*0c30*/  IMAD R23, R5, R24, R4 ;  /* 0x0000001805177224 */ /* 0x000fe400078e0204 */
[----:B------:R-:W-:-:S04]  /*0c40*/  IMAD.WIDE R16, R17, 0x4, R2 ;  /* 0x0000000411107825 */ /* 0x000fc800078e0202 */
[----:B------:R-:W-:Y:S01]  /*0c50*/  IMAD R25, R5, R25, R4 ;  /* 0x0000001905197224 */ /* 0x000fe200078e0204 */
[----:B------:R2:W-:Y:S01]  /*0c60*/  STG.E desc[UR10][R16.64], R8 ;  /* 0x0000000810007986 */ /* 0x0005e2000c10190a */
[----:B0-----:R-:W-:-:S04]  /*0c70*/  IMAD.WIDE R10, R19, 0x4, R2 ;  /* 0x00000004130a7825 */ /* 0x001fc800078e0202 */
[--C-:B------:R-:W-:Y:S01]  /*0c80*/  IMAD.WIDE R18, R21, 0x4, R2.reuse ;  /* 0x0000000415127825 */ /* 0x100fe200078e0202 */
[----:B------:R2:W-:Y:S03]  /*0c90*/  STG.E desc[UR10][R10.64], R8 ;  /* 0x000000080a007986 */ /* 0x0005e6000c10190a */
[--C-:B-1----:R-:W-:Y:S01]  /*0ca0*/  IMAD.WIDE R12, R23, 0x4, R2.reuse ;  /* 0x00000004170c7825 */ /* 0x102fe200078e0202 */
[----:B------:R2:W-:Y:S03]  /*0cb0*/  STG.E desc[UR10][R18.64], R8 ;  /* 0x0000000812007986 */ /* 0x0005e6000c10190a */
[----:B------:R-:W-:Y:S01]  /*0cc0*/  IMAD.WIDE R20, R25, 0x4, R2 ;  /* 0x0000000419147825 */ /* 0x000fe200078e0202 */
[----:B------:R2:W-:Y:S04]  /*0cd0*/  STG.E desc[UR10][R12.64], R8 ;  /* 0x000000080c007986 */ /* 0x0005e8000c10190a */
[----:B------:R2:W-:Y:S01]  /*0ce0*/  STG.E desc[UR10][R20.64], R8 ;  /* 0x0000000814007986 */ /* 0x0005e2000c10190a */
[----:B------:R-:W-:Y:S05]  /*0cf0*/  @P0 BRA `(.L_x_205) ;  /* 0xfffffffc006c0947 */ /* 0x000fea000383ffff */
.L_x_204:
[----:B0-----:R-:W-:Y:S05]  /*0d00*/  @!P1 EXIT ;  /* 0x000000000000994d */ /* 0x001fea0003800000 */
[----:B------:R-:W-:Y:S02]  /*0d10*/  ISETP.GE.U32.AND P0, PT, R22, 0x4, PT ;  /* 0x000000041600780c */ /* 0x000fe40003f06070 */
[----:B--2---:R-:W-:-:S04]  /*0d20*/  LOP3.LUT R16, R9, 0x3, RZ, 0xc0, !PT ;  /* 0x0000000309107812 */ /* 0x004fc800078ec0ff */
[----:B------:R-:W-:-:S07]  /*0d30*/  ISETP.NE.AND P1, PT, R16, RZ, PT ;  /* 0x000000ff1000720c */ /* 0x000fce0003f25270 */
[----:B------:R-:W-:Y:S06]  /*0d40*/  @!P0 BRA `(.L_x_206) ;  /* 0x0000000000508947 */ /* 0x000fec0003800000 */
[----:B------:R-:W0:Y:S01]  /*0d50*/  LDC.64 R2, c[0x0][0x388] ;  /* 0x0000e200ff027b82 */ /* 0x000e220000000a00 */
[----:B------:R-:W-:Y:S01]  /*0d60*/  IMAD R7, R9, UR9, R6 ;  /* 0x0000000909077c24 */ /* 0x000fe2000f8e0206 */
[----:B------:R-:W-:Y:S01]  /*0d70*/  MOV R17, 0xff800000 ;  /* 0xff80000000117802 */ /* 0x000fe20000000f00 */
[----:B------:R-:W-:Y:S02]  /*0d80*/  VIADD R6, R6, 0x4 ;  /* 0x0000000406067836 */ /* 0x000fe40000000000 */
[----:B------:R-:W-:-:S04]  /*0d90*/  IMAD R8, R5, R7, R0 ;  /* 0x0000000705087224 */ /* 0x000fc800078e0200 */
[C---:B------:R-:W-:Y:S02]  /*0da0*/  IMAD.IADD R10, R5.reuse, 0x1, R8 ;  /* 0x00000001050a7824 */ /* 0x040fe400078e0208 */
[C-C-:B------:R-:W-:Y:S02]  /*0db0*/  IMAD R11, R5.reuse, R8, R4.reuse ;  /* 0x00000008050b7224 */ /* 0x140fe400078e0204 */
[CC--:B------:R-:W-:Y:S01]  /*0dc0*/  IMAD R13, R5.reuse, R10.reuse, R4 ;  /* 0x0000000a050d7224 */ /* 0x0c0fe200078e0204 */
[----:B------:R-:W-:-:S05]  /*0dd0*/  IADD3 R12, PT, PT, R5, R10, RZ ;  /* 0x0000000a050c7210 */ /* 0x000fca0007ffe0ff */
[C---:B------:R-:W-:Y:S02]  /*0de0*/  IMAD.IADD R7, R5.reuse, 0x1, R12 ;  /* 0x0000000105077824 */ /* 0x040fe400078e020c */
[C-C-:B------:R-:W-:Y:S02]  /*0df0*/  IMAD R15, R5.reuse, R12, R4.reuse ;  /* 0x0000000c050f7224 */ /* 0x140fe400078e0204 */
[----:B------:R-:W-:Y:S02]  /*0e00*/  IMAD R7, R5, R7, R4 ;  /* 0x0000000705077224 */ /* 0x000fe400078e0204 */
[----:B0-----:R-:W-:-:S04]  /*0e10*/  IMAD.WIDE R10, R11, 0x4, R2 ;  /* 0x000000040b0a7825 */ /* 0x001fc800078e0202 */
[--C-:B------:R-:W-:Y:S01]  /*0e20*/  IMAD.WIDE R12, R13, 0x4, R2.reuse ;  /* 0x000000040d0c7825 */ /* 0x100fe200078e0202 */
[----:B------:R0:W-:Y:S03]  /*0e30*/  STG.E desc[UR10][R10.64], R17 ;  /* 0x000000110a007986 */ /* 0x0001e6000c10190a */
[--C-:B------:R-:W-:Y:S01]  /*0e40*/  IMAD.WIDE R14, R15, 0x4, R2.reuse ;  /* 0x000000040f0e7825 */ /* 0x100fe200078e0202 */
[----:B------:R0:W-:Y:S03]  /*0e50*/  STG.E desc[UR10][R12.64], R17 ;  /* 0x000000110c007986 */ /* 0x0001e6000c10190a */
[----:B------:R-:W-:Y:S01]  /*0e60*/  IMAD.WIDE R2, R7, 0x4, R2 ;  /* 0x0000000407027825 */ /* 0x000fe200078e0202 */
[----:B------:R0:W-:Y:S04]  /*0e70*/  STG.E desc[UR10][R14.64], R17 ;  /* 0x000000110e007986 */ /* 0x0001e8000c10190a */
[----:B------:R0:W-:Y:S02]  /*0e80*/  STG.E desc[UR10][R2.64], R17 ;  /* 0x0000001102007986 */ /* 0x0001e4000c10190a */
.L_x_206:
[----:B------:R-:W-:Y:S05]  /*0e90*/  @!P1 EXIT ;  /* 0x000000000000994d */ /* 0x000fea0003800000 */
[----:B------:R-:W-:Y:S02]  /*0ea0*/  ISETP.NE.AND P0, PT, R16, 0x1, PT ;  /* 0x000000011000780c */ /* 0x000fe40003f05270 */
[----:B0-----:R-:W-:-:S04]  /*0eb0*/  LOP3.LUT R2, R9, 0x1, RZ, 0xc0, !PT ;  /* 0x0000000109027812 */ /* 0x001fc800078ec0ff */
[----:B------:R-:W-:-:S07]  /*0ec0*/  ISETP.NE.U32.AND P1, PT, R2, 0x1, PT ;  /* 0x000000010200780c */ /* 0x000fce0003f25070 */
[----:B------:R-:W-:Y:S06]  /*0ed0*/  @!P0 BRA `(.L_x_207) ;  /* 0x0000000000308947 */ /* 0x000fec0003800000 */
[----:B------:R-:W0:Y:S01]  /*0ee0*/  LDC.64 R2, c[0x0][0x388] ;  /* 0x0000e200ff027b82 */ /* 0x000e220000000a00 */
[----:B------:R-:W-:Y:S01]  /*0ef0*/  IMAD R7, R9, UR9, R6 ;  /* 0x0000000909077c24 */ /* 0x000fe2000f8e0206 */
[----:B------:R-:W-:-:S03]  /*0f00*/  IADD3 R6, PT, PT, R6, 0x2, RZ ;  /* 0x0000000206067810 */ /* 0x000fc60007ffe0ff */
[----:B------:R-:W-:-:S04]  /*0f10*/  IMAD R8, R5, R7, R0 ;  /* 0x0000000705087224 */ /* 0x000fc800078e0200 */
[CC--:B------:R-:W-:Y:S01]  /*0f20*/  IMAD R11, R5.reuse, R8.reuse, R4 ;  /* 0x00000008050b7224 */ /* 0x0c0fe200078e0204 */
[----:B------:R-:W-:-:S05]  /*0f30*/  IADD3 R7, PT, PT, R5, R8, RZ ;  /* 0x0000000805077210 */ /* 0x000fca0007ffe0ff */
[----:B------:R-:W-:Y:S02]  /*0f40*/  IMAD R13, R5, R7, R4 ;  /* 0x00000007050d7224 */ /* 0x000fe400078e0204 */
[----:B------:R-:W-:Y:S02]  /*0f50*/  IMAD.MOV.U32 R7, RZ, RZ, -0x800000 ;  /* 0xff800000ff077424 */ /* 0x000fe400078e00ff */
[----:B0-----:R-:W-:-:S04]  /*0f60*/  IMAD.WIDE R10, R11, 0x4, R2 ;  /* 0x000000040b0a7825 */ /* 0x001fc800078e0202 */
[----:B------:R-:W-:Y:S01]  /*0f70*/  IMAD.WIDE R2, R13, 0x4, R2 ;  /* 0x000000040d027825 */ /* 0x000fe200078e0202 */
[----:B------:R0:W-:Y:S04]  /*0f80*/  STG.E desc[UR10][R10.64], R7 ;  /* 0x000000070a007986 */ /* 0x0001e8000c10190a */
[----:B------:R0:W-:Y:S02]  /*0f90*/  STG.E desc[UR10][R2.64], R7 ;  /* 0x0000000702007986 */ /* 0x0001e4000c10190a */
.L_x_207:
[----:B------:R-:W-:Y:S05]  /*0fa0*/  @P1 EXIT ;  /* 0x000000000000194d */ /* 0x000fea0003800000 */
[----:B0-----:R-:W0:Y:S01]  /*0fb0*/  LDC.64 R2, c[0x0][0x388] ;  /* 0x0000e200ff027b82 */ /* 0x001e220000000a00 */
[----:B------:R-:W-:Y:S01]  /*0fc0*/  IMAD R6, R9, UR9, R6 ;  /* 0x0000000909067c24 */ /* 0x000fe2000f8e0206 */
[----:B------:R-:W-:-:S03]  /*0fd0*/  MOV R7, 0xff800000 ;  /* 0xff80000000077802 */ /* 0x000fc60000000f00 */
[----:B------:R-:W-:-:S04]  /*0fe0*/  IMAD R6, R5, R6, R0 ;  /* 0x0000000605067224 */ /* 0x000fc800078e0200 */
[----:B------:R-:W-:-:S04]  /*0ff0*/  IMAD R5, R5, R6, R4 ;  /* 0x0000000605057224 */ /* 0x000fc800078e0204 */
[----:B0-----:R-:W-:-:S05]  /*1000*/  IMAD.WIDE R2, R5, 0x4, R2 ;  /* 0x0000000405027825 */ /* 0x001fca00078e0202 */
[----:B------:R-:W-:Y:S01]  /*1010*/  STG.E desc[UR10][R2.64], R7 ;  /* 0x0000000702007986 */ /* 0x000fe2000c10190a */
[----:B------:R-:W-:Y:S05]  /*1020*/  EXIT ;  /* 0x000000000000794d */ /* 0x000fea0003800000 */
.L_x_208:
        /* <DEDUP_REMOVED lines=13> */
.L_x_241:


//--------------------- .text._Z6conv2dPKfPfS0_S0_iiiii --------------------------
	.section	.text._Z6conv2dPKfPfS0_S0_iiiii,"ax",@progbits
	.align	128
        .global         _Z6conv2dPKfPfS0_S0_iiiii
        .type           _Z6conv2dPKfPfS0_S0_iiiii,@function
        .size           _Z6conv2dPKfPfS0_S0_iiiii,(.L_x_242 - _Z6conv2dPKfPfS0_S0_iiiii)
        .other          _Z6conv2dPKfPfS0_S0_iiiii,@"STO_CUDA_ENTRY STV_DEFAULT"
_Z6conv2dPKfPfS0_S0_iiiii:
.text._Z6conv2dPKfPfS0_S0_iiiii:
[----:B------:R-:W-:Y:S01]  /*0000*/  LDC R1, c[0x0][0x37c] ;  /* 0x0000df00ff017b82 */ /* 0x000fe20000000800 */
[----:B------:R-:W0:Y:S07]  /*0010*/  S2R R3, SR_TID.X ;  /* 0x0000000000037919 */ /* 0x000e2e0000002100 */
[----:B------:R-:W0:Y:S01]  /*0020*/  S2UR UR4, SR_CTAID.X ;  /* 0x00000000000479c3 */ /* 0x000e220000002500 */
[----:B------:R-:W1:Y:S07]  /*0030*/  S2R R7, SR_TID.Y ;  /* 0x0000000000077919 */ /* 0x000e6e0000002200 */
[----:B------:R-:W0:Y:S08]  /*0040*/  LDC R0, c[0x0][0x360] ;  /* 0x0000d800ff007b82 */ /* 0x000e300000000800 */
[----:B------:R-:W1:Y:S08]  /*0050*/  S2UR UR5, SR_CTAID.Y ;  /* 0x00000000000579c3 */ /* 0x000e700000002600 */
[----:B------:R-:W1:Y:S08]  /*0060*/  LDC R2, c[0x0][0x364] ;  /* 0x0000d900ff027b82 */ /* 0x000e700000000800 */
[----:B------:R-:W2:Y:S01]  /*0070*/  LDC R8, c[0x0][0x3b0] ;  /* 0x0000ec00ff087b82 */ /* 0x000ea20000000800 */
[----:B0-----:R-:W-:-:S07]  /*0080*/  IMAD R0, R0, UR4, R3 ;  /* 0x0000000400007c24 */ /* 0x001fce000f8e0203 */
[----:B------:R-:W2:Y:S08]  /*0090*/  LDC.64 R4, c[0x0][0x3a8] ;  /* 0x0000ea00ff047b82 */ /* 0x000eb00000000a00 */
[----:B------:R-:W0:Y:S01]  /*00a0*/  S2UR UR6, SR_CTAID.Z ;  /* 0x00000000000679c3 */ /* 0x000e220000002700 */
[----:B-1----:R-:W-:-:S05]  /*00b0*/  IMAD R3, R2, UR5, R7 ;  /* 0x0000000502037c24 */ /* 0x002fca000f8e0207 */
[----:B------:R-:W-:Y:S02]  /*00c0*/  VIMNMX R2, PT, PT, R0, R3, !PT ;  /* 0x0000000300027248 */ /* 0x000fe40007fe0100 */
[----:B------:R-:W0:Y:S01]  /*00d0*/  LDC R6, c[0x0][0x3a0] ;  /* 0x0000e800ff067b82 */ /* 0x000e220000000800 */
[----:B--2---:R-:W-:-:S04]  /*00e0*/  IADD3 R5, PT, PT, R5, -R8, RZ ;  /* 0x8000000805057210 */ /* 0x004fc80007ffe0ff */
[----:B------:R-:W-:-:S04]  /*00f0*/  ISETP.GT.AND P0, PT, R2, R5, PT ;  /* 0x000000050200720c */ /* 0x000fc80003f04270 */
[----:B0-----:R-:W-:-:S04]  /*0100*/  ISETP.LE.OR P0, PT, R6, UR6, P0 ;  /* 0x0000000606007c0c */ /* 0x001fc80008703670 */
[----:B------:R-:W-:-:S13]  /*0110*/  ISETP.LT.OR P0, PT, R4, 0x1, P0 ;  /* 0x000000010400780c */ /* 0x000fda0000701670 */
[----:B------:R-:W-:Y:S05]  /*0120*/  @P0 EXIT ;  /* 0x000000000000094d */ /* 0x000fea0003800000 */
[----:B------:R-:W0:Y:S01]  /*0130*/  LDCU UR4, c[0x0][0x3a4] ;  /* 0x00007480ff0477ac */ /* 0x000e220008000800 */
[----:B------:R-:W-:Y:S01]  /*0140*/  IADD3 R5, PT, PT, R5, 0x1, RZ ;  /* 0x0000000105057810 */ /* 0x000fe20007ffe0ff */
[----:B------:R-:W1:Y:S01]  /*0150*/  LDCU.64 UR10, c[0x0][0x358] ;  /* 0x00006b00ff0a77ac */ /* 0x000e620008000a00 */
[----:B0-----:R-:W-:-:S09]  /*0160*/  UISETP.GE.AND UP0, UPT, UR4, 0x1, UPT ;  /* 0x000000010400788c */ /* 0x001fd2000bf06270 */
[----:B-1----:R-:W-:Y:S05]  /*0170*/  BRA.U !UP0, `(.L_x_209) ;  /* 0x0000001508587547 */ /* 0x002fea000b800000 */
[----:B------:R-:W-:-:S13]  /*0180*/  ISETP.GE.AND P0, PT, R8, 0x1, PT ;  /* 0x000000010800780c */ /* 0x000fda0003f06270 */
[----:B------:R-:W-:Y:S05]  /*0190*/  @!P0 BRA `(.L_x_210) ;  /* 0x0000000c000c8947 */ /* 0x000fea0003800000 */
[----:B------:R-:W0:Y:S01]  /*01a0*/  LDCU.64 UR8, c[0x0][0x380] ;  /* 0x00007000ff0877ac */ /* 0x000e220008000a00 */
[C---:B------:R-:W-:Y:S02]  /*01b0*/  LOP3.LUT R4, R8.reuse, 0x7ffffff0, RZ, 0xc0, !PT ;  /* 0x7ffffff008047812 */ /* 0x040fe400078ec0ff */
[C---:B------:R-:W-:Y:S01]  /*01c0*/  LOP3.LUT R2, R8.reuse, 0xf, RZ, 0xc0, !PT ;  /* 0x0000000f08027812 */ /* 0x040fe200078ec0ff */
[----:B------:R-:W1:Y:S01]  /*01d0*/  LDCU.64 UR6, c[0x0][0x390] ;  /* 0x00007200ff0677ac */ /* 0x000e620008000a00 */
[C---:B------:R-:W-:Y:S02]  /*01e0*/  LOP3.LUT R6, R8.reuse, 0x7, RZ, 0xc0, !PT ;  /* 0x0000000708067812 */ /* 0x040fe400078ec0ff */
[----:B------:R-:W-:Y:S01]  /*01f0*/  LOP3.LUT R7, R8, 0x3, RZ, 0xc0, !PT ;  /* 0x0000000308077812 */ /* 0x000fe200078ec0ff */
[----:B------:R-:W-:Y:S01]  /*0200*/  HFMA2 R8, -RZ, RZ, 0, 0 ;  /* 0x00000000ff087431 */ /* 0x000fe200000001ff */
[----:B------:R-:W-:Y:S01]  /*0210*/  IADD3 R9, PT, PT, -R4, RZ, RZ ;  /* 0x000000ff04097210 */ /* 0x000fe20007ffe1ff */
[----:B0-----:R-:W-:-:S02]  /*0220*/  UIADD3 UR8, UP0, UPT, UR8, 0x20, URZ ;  /* 0x0000002008087890 */ /* 0x001fc4000ff1e0ff */
[----:B-1----:R-:W-:Y:S02]  /*0230*/  UIADD3 UR6, UP1, UPT, UR6, 0x20, URZ ;  /* 0x0000002006067890 */ /* 0x002fe4000ff3e0ff */
[----:B------:R-:W-:Y:S02]  /*0240*/  UIADD3.X UR9, UPT, UPT, URZ, UR9, URZ, UP0, !UPT ;  /* 0x00000009ff097290 */ /* 0x000fe400087fe4ff */
[----:B------:R-:W-:-:S12]  /*0250*/  UIADD3.X UR7, UPT, UPT, URZ, UR7, URZ, UP1, !UPT ;  /* 0x00000007ff077290 */ /* 0x000fd80008ffe4ff */
.L_x_218:
[----:B------:R-:W-:Y:S01]  /*0260*/  MOV R20, RZ ;  /* 0x000000ff00147202 */ /* 0x000fe20000000f00 */
[----:B0-----:R-:W-:-:S06]  /*0270*/  UMOV UR4, URZ ;  /* 0x000000ff00047c82 */ /* 0x001fcc0008000000 */
.L_x_217:
[----:B------:R-:W0:Y:S01]  /*0280*/  S2R R11, SR_CTAID.Z ;  /* 0x00000000000b7919 */ /* 0x000e220000002700 */
[----:B------:R-:W1:Y:S01]  /*0290*/  LDC R13, c[0x0][0x3a4] ;  /* 0x0000e900ff0d7b82 */ /* 0x000e620000000800 */
[----:B------:R-:W2:Y:S01]  /*02a0*/  LDCU UR5, c[0x0][0x3ac] ;  /* 0x00007580ff0577ac */ /* 0x000ea20008000800 */
[-C--:B-1----:R-:W-:Y:S02]  /*02b0*/  IMAD R12, R8, R13.reuse, UR4 ;  /* 0x00000004080c7e24 */ /* 0x082fe4000f8e020d */
[----:B0-----:R-:W-:Y:S01]  /*02c0*/  IMAD R10, R11, R13, UR4 ;  /* 0x000000040b0a7e24 */ /* 0x001fe2000f8e020d */
[----:B------:R-:W-:-:S06]  /*02d0*/  UIADD3 UR4, UPT, UPT, UR4, 0x1, URZ ;  /* 0x0000000104047890 */ /* 0x000fcc000fffe0ff */
[----:B------:R-:W-:Y:S01]  /*02e0*/  ISETP.NE.AND P0, PT, R13, UR4, PT ;  /* 0x000000040d007c0c */ /* 0x000fe2000bf05270 */
[----:B--2---:R-:W-:Y:S01]  /*02f0*/  IMAD R13, R10, UR5, R3 ;  /* 0x000000050a0d7c24 */ /* 0x004fe2000f8e0203 */
[----:B------:R-:W-:-:S11]  /*0300*/  UMOV UR5, URZ ;  /* 0x000000ff00057c82 */ /* 0x000fd60008000000 */
.L_x_216:
[----:B------:R-:W0:Y:S01]  /*0310*/  LDC R17, c[0x0][0x3b0] ;  /* 0x0000ec00ff117b82 */ /* 0x000e220000000800 */
[----:B------:R-:W1:Y:S01]  /*0320*/  LDCU UR12, c[0x0][0x3ac] ;  /* 0x00007580ff0c77ac */ /* 0x000e620008000800 */
[----:B------:R-:W-:Y:S01]  /*0330*/  IADD3 R15, PT, PT, R13, UR5, RZ ;  /* 0x000000050d0f7c10 */ /* 0x000fe2000fffe0ff */
[----:B------:R-:W-:-:S04]  /*0340*/  HFMA2 R19, -RZ, RZ, 0, 0 ;  /* 0x00000000ff137431 */ /* 0x000fc800000001ff */
[----:B-1----:R-:W-:Y:S01]  /*0350*/  IMAD R10, R15, UR12, R0 ;  /* 0x0000000c0f0a7c24 */ /* 0x002fe2000f8e0200 */
[----:B0-----:R-:W-:Y:S01]  /*0360*/  ISETP.GE.U32.AND P2, PT, R17, 0x10, PT ;  /* 0x000000101100780c */ /* 0x001fe20003f46070 */
[----:B------:R-:W-:Y:S01]  /*0370*/  IMAD R18, R12, R17, UR5 ;  /* 0x000000050c127e24 */ /* 0x000fe2000f8e0211 */
[----:B------:R-:W-:-:S03]  /*0380*/  UIADD3 UR5, UPT, UPT, UR5, 0x1, URZ ;  /* 0x0000000105057890 */ /* 0x000fc6000fffe0ff */
[----:B------:R-:W-:-:S03]  /*0390*/  IMAD R18, R18, R17, RZ ;  /* 0x0000001112127224 */ /* 0x000fc600078e02ff */
[----:B------:R-:W-:-:S05]  /*03a0*/  ISETP.NE.AND P1, PT, R17, UR5, PT ;  /* 0x0000000511007c0c */ /* 0x000fca000bf25270 */
[----:B------:R-:W-:Y:S08]  /*03b0*/  @!P2 BRA `(.L_x_211) ;  /* 0x0000000000fca947 */ /* 0x000ff00003800000 */
[----:B------:R-:W-:Y:S02]  /*03c0*/  MOV R19, R18 ;  /* 0x0000001200137202 */ /* 0x000fe40000000f00 */
[----:B------:R-:W-:Y:S02]  /*03d0*/  MOV R21, R10 ;  /* 0x0000000a00157202 */ /* 0x000fe40000000f00 */
[----:B------:R-:W-:-:S07]  /*03e0*/  MOV R22, R9 ;  /* 0x0000000900167202 */ /* 0x000fce0000000f00 */
.L_x_212:
[----:B------:R-:W-:Y:S02]  /*03f0*/  MOV R16, UR8 ;  /* 0x0000000800107c02 */ /* 0x000fe40008000f00 */
[----:B------:R-:W-:Y:S02]  /*0400*/  MOV R17, UR9 ;  /* 0x0000000900117c02 */ /* 0x000fe40008000f00 */
[----:B------:R-:W-:Y:S02]  /*0410*/  MOV R14, UR6 ;  /* 0x00000006000e7c02 */ /* 0x000fe40008000f00 */
[----:B------:R-:W-:Y:S01]  /*0420*/  MOV R15, UR7 ;  /* 0x00000007000f7c02 */ /* 0x000fe20008000f00 */
[----:B------:R-:W-:-:S04]  /*0430*/  IMAD.WIDE R16, R21, 0x4, R16 ;  /* 0x0000000415107825 */ /* 0x000fc800078e0210 */
[----:B------:R-:W-:Y:S01]  /*0440*/  IMAD.WIDE R14, R19, 0x4, R14 ;  /* 0x00000004130e7825 */ /* 0x000fe200078e020e */
[----:B------:R-:W2:Y:S04]  /*0450*/  LDG.E R23, desc[UR10][R16.64+-0x20] ;  /* 0xffffe00a10177981 */ /* 0x000ea8000c1e1900 */
[----:B------:R-:W2:Y:S04]  /*0460*/  LDG.E R24, desc[UR10][R14.64+-0x20] ;  /* 0xffffe00a0e187981 */ /* 0x000ea8000c1e1900 */
[----:B------:R-:W3:Y:S04]  /*0470*/  LDG.E R25, desc[UR10][R16.64+-0x18] ;  /* 0xffffe80a10197981 */ /* 0x000ee8000c1e1900 */
[----:B------:R-:W3:Y:S04]  /*0480*/  LDG.E R26, desc[UR10][R14.64+-0x18] ;  /* 0xffffe80a0e1a7981 */ /* 0x000ee8000c1e1900 */
[----:B------:R-:W4:Y:S04]  /*0490*/  LDG.E R27, desc[UR10][R16.64+0x1c] ;  /* 0x00001c0a101b7981 */ /* 0x000f28000c1e1900 */
[----:B------:R-:W4:Y:S01]  /*04a0*/  LDG.E R28, desc[UR10][R14.64+0x1c] ;  /* 0x00001c0a0e1c7981 */ /* 0x000f22000c1e1900 */
[----:B--2---:R-:W-:-:S03]  /*04b0*/  FFMA R23, R23, R24, R20 ;  /* 0x0000001817177223 */ /* 0x004fc60000000014 */
[----:B------:R-:W2:Y:S04]  /*04c0*/  LDG.E R20, desc[UR10][R16.64+-0x1c] ;  /* 0xffffe40a10147981 */ /* 0x000ea8000c1e1900 */
[----:B------:R-:W2:Y:S02]  /*04d0*/  LDG.E R24, desc[UR10][R14.64+-0x1c] ;  /* 0xffffe40a0e187981 */ /* 0x000ea4000c1e1900 */
[----:B--2---:R-:W-:Y:S02]  /*04e0*/  FFMA R20, R20, R24, R23 ;  /* 0x0000001814147223 */ /* 0x004fe40000000017 */
[----:B------:R-:W2:Y:S04]  /*04f0*/  LDG.E R23, desc[UR10][R16.64+-0x14] ;  /* 0xffffec0a10177981 */ /* 0x000ea8000c1e1900 */
[----:B------:R-:W2:Y:S01]  /*0500*/  LDG.E R24, desc[UR10][R14.64+-0x14] ;  /* 0xffffec0a0e187981 */ /* 0x000ea2000c1e1900 */
[----:B---3--:R-:W-:-:S03]  /*0510*/  FFMA R20, R25, R26, R20 ;  /* 0x0000001a19147223 */ /* 0x008fc60000000014 */
[----:B------:R-:W3:Y:S04]  /*0520*/  LDG.E R25, desc[UR10][R16.64+-0x10] ;  /* 0xfffff00a10197981 */ /* 0x000ee8000c1e1900 */
[----:B------:R-:W3:Y:S01]  /*0530*/  LDG.E R26, desc[UR10][R14.64+-0x10] ;  /* 0xfffff00a0e1a7981 */ /* 0x000ee2000c1e1900 */
[----:B--2---:R-:W-:-:S03]  /*0540*/  FFMA R20, R23, R24, R20 ;  /* 0x0000001817147223 */ /* 0x004fc60000000014 */
        /* <DEDUP_REMOVED lines=23> */
[----:B------:R-:W-:Y:S01]  /*06c0*/  IADD3 R22, PT, PT, R22, 0x10, RZ ;  /* 0x0000001016167810 */ /* 0x000fe20007ffe0ff */
[----:B--2---:R-:W-:Y:S02]  /*06d0*/  FFMA R20, R23, R24, R20 ;  /* 0x0000001817147223 */ /* 0x004fe40000000014 */
[----:B------:R-:W2:Y:S04]  /*06e0*/  LDG.E R23, desc[UR10][R16.64+0x14] ;  /* 0x0000140a10177981 */ /* 0x000ea8000c1e1900 */
[----:B------:R-:W2:Y:S01]  /*06f0*/  LDG.E R24, desc[UR10][R14.64+0x14] ;  /* 0x0000140a0e187981 */ /* 0x000ea2000c1e1900 */
[----:B---3--:R-:W-:-:S03]  /*0700*/  FFMA R20, R25, R26, R20 ;  /* 0x0000001a19147223 */ /* 0x008fc60000000014 */
[----:B------:R-:W3:Y:S04]  /*0710*/  LDG.E R25, desc[UR10][R16.64+0x18] ;  /* 0x0000180a10197981 */ /* 0x000ee8000c1e1900 */
[----:B------:R-:W3:Y:S01]  /*0720*/  LDG.E R26, desc[UR10][R14.64+0x18] ;  /* 0x0000180a0e1a7981 */ /* 0x000ee2000c1e1900 */
[----:B------:R-:W-:Y:S02]  /*0730*/  ISETP.NE.AND P2, PT, R22, RZ, PT ;  /* 0x000000ff1600720c */ /* 0x000fe40003f45270 */
[----:B------:R-:W-:Y:S02]  /*0740*/  IADD3 R21, PT, PT, R21, 0x10, RZ ;  /* 0x0000001015157810 */ /* 0x000fe40007ffe0ff */
[----:B------:R-:W-:Y:S01]  /*0750*/  IADD3 R19, PT, PT, R19, 0x10, RZ ;  /* 0x0000001013137810 */ /* 0x000fe20007ffe0ff */
[----:B--2---:R-:W-:-:S04]  /*0760*/  FFMA R20, R23, R24, R20 ;  /* 0x0000001817147223 */ /* 0x004fc80000000014 */
[----:B---3--:R-:W-:-:S04]  /*0770*/  FFMA R20, R25, R26, R20 ;  /* 0x0000001a19147223 */ /* 0x008fc80000000014 */
[----:B----4-:R-:W-:Y:S01]  /*0780*/  FFMA R20, R27, R28, R20 ;  /* 0x0000001c1b147223 */ /* 0x010fe20000000014 */
[----:B------:R-:W-:Y:S06]  /*0790*/  @P2 BRA `(.L_x_212) ;  /* 0xfffffffc00142947 */ /* 0x000fec000383ffff */
[----:B------:R-:W-:-:S07]  /*07a0*/  MOV R19, R4 ;  /* 0x0000000400137202 */ /* 0x000fce0000000f00 */
.L_x_211:
[----:B------:R-:W-:-:S13]  /*07b0*/  ISETP.NE.AND P2, PT, R2, RZ, PT ;  /* 0x000000ff0200720c */ /* 0x000fda0003f45270 */
[----:B------:R-:W-:Y:S05]  /*07c0*/  @!P2 BRA `(.L_x_213) ;  /* 0x000000040038a947 */ /* 0x000fea0003800000 */
[----:B------:R-:W-:Y:S02]  /*07d0*/  IADD3 R14, PT, PT, R2, -0x1, RZ ;  /* 0xffffffff020e7810 */ /* 0x000fe40007ffe0ff */
[----:B------:R-:W-:Y:S02]  /*07e0*/  ISETP.NE.AND P3, PT, R6, RZ, PT ;  /* 0x000000ff0600720c */ /* 0x000fe40003f65270 */
[----:B------:R-:W-:-:S13]  /*07f0*/  ISETP.GE.U32.AND P2, PT, R14, 0x7, PT ;  /* 0x000000070e00780c */ /* 0x000fda0003f46070 */
[----:B------:R-:W-:Y:S05]  /*0800*/  @!P2 BRA `(.L_x_214) ;  /* 0x00000000007ca947 */ /* 0x000fea0003800000 */
[----:B------:R-:W0:Y:S01]  /*0810*/  LDC.64 R16, c[0x0][0x380] ;  /* 0x0000e000ff107b82 */ /* 0x000e220000000a00 */
[-C--:B------:R-:W-:Y:S02]  /*0820*/  IADD3 R21, PT, PT, R10, R19.reuse, RZ ;  /* 0x000000130a157210 */ /* 0x080fe40007ffe0ff */
[----:B------:R-:W-:-:S05]  /*0830*/  IADD3 R23, PT, PT, R18, R19, RZ ;  /* 0x0000001312177210 */ /* 0x000fca0007ffe0ff */
[----:B------:R-:W1:Y:S01]  /*0840*/  LDC.64 R14, c[0x0][0x390] ;  /* 0x0000e400ff0e7b82 */ /* 0x000e620000000a00 */
[----:B0-----:R-:W-:-:S05]  /*0850*/  IMAD.WIDE R16, R21, 0x4, R16 ;  /* 0x0000000415107825 */ /* 0x001fca00078e0210 */
[----:B------:R-:W2:Y:S01]  /*0860*/  LDG.E R21, desc[UR10][R16.64] ;  /* 0x0000000a10157981 */ /* 0x000ea2000c1e1900 */
[----:B-1----:R-:W-:-:S03]  /*0870*/  IMAD.WIDE R14, R23, 0x4, R14 ;  /* 0x00000004170e7825 */ /* 0x002fc600078e020e */
[----:B------:R-:W3:Y:S04]  /*0880*/  LDG.E R25, desc[UR10][R16.64+0x8] ;  /* 0x0000080a10197981 */ /* 0x000ee8000c1e1900 */
[----:B------:R-:W2:Y:S04]  /*0890*/  LDG.E R22, desc[UR10][R14.64] ;  /* 0x0000000a0e167981 */ /* 0x000ea8000c1e1900 */
[----:B------:R-:W4:Y:S04]  /*08a0*/  LDG.E R23, desc[UR10][R16.64+0x4] ;  /* 0x0000040a10177981 */ /* 0x000f28000c1e1900 */
[----:B------:R-:W4:Y:S04]  /*08b0*/  LDG.E R24, desc[UR10][R14.64+0x4] ;  /* 0x0000040a0e187981 */ /* 0x000f28000c1e1900 */
[----:B------:R-:W3:Y:S04]  /*08c0*/  LDG.E R26, desc[UR10][R14.64+0x8] ;  /* 0x0000080a0e1a7981 */ /* 0x000ee8000c1e1900 */
[----:B------:R-:W5:Y:S04]  /*08d0*/  LDG.E R27, desc[UR10][R16.64+0x1c] ;  /* 0x00001c0a101b7981 */ /* 0x000f68000c1e1900 */
[----:B------:R-:W5:Y:S01]  /*08e0*/  LDG.E R28, desc[UR10][R14.64+0x1c] ;  /* 0x00001c0a0e1c7981 */ /* 0x000f62000c1e1900 */
[----:B--2---:R-:W-:-:S03]  /*08f0*/  FFMA R22, R21, R22, R20 ;  /* 0x0000001615167223 */ /* 0x004fc60000000014 */
[----:B------:R-:W2:Y:S04]  /*0900*/  LDG.E R21, desc[UR10][R16.64+0xc] ;  /* 0x00000c0a10157981 */ /* 0x000ea8000c1e1900 */
[----:B------:R-:W2:Y:S01]  /*0910*/  LDG.E R20, desc[UR10][R14.64+0xc] ;  /* 0x00000c0a0e147981 */ /* 0x000ea2000c1e1900 */
[----:B----4-:R-:W-:-:S03]  /*0920*/  FFMA R22, R23, R24, R22 ;  /* 0x0000001817167223 */ /* 0x010fc60000000016 */
[----:B------:R-:W4:Y:S01]  /*0930*/  LDG.E R23, desc[UR10][R14.64+0x10] ;  /* 0x0000100a0e177981 */ /* 0x000f22000c1e1900 */
[----:B---3--:R-:W-:-:S03]  /*0940*/  FFMA R26, R25, R26, R22 ;  /* 0x0000001a191a7223 */ /* 0x008fc60000000016 */
[----:B------:R-:W4:Y:S04]  /*0950*/  LDG.E R22, desc[UR10][R16.64+0x10] ;  /* 0x0000100a10167981 */ /* 0x000f28000c1e1900 */
[----:B------:R-:W3:Y:S04]  /*0960*/  LDG.E R24, desc[UR10][R16.64+0x14] ;  /* 0x0000140a10187981 */ /* 0x000ee8000c1e1900 */
[----:B------:R-:W3:Y:S01]  /*0970*/  LDG.E R25, desc[UR10][R14.64+0x14] ;  /* 0x0000140a0e197981 */ /* 0x000ee2000c1e1900 */
[----:B--2---:R-:W-:-:S03]  /*0980*/  FFMA R21, R21, R20, R26 ;  /* 0x0000001415157223 */ /* 0x004fc6000000001a */
[----:B------:R-:W2:Y:S04]  /*0990*/  LDG.E R20, desc[UR10][R16.64+0x18] ;  /* 0x0000180a10147981 */ /* 0x000ea8000c1e1900 */
[----:B------:R-:W2:Y:S01]  /*09a0*/  LDG.E R26, desc[UR10][R14.64+0x18] ;  /* 0x0000180a0e1a7981 */ /* 0x000ea2000c1e1900 */
[----:B----4-:R-:W-:-:S04]  /*09b0*/  FFMA R21, R22, R23, R21 ;  /* 0x0000001716157223 */ /* 0x010fc80000000015 */
[----:B---3--:R-:W-:Y:S01]  /*09c0*/  FFMA R21, R24, R25, R21 ;  /* 0x0000001918157223 */ /* 0x008fe20000000015 */
[----:B------:R-:W-:-:S03]  /*09d0*/  IADD3 R19, PT, PT, R19, 0x8, RZ ;  /* 0x0000000813137810 */ /* 0x000fc60007ffe0ff */
[----:B--2---:R-:W-:-:S04]  /*09e0*/  FFMA R20, R20, R26, R21 ;  /* 0x0000001a14147223 */ /* 0x004fc80000000015 */
[----:B-----5:R-:W-:-:S07]  /*09f0*/  FFMA R20, R27, R28, R20 ;  /* 0x0000001c1b147223 */ /* 0x020fce0000000014 */
.L_x_214:
        /* <DEDUP_REMOVED lines=13> */
[----:B------:R-:W4:Y:S04]  /*0ad0*/  LDG.E R23, desc[UR10][R16.64] ;  /* 0x0000000a10177981 */ /* 0x000f28000c1e1900 */
[----:B------:R-:W4:Y:S04]  /*0ae0*/  LDG.E R22, desc[UR10][R14.64] ;  /* 0x0000000a0e167981 */ /* 0x000f28000c1e1900 */
[----:B------:R-:W2:Y:S04]  /*0af0*/  LDG.E R24, desc[UR10][R14.64+0x4] ;  /* 0x0000040a0e187981 */ /* 0x000ea8000c1e1900 */
[----:B------:R-:W3:Y:S04]  /*0b00*/  LDG.E R26, desc[UR10][R14.64+0x8] ;  /* 0x0000080a0e1a7981 */ /* 0x000ee8000c1e1900 */
[----:B------:R-:W5:Y:S04]  /*0b10*/  LDG.E R28, desc[UR10][R16.64+0xc] ;  /* 0x00000c0a101c7981 */ /* 0x000f68000c1e1900 */
[----:B------:R-:W5:Y:S01]  /*0b20*/  LDG.E R27, desc[UR10][R14.64+0xc] ;  /* 0x00000c0a0e1b7981 */ /* 0x000f62000c1e1900 */
[----:B------:R-:W-:Y:S01]  /*0b30*/  IADD3 R19, PT, PT, R19, 0x4, RZ ;  /* 0x0000000413137810 */ /* 0x000fe20007ffe0ff */
[----:B----4-:R-:W-:-:S04]  /*0b40*/  FFMA R22, R23, R22, R20 ;  /* 0x0000001617167223 */ /* 0x010fc80000000014 */
[----:B--2---:R-:W-:-:S04]  /*0b50*/  FFMA R22, R25, R24, R22 ;  /* 0x0000001819167223 */ /* 0x004fc80000000016 */
[----:B---3--:R-:W-:-:S04]  /*0b60*/  FFMA R21, R21, R26, R22 ;  /* 0x0000001a15157223 */ /* 0x008fc80000000016 */
[----:B-----5:R-:W-:-:S07]  /*0b70*/  FFMA R20, R28, R27, R21 ;  /* 0x0000001b1c147223 */ /* 0x020fce0000000015 */
.L_x_215:
[----:B------:R-:W-:Y:S05]  /*0b80*/  @!P3 BRA `(.L_x_213) ;  /* 0x000000000048b947 */ /* 0x000fea0003800000 */
[----:B------:R-:W0:Y:S01]  /*0b90*/  LDC.64 R14, c[0x0][0x380] ;  /* 0x0000e000ff0e7b82 */ /* 0x000e220000000a00 */
[-C--:B------:R-:W-:Y:S02]  /*0ba0*/  IADD3 R21, PT, PT, R10, R19.reuse, RZ ;  /* 0x000000130a157210 */ /* 0x080fe40007ffe0ff */
[----:B------:R-:W-:-:S05]  /*0bb0*/  IADD3 R19, PT, PT, R18, R19, RZ ;  /* 0x0000001312137210 */ /* 0x000fca0007ffe0ff */
[----:B------:R-:W1:Y:S01]  /*0bc0*/  LDC.64 R16, c[0x0][0x390] ;  /* 0x0000e400ff107b82 */ /* 0x000e620000000a00 */
[----:B0-----:R-:W-:-:S04]  /*0bd0*/  IMAD.WIDE R14, R21, 0x4, R14 ;  /* 0x00000004150e7825 */ /* 0x001fc800078e020e */
[----:B-1----:R-:W-:Y:S02]  /*0be0*/  IMAD.WIDE R16, R19, 0x4, R16 ;  /* 0x0000000413107825 */ /* 0x002fe400078e0210 */
[----:B------:R-:W2:Y:S04]  /*0bf0*/  LDG.E R19, desc[UR10][R14.64] ;  /* 0x0000000a0e137981 */ /* 0x000ea8000c1e1900 */
[----:B------:R-:W2:Y:S01]  /*0c00*/  LDG.E R10, desc[UR10][R16.64] ;  /* 0x0000000a100a7981 */ /* 0x000ea2000c1e1900 */
[----:B------:R-:W-:Y:S01]  /*0c10*/  ISETP.NE.AND P2, PT, R7, 0x1, PT ;  /* 0x000000010700780c */ /* 0x000fe20003f45270 */
[----:B--2---:R-:W-:-:S12]  /*0c20*/  FFMA R20, R19, R10, R20 ;  /* 0x0000000a13147223 */ /* 0x004fd80000000014 */
[----:B------:R-:W-:Y:S05]  /*0c30*/  @!P2 BRA `(.L_x_213) ;  /* 0x00000000001ca947 */ /* 0x000fea0003800000 */
[----:B------:R-:W-:Y:S01]  /*0c40*/  ISETP.NE.AND P2, PT, R7, 0x2, PT ;  /* 0x000000020700780c */ /* 0x000fe20003f45270 */
[----:B------:R-:W2:Y:S04]  /*0c50*/  LDG.E R19, desc[UR10][R14.64+0x4] ;  /* 0x0000040a0e137981 */ /* 0x000ea8000c1e1900 */
[----:B------:R-:W2:Y:S08]  /*0c60*/  LDG.E R10, desc[UR10][R16.64+0x4] ;  /* 0x0000040a100a7981 */ /* 0x000eb0000c1e1900 */
[----:B------:R-:W3:Y:S04]  /*0c70*/  @P2 LDG.E R21, desc[UR10][R14.64+0x8] ;  /* 0x0000080a0e152981 */ /* 0x000ee8000c1e1900 */
[----:B------:R-:W3:Y:S01]  /*0c80*/  @P2 LDG.E R18, desc[UR10][R16.64+0x8] ;  /* 0x0000080a10122981 */ /* 0x000ee2000c1e1900 */
[----:B--2---:R-:W-:-:S04]  /*0c90*/  FFMA R20, R19, R10, R20 ;  /* 0x0000000a13147223 */ /* 0x004fc80000000014 */
[----:B---3--:R-:W-:-:S07]  /*0ca0*/  @P2 FFMA R20, R21, R18, R20 ;  /* 0x0000001215142223 */ /* 0x008fce0000000014 */
.L_x_213:
[----:B------:R-:W-:Y:S05]  /*0cb0*/  @P1 BRA `(.L_x_216) ;  /* 0xfffffff400941947 */ /* 0x000fea000383ffff */
[----:B------:R-:W-:Y:S05]  /*0cc0*/  @P0 BRA `(.L_x_217) ;  /* 0xfffffff4006c0947 */ /* 0x000fea000383ffff */
[----:B------:R-:W0:Y:S01]  /*0cd0*/  LDC.64 R14, c[0x0][0x398] ;  /* 0x0000e600ff0e7b82 */ /* 0x000e220000000a00 */
[----:B------:R-:W1:Y:S07]  /*0ce0*/  LDCU UR4, c[0x0][0x3a8] ;  /* 0x00007500ff0477ac */ /* 0x000e6e0008000800 */
[----:B------:R-:W2:Y:S01]  /*0cf0*/  LDC.64 R12, c[0x0][0x388] ;  /* 0x0000e200ff0c7b82 */ /* 0x000ea20000000a00 */
[----:B0-----:R-:W-:-:S06]  /*0d00*/  IMAD.WIDE.U32 R14, R8, 0x4, R14 ;  /* 0x00000004080e7825 */ /* 0x001fcc00078e000e */
[----:B------:R-:W3:Y:S01]  /*0d10*/  LDG.E R15, desc[UR10][R14.64] ;  /* 0x0000000a0e0f7981 */ /* 0x000ee2000c1e1900 */
[----:B-1----:R-:W-:Y:S01]  /*0d20*/  IMAD R10, R11, UR4, R8 ;  /* 0x000000040b0a7c24 */ /* 0x002fe2000f8e0208 */
[----:B------:R-:W-:-:S03]  /*0d30*/  IADD3 R8, PT, PT, R8, 0x1, RZ ;  /* 0x0000000108087810 */ /* 0x000fc60007ffe0ff */
[----:B------:R-:W-:Y:S01]  /*0d40*/  IMAD R10, R10, R5, R3 ;  /* 0x000000050a0a7224 */ /* 0x000fe200078e0203 */
[----:B------:R-:W-:-:S03]  /*0d50*/  ISETP.NE.AND P0, PT, R8, UR4, PT ;  /* 0x0000000408007c0c */ /* 0x000fc6000bf05270 */
[----:B------:R-:W-:-:S04]  /*0d60*/  IMAD R11, R10, R5, R0 ;  /* 0x000000050a0b7224 */ /* 0x000fc800078e0200 */
[----:B--2---:R-:W-:-:S04]  /*0d70*/  IMAD.WIDE R12, R11, 0x4, R12 ;  /* 0x000000040b0c7825 */ /* 0x004fc800078e020c */
[----:B---3--:R-:W-:-:S05]  /*0d80*/  FADD R20, R20, R15 ;  /* 0x0000000f14147221 */ /* 0x008fca0000000000 */
[----:B------:R-:W-:-:S05]  /*0d90*/  FMNMX R11, RZ, R20, !PT ;  /* 0x00000014ff0b7209 */ /* 0x000fca0007800000 */
[----:B------:R0:W-:Y:S01]  /*0da0*/  STG.E desc[UR10][R12.64], R11 ;  /* 0x0000000b0c007986 */ /* 0x0001e2000c10190a */
[----:B------:R-:W-:Y:S05]  /*0db0*/  @!P0 EXIT ;  /* 0x000000000000894d */ /* 0x000fea0003800000 */
[----:B------:R-:W-:Y:S05]  /*0dc0*/  BRA `(.L_x_218) ;  /* 0xfffffff400247947 */ /* 0x000fea000383ffff */
.L_x_210:
[C---:B------:R-:W-:Y:S01]  /*0dd0*/  ISETP.GE.U32.AND P0, PT, R4.reuse, 0x8, PT ;  /* 0x000000080400780c */ /* 0x040fe20003f06070 */
[----:B------:R-:W-:Y:S01]  /*0de0*/  HFMA2 R7, -RZ, RZ, 0, 0 ;  /* 0x00000000ff077431 */ /* 0x000fe200000001ff */
[----:B------:R-:W-:-:S04]  /*0df0*/  LOP3.LUT R2, R4, 0x7, RZ, 0xc0, !PT ;  /* 0x0000000704027812 */ /* 0x000fc800078ec0ff */
[----:B------:R-:W-:-:S07]  /*0e00*/  ISETP.NE.AND P1, PT, R2, RZ, PT ;  /* 0x000000ff0200720c */ /* 0x000fce0003f25270 */
[----:B------:R-:W-:Y:S06]  /*0e10*/  @!P0 BRA `(.L_x_219) ;  /* 0x0000000400048947 */ /* 0x000fec0003800000 */
[----:B------:R-:W0:Y:S01]  /*0e20*/  LDC.64 R8, c[0x0][0x398] ;  /* 0x0000e600ff087b82 */ /* 0x000e220000000a00 */
[----:B------:R-:W-:Y:S02]  /*0e30*/  LOP3.LUT R7, R4, 0x7ffffff8, RZ, 0xc0, !PT ;  /* 0x7ffffff804077812 */ /* 0x000fe400078ec0ff */
[----:B------:R-:W-:-:S05]  /*0e40*/  MOV R15, RZ ;  /* 0x000000ff000f7202 */ /* 0x000fca0000000f00 */
[----:B------:R-:W1:Y:S02]  /*0e50*/  LDC.64 R10, c[0x0][0x388] ;  /* 0x0000e200ff0a7b82 */ /* 0x000e640000000a00 */
.L_x_220:
[----:B0-----:R-:W-:-:S05]  /*0e60*/  IMAD.WIDE.U32 R12, R15, 0x4, R8 ;  /* 0x000000040f0c7825 */ /* 0x001fca00078e0008 */
[----:B--2---:R-:W2:Y:S01]  /*0e70*/  LDG.E R6, desc[UR10][R12.64] ;  /* 0x0000000a0c067981 */ /* 0x004ea2000c1e1900 */
[----:B------:R-:W-:-:S04]  /*0e80*/  IMAD R14, R4, UR6, R15 ;  /* 0x00000006040e7c24 */ /* 0x000fc8000f8e020f */
[----:B------:R-:W-:-:S04]  /*0e90*/  IMAD R14, R14, R5, R3 ;  /* 0x000000050e0e7224 */ /* 0x000fc800078e0203 */
[----:B------:R-:W-:-:S04]  /*0ea0*/  IMAD R17, R14, R5, R0 ;  /* 0x000000050e117224 */ /* 0x000fc800078e0200 */
[----:B-1----:R-:W-:-:S04]  /*0eb0*/  IMAD.WIDE R16, R17, 0x4, R10 ;  /* 0x0000000411107825 */ /* 0x002fc800078e020a */
[----:B--2---:R-:W-:-:S05]  /*0ec0*/  FADD R6, RZ, R6 ;  /* 0x00000006ff067221 */ /* 0x004fca0000000000 */
[----:B------:R-:W-:-:S05]  /*0ed0*/  FMNMX R21, RZ, R6, !PT ;  /* 0x00000006ff157209 */ /* 0x000fca0007800000 */
[----:B------:R0:W-:Y:S04]  /*0ee0*/  STG.E desc[UR10][R16.64], R21 ;  /* 0x0000001510007986 */ /* 0x0001e8000c10190a */
[----:B------:R-:W2:Y:S01]  /*0ef0*/  LDG.E R6, desc[UR10][R12.64+0x4] ;  /* 0x0000040a0c067981 */ /* 0x000ea2000c1e1900 */
[----:B------:R-:W-:-:S05]  /*0f00*/  IADD3 R14, PT, PT, R14, R5, RZ ;  /* 0x000000050e0e7210 */ /* 0x000fca0007ffe0ff */
[----:B------:R-:W-:-:S04]  /*0f10*/  IMAD R19, R14, R5, R0 ;  /* 0x000000050e137224 */ /* 0x000fc800078e0200 */
[----:B------:R-:W-:-:S04]  /*0f20*/  IMAD.WIDE R18, R19, 0x4, R10 ;  /* 0x0000000413127825 */ /* 0x000fc800078e020a */
[----:B--2---:R-:W-:-:S05]  /*0f30*/  FADD R6, RZ, R6 ;  /* 0x00000006ff067221 */ /* 0x004fca0000000000 */
[----:B------:R-:W-:-:S05]  /*0f40*/  FMNMX R23, RZ, R6, !PT ;  /* 0x00000006ff177209 */ /* 0x000fca0007800000 */
[----:B------:R1:W-:Y:S04]  /*0f50*/  STG.E desc[UR10][R18.64], R23 ;  /* 0x0000001712007986 */ /* 0x0003e8000c10190a */
[----:B------:R-:W2:Y:S01]  /*0f60*/  LDG.E R6, desc[UR10][R12.64+0x8] ;  /* 0x0000080a0c067981 */ /* 0x000ea2000c1e1900 */
[----:B------:R-:W-:-:S05]  /*0f70*/  IADD3 R14, PT, PT, R14, R5, RZ ;  /* 0x000000050e0e7210 */ /* 0x000fca0007ffe0ff */
[----:B------:R-:W-:-:S04]  /*0f80*/  IMAD R25, R14, R5, R0 ;  /* 0x000000050e197224 */ /* 0x000fc800078e0200 */
[----:B0-----:R-:W-:-:S04]  /*0f90*/  IMAD.WIDE R16, R25, 0x4, R10 ;  /* 0x0000000419107825 */ /* 0x001fc800078e020a */
[----:B--2---:R-:W-:-:S05]  /*0fa0*/  FADD R6, RZ, R6 ;  /* 0x00000006ff067221 */ /* 0x004fca0000000000 */
[----:B------:R-:W-:-:S05]  /*0fb0*/  FMNMX R21, RZ, R6, !PT ;  /* 0x00000006ff157209 */ /* 0x000fca0007800000 */
[----:B------:R0:W-:Y:S04]  /*0fc0*/  STG.E desc[UR10][R16.64], R21 ;  /* 0x0000001510007986 */ /* 0x0001e8000c10190a */
[----:B------:R-:W2:Y:S01]  /*0fd0*/  LDG.E R6, desc[UR10][R12.64+0xc] ;  /* 0x00000c0a0c067981 */ /* 0x000ea2000c1e1900 */
[----:B------:R-:W-:-:S05]  /*0fe0*/  IADD3 R14, PT, PT, R14, R5, RZ ;  /* 0x000000050e0e7210 */ /* 0x000fca0007ffe0ff */
        /* <DEDUP_REMOVED lines=26> */
[----:B------:R-:W3:Y:S01]  /*1190*/  LDG.E R6, desc[UR10][R12.64+0x1c] ;  /* 0x00001c0a0c067981 */ /* 0x000ee2000c1e1900 */
[----:B------:R-:W-:Y:S02]  /*11a0*/  IADD3 R15, PT, PT, R15, 0x8, RZ ;  /* 0x000000080f0f7810 */ /* 0x000fe40007ffe0ff */
[----:B------:R-:W-:Y:S02]  /*11b0*/  IADD3 R14, PT, PT, R14, R5, RZ ;  /* 0x000000050e0e7210 */ /* 0x000fe40007ffe0ff */
[----:B------:R-:W-:-:S03]  /*11c0*/  ISETP.NE.AND P0, PT, R15, R7, PT ;  /* 0x000000070f00720c */ /* 0x000fc60003f05270 */
[----:B------:R-:W-:-:S04]  /*11d0*/  IMAD R25, R14, R5, R0 ;  /* 0x000000050e197224 */ /* 0x000fc800078e0200 */
[----:B-1----:R-:W-:-:S04]  /*11e0*/  IMAD.WIDE R18, R25, 0x4, R10 ;  /* 0x0000000419127825 */ /* 0x002fc800078e020a */
[----:B---3--:R-:W-:-:S05]  /*11f0*/  FADD R6, RZ, R6 ;  /* 0x00000006ff067221 */ /* 0x008fca0000000000 */
[----:B------:R-:W-:-:S05]  /*1200*/  FMNMX R23, RZ, R6, !PT ;  /* 0x00000006ff177209 */ /* 0x000fca0007800000 */
[----:B------:R2:W-:Y:S01]  /*1210*/  STG.E desc[UR10][R18.64], R23 ;  /* 0x0000001712007986 */ /* 0x0005e2000c10190a */
[----:B------:R-:W-:Y:S05]  /*1220*/  @P0 BRA `(.L_x_220) ;  /* 0xfffffffc000c0947 */ /* 0x000fea000383ffff */
.L_x_219:
[----:B------:R-:W-:Y:S05]  /*1230*/  @!P1 EXIT ;  /* 0x000000000000994d */ /* 0x000fea0003800000 */
[----:B------:R-:W-:Y:S02]  /*1240*/  ISETP.GE.U32.AND P0, PT, R2, 0x4, PT ;  /* 0x000000040200780c */ /* 0x000fe40003f06070 */
[----:B--2---:R-:W-:-:S04]  /*1250*/  LOP3.LUT R16, R4, 0x3, RZ, 0xc0, !PT ;  /* 0x0000000304107812 */ /* 0x004fc800078ec0ff */
[----:B------:R-:W-:-:S07]  /*1260*/  ISETP.NE.AND P1, PT, R16, RZ, PT ;  /* 0x000000ff1000720c */ /* 0x000fce0003f25270 */
[----:B------:R-:W-:Y:S06]  /*1270*/  @!P0 BRA `(.L_x_221) ;  /* 0x0000000000848947 */ /* 0x000fec0003800000 */
[----:B------:R-:W0:Y:S08]  /*1280*/  LDC.64 R10, c[0x0][0x398] ;  /* 0x0000e600ff0a7b82 */ /* 0x000e300000000a00 */
[----:B------:R-:W1:Y:S01]  /*1290*/  LDC.64 R8, c[0x0][0x388] ;  /* 0x0000e200ff087b82 */ /* 0x000e620000000a00 */
[----:B0-----:R-:W-:-:S05]  /*12a0*/  IMAD.WIDE.U32 R10, R7, 0x4, R10 ;  /* 0x00000004070a7825 */ /* 0x001fca00078e000a */
[----:B------:R-:W2:Y:S01]  /*12b0*/  LDG.E R2, desc[UR10][R10.64] ;  /* 0x0000000a0a027981 */ /* 0x000ea2000c1e1900 */
        /* <DEDUP_REMOVED lines=22> */
[----:B------:R-:W-:Y:S02]  /*1420*/  IADD3 R6, PT, PT, R6, R5, RZ ;  /* 0x0000000506067210 */ /* 0x000fe40007ffe0ff */
[----:B------:R-:W-:-:S03]  /*1430*/  IADD3 R7, PT, PT, R7, 0x4, RZ ;  /* 0x0000000407077810 */ /* 0x000fc60007ffe0ff */
[----:B------:R-:W-:-:S04]  /*1440*/  IMAD R21, R6, R5, R0 ;  /* 0x0000000506157224 */ /* 0x000fc800078e0200 */
[----:B------:R-:W-:-:S04]  /*1450*/  IMAD.WIDE R8, R21, 0x4, R8 ;  /* 0x0000000415087825 */ /* 0x000fc800078e0208 */
[----:B--2---:R-:W-:-:S05]  /*1460*/  FADD R2, RZ, R2 ;  /* 0x00000002ff027221 */ /* 0x004fca0000000000 */
[----:B-1----:R-:W-:-:S05]  /*1470*/  FMNMX R15, RZ, R2, !PT ;  /* 0x00000002ff0f7209 */ /* 0x002fca0007800000 */
[----:B------:R0:W-:Y:S02]  /*1480*/  STG.E desc[UR10][R8.64], R15 ;  /* 0x0000000f08007986 */ /* 0x0001e4000c10190a */
.L_x_221:
[----:B------:R-:W-:Y:S05]  /*1490*/  @!P1 EXIT ;  /* 0x000000000000994d */ /* 0x000fea0003800000 */
[----:B------:R-:W-:Y:S02]  /*14a0*/  ISETP.NE.AND P0, PT, R16, 0x1, PT ;  /* 0x000000011000780c */ /* 0x000fe40003f05270 */
[----:B------:R-:W-:-:S04]  /*14b0*/  LOP3.LUT R2, R4, 0x1, RZ, 0xc0, !PT ;  /* 0x0000000104027812 */ /* 0x000fc800078ec0ff */
[----:B------:R-:W-:-:S07]  /*14c0*/  ISETP.NE.U32.AND P1, PT, R2, 0x1, PT ;  /* 0x000000010200780c */ /* 0x000fce0003f25070 */
[----:B------:R-:W-:Y:S06]  /*14d0*/  @!P0 BRA `(.L_x_222) ;  /* 0x00000000004c8947 */ /* 0x000fec0003800000 */
[----:B0-----:R-:W0:Y:S02]  /*14e0*/  LDC.64 R8, c[0x0][0x398] ;  /* 0x0000e600ff087b82 */ /* 0x001e240000000a00 */
[----:B0-----:R-:W-:-:S06]  /*14f0*/  IMAD.WIDE.U32 R10, R7, 0x4, R8 ;  /* 0x00000004070a7825 */ /* 0x001fcc00078e0008 */
[----:B------:R-:W0:Y:S01]  /*1500*/  LDC.64 R8, c[0x0][0x388] ;  /* 0x0000e200ff087b82 */ /* 0x000e220000000a00 */
[----:B------:R-:W2:Y:S01]  /*1510*/  LDG.E R2, desc[UR10][R10.64] ;  /* 0x0000000a0a027981 */ /* 0x000ea2000c1e1900 */
[----:B------:R-:W-:-:S04]  /*1520*/  IMAD R6, R4, UR6, R7 ;  /* 0x0000000604067c24 */ /* 0x000fc8000f8e0207 */
[----:B------:R-:W-:-:S04]  /*1530*/  IMAD R6, R6, R5, R3 ;  /* 0x0000000506067224 */ /* 0x000fc800078e0203 */
        /* <DEDUP_REMOVED lines=11> */
[----:B------:R-:W-:-:S05]  /*15f0*/  FMNMX R17, RZ, R2, !PT ;  /* 0x00000002ff117209 */ /* 0x000fca0007800000 */
[----:B------:R1:W-:Y:S02]  /*1600*/  STG.E desc[UR10][R8.64], R17 ;  /* 0x0000001108007986 */ /* 0x0003e4000c10190a */
.L_x_222:
[----:B------:R-:W-:Y:S05]  /*1610*/  @P1 EXIT ;  /* 0x000000000000194d */ /* 0x000fea0003800000 */
[----:B01----:R-:W0:Y:S08]  /*1620*/  LDC.64 R8, c[0x0][0x398] ;  /* 0x0000e600ff087b82 */ /* 0x003e300000000a00 */
[----:B------:R-:W1:Y:S01]  /*1630*/  LDC.64 R10, c[0x0][0x388] ;  /* 0x0000e200ff0a7b82 */ /* 0x000e620000000a00 */
[----:B0-----:R-:W-:-:S06]  /*1640*/  IMAD.WIDE.U32 R8, R7, 0x4, R8 ;  /* 0x0000000407087825 */ /* 0x001fcc00078e0008 */
[----:B------:R-:W2:Y:S01]  /*1650*/  LDG.E R8, desc[UR10][R8.64] ;  /* 0x0000000a08087981 */ /* 0x000ea2000c1e1900 */
[----:B------:R-:W-:-:S04]  /*1660*/  IMAD R4, R4, UR6, R7 ;  /* 0x0000000604047c24 */ /* 0x000fc8000f8e0207 */
[----:B------:R-:W-:-:S04]  /*1670*/  IMAD R4, R4, R5, R3 ;  /* 0x0000000504047224 */ /* 0x000fc800078e0203 */
[----:B------:R-:W-:-:S04]  /*1680*/  IMAD R3, R4, R5, R0 ;  /* 0x0000000504037224 */ /* 0x000fc800078e0200 */
[----:B-1----:R-:W-:-:S04]  /*1690*/  IMAD.WIDE R2, R3, 0x4, R10 ;  /* 0x0000000403027825 */ /* 0x002fc800078e020a */
[----:B--2---:R-:W-:-:S05]  /*16a0*/  FADD R0, RZ, R8 ;  /* 0x00000008ff007221 */ /* 0x004fca0000000000 */
[----:B------:R-:W-:-:S05]  /*16b0*/  FMNMX R5, RZ, R0, !PT ;  /* 0x00000000ff057209 */ /* 0x000fca0007800000 */
[----:B------:R-:W-:Y:S01]  /*16c0*/  STG.E desc[UR10][R2.64], R5 ;  /* 0x0000000502007986 */ /* 0x000fe2000c10190a */
[----:B------:R-:W-:Y:S05]  /*16d0*/  EXIT ;  /* 0x000000000000794d */ /* 0x000fea0003800000 */
.L_x_209:
[C---:B------:R-:W-:Y:S02]  /*16e0*/  ISETP.GE.U32.AND P0, PT, R4.reuse, 0x8, PT ;  /* 0x000000080400780c */ /* 0x040fe40003f06070 */
[----:B------:R-:W-:Y:S02]  /*16f0*/  LOP3.LUT R2, R4, 0x7, RZ, 0xc0, !PT ;  /* 0x0000000704027812 */ /* 0x000fe400078ec0ff */
[----:B------:R-:W-:Y:S02]  /*1700*/  MOV R7, RZ ;  /* 0x000000ff00077202 */ /* 0x000fe40000000f00 */
[----:B------:R-:W-:-:S07]  /*1710*/  ISETP.NE.AND P1, PT, R2, RZ, PT ;  /* 0x000000ff0200720c */ /* 0x000fce0003f25270 */
[----:B------:R-:W-:Y:S06]  /*1720*/  @!P0 BRA `(.L_x_223) ;  /* 0x0000000400048947 */ /* 0x000fec0003800000 */
[----:B------:R-:W0:Y:S01]  /*1730*/  LDC.64 R8, c[0x0][0x398] ;  /* 0x0000e600ff087b82 */ /* 0x000e220000000a00 */
[----:B------:R-:W-:Y:S01]  /*1740*/  HFMA2 R15, -RZ, RZ, 0, 0 ;  /* 0x00000000ff0f7431 */ /* 0x000fe200000001ff */
[----:B------:R-:W-:-:S06]  /*1750*/  LOP3.LUT R7, R4, 0x7ffffff8, RZ, 0xc0, !PT ;  /* 0x7ffffff804077812 */ /* 0x000fcc00078ec0ff */
[----:B------:R-:W1:Y:S02]  /*1760*/  LDC.64 R10, c[0x0][0x388] ;  /* 0x0000e200ff0a7b82 */ /* 0x000e640000000a00 */
.L_x_224:
        /* <DEDUP_REMOVED lines=61> */
.L_x_223:
        /* <DEDUP_REMOVED lines=38> */
.L_x_225:
        /* <DEDUP_REMOVED lines=24> */
.L_x_226:
        /* <DEDUP_REMOVED lines=13> */
.L_x_227:
        /* <DEDUP_REMOVED lines=9> */
.L_x_242:


//--------------------- .nv.global.init           --------------------------
	.section	.nv.global.init,"aw",@progbits
	.align	4
.nv.global.init:
	.type		mrg32k3aM1SubSeq,@object
	.size		mrg32k3aM1SubSeq,(mrg32k3aM2SubSeq - mrg32k3aM1SubSeq)
mrg32k3aM1SubSeq:
        /*0000*/ 	.byte	0x0b, 0xcc, 0xee, 0x04, 0x73, 0x29, 0x8b, 0x6f, 0xf6, 0x53, 0x03, 0xf6, 0x23, 0xf6, 0xea, 0xda
        /* <DEDUP_REMOVED lines=125> */
	.type		mrg32k3aM2SubSeq,@object
	.size		mrg32k3aM2SubSeq,(mrg32k3aM1 - mrg32k3aM2SubSeq)
mrg32k3aM2SubSeq:
        /* <DEDUP_REMOVED lines=126> */
	.type		mrg32k3aM1,@object
	.size		mrg32k3aM1,(mrg32k3aM1Seq - mrg32k3aM1)
mrg32k3aM1:
        /* <DEDUP_REMOVED lines=144> */
	.type		mrg32k3aM1Seq,@object
	.size		mrg32k3aM1Seq,(mrg32k3aM2 - mrg32k3aM1Seq)
mrg32k3aM1Seq:
        /* <DEDUP_REMOVED lines=144> */
	.type		mrg32k3aM2,@object
	.size		mrg32k3aM2,(mrg32k3aM2Seq - mrg32k3aM2)
mrg32k3aM2:
        /* <DEDUP_REMOVED lines=144> */
	.type		mrg32k3aM2Seq,@object
	.size		mrg32k3aM2Seq,(precalc_xorwow_matrix - mrg32k3aM2Seq)
mrg32k3aM2Seq:
        /* <DEDUP_REMOVED lines=144> */
	.type		precalc_xorwow_matrix,@object
	.size		precalc_xorwow_matrix,(precalc_xorwow_offset_matrix - precalc_xorwow_matrix)
precalc_xorwow_matrix:
        /* <DEDUP_REMOVED lines=6400> */
	.type		precalc_xorwow_offset_matrix,@object
	.size		precalc_xorwow_offset_matrix,($str$2 - precalc_xorwow_offset_matrix)
precalc_xorwow_offset_matrix:
        /* <DEDUP_REMOVED lines=6400> */
	.type		$str$2,@object
	.size		$str$2,($str$1 - $str$2)
$str$2:
        /*353c0*/ 	.byte	0x0a, 0x00
	.type		$str$1,@object
	.size		$str$1,($str - $str$1)
$str$1:
        /*353c2*/ 	.byte	0x25, 0x2e, 0x34, 0x66, 0x20, 0x00
	.type		$str,@object
	.size		$str,($str$3 - $str)
$str:
        /*353c8*/ 	.byte	0x6e, 0x6c, 0x6c, 0x5f, 0x6c, 0x6f, 0x73, 0x73, 0x20, 0x66, 0x69, 0x72, 0x73, 0x74, 0x20, 0x70
        /*353d8*/ 	.byte	0x72, 0x65, 0x64, 0x69, 0x63, 0x74, 0x69, 0x6f, 0x6e, 0x20, 0x76, 0x61, 0x6c, 0x75, 0x65, 0x73
        /*353e8*/ 	.byte	0x3a, 0x20, 0x00
	.type		$str$3,@object
	.size		$str$3,(.L_12 - $str$3)
$str$3:
        /*353eb*/ 	.byte	0x73, 0x6f, 0x66, 0x74, 0x6d, 0x61, 0x78, 0x5f, 0x62, 0x61, 0x63, 0x6b, 0x77, 0x61, 0x72, 0x64
        /*353fb*/ 	.byte	0x3a, 0x20, 0x6f, 0x75, 0x74, 0x70, 0x75, 0x74, 0x5f, 0x67, 0x72, 0x61, 0x64, 0x3d, 0x25, 0x70
        /*3540b*/ 	.byte	0x2c, 0x20, 0x6c, 0x6f, 0x67, 0x5f, 0x73, 0x6f, 0x66, 0x74, 0x6d, 0x61, 0x78, 0x5f, 0x6f, 0x75
        /*3541b*/ 	.byte	0x74, 0x70, 0x75, 0x74, 0x3d, 0x25, 0x70, 0x2c, 0x20, 0x74, 0x61, 0x72, 0x67, 0x65, 0x74, 0x73
        /*3542b*/ 	.byte	0x3d, 0x25, 0x70, 0x2c, 0x20, 0x69, 0x6e, 0x70, 0x75, 0x74, 0x5f, 0x67, 0x72, 0x61, 0x64, 0x3d
        /*3543b*/ 	.byte	0x25, 0x70, 0x0a, 0x00
.L_12:


//--------------------- .nv.shared.reserved.0     --------------------------
	.section	.nv.shared.reserved.0,"aw",@nobits
	.weak		__nv_reservedSMEM_offset_0_alias
	.size		__nv_reservedSMEM_offset_0_alias, 0, 64
	.other		__nv_reservedSMEM_offset_0_alias,@"STO_CUDA_RESERVED_SHARED STV_DEFAULT"
__nv_reservedSMEM_offset_0_alias:
	.zero		0
	.zero		64


//--------------------- .nv.shared._Z8nll_lossPfPiS_ii --------------------------
	.section	.nv.shared._Z8nll_lossPfPiS_ii,"aw",@nobits
	.sectionflags	@""
	.align	4
.nv.shared._Z8nll_lossPfPiS_ii:
	.zero		1028


//--------------------- .nv.constant0._Z15conv2d_backwardPfS_S_S_S_S_iiiii --------------------------
	.section	.nv.constant0._Z15conv2d_backwardPfS_S_S_S_S_iiiii,"a",@progbits
	.sectionflags	@""
	.align	4
.nv.constant0._Z15conv2d_backwardPfS_S_S_S_S_iiiii:
	.zero		964


//--------------------- .nv.constant0._Z13relu_backwardPfS_S_i --------------------------
	.section	.nv.constant0._Z13relu_backwardPfS_S_i,"a",@progbits
	.sectionflags	@""
	.align	4
.nv.constant0._Z13relu_backwardPfS_S_i:
	.zero		924


//--------------------- .nv.constant0._Z11fc_backwardPfS_S_S_S_S_iii --------------------------
	.section	.nv.constant0._Z11fc_backwardPfS_S_S_S_S_iii,"a",@progbits
	.sectionflags	@""
	.align	4
.nv.constant0._Z11fc_backwardPfS_S_S_S_S_iii:
	.zero		956


//--------------------- .nv.constant0._Z16maxpool_backwardPKfS0_PfS1_iiii --------------------------
	.section	.nv.constant0._Z16maxpool_backwardPKfS0_PfS1_iiii,"a",@progbits
	.sectionflags	@""
	.align	4
.nv.constant0._Z16maxpool_backwardPKfS0_PfS1_iiii:
	.zero		944


//--------------------- .nv.constant0._Z16softmax_backwardPfS_PiS_ii --------------------------
	.section	.nv.constant0._Z16softmax_backwardPfS_PiS_ii,"a",@progbits
	.sectionflags	@""
	.align	4
.nv.constant0._Z16softmax_backwardPfS_PiS_ii:
	.zero		936


//--------------------- .nv.constant0._Z14update_weightsPfS_S_S_if --------------------------
	.section	.nv.constant0._Z14update_weightsPfS_S_S_if,"a",@progbits
	.sectionflags	@""
	.align	4
.nv.constant0._Z14update_weightsPfS_S_S_if:
	.zero		936


//--------------------- .nv.constant0._Z8nll_lossPfPiS_ii --------------------------
	.section	.nv.constant0._Z8nll_lossPfPiS_ii,"a",@progbits
	.sectionflags	@""
	.align	4
.nv.constant0._Z8nll_lossPfPiS_ii:
	.zero		928


//--------------------- .nv.constant0._Z7dropoutPfS_fiiP17curandStateXORWOW --------------------------
	.section	.nv.constant0._Z7dropoutPfS_fiiP17curandStateXORWOW,"a",@progbits
	.sectionflags	@""
	.align	4
.nv.constant0._Z7dropoutPfS_fiiP17curandStateXORWOW:
	.zero		936


//--------------------- .nv.constant0._Z11log_softmaxPfS_ii --------------------------
	.section	.nv.constant0._Z11log_softmaxPfS_ii,"a",@progbits
	.sectionflags	@""
	.align	4
.nv.constant0._Z11log_softmaxPfS_ii:
	.zero		920


//--------------------- .nv.constant0._Z6linearPKfPfS0_S0_iii --------------------------
	.section	.nv.constant0._Z6linearPKfPfS0_S0_iii,"a",@progbits
	.sectionflags	@""
	.align	4
.nv.constant0._Z6linearPKfPfS0_S0_iii:
	.zero		940


//--------------------- .nv.constant0._Z9maxpool2dPKfPfiiii --------------------------
	.section	.nv.constant0._Z9maxpool2dPKfPfiiii,"a",@progbits
	.sectionflags	@""
	.align	4
.nv.constant0._Z9maxpool2dPKfPfiiii:
	.zero		928


//--------------------- .nv.constant0._Z6conv2dPKfPfS0_S0_iiiii --------------------------
	.section	.nv.constant0._Z6conv2dPKfPfS0_S0_iiiii,"a",@progbits
	.sectionflags	@""
	.align	4
.nv.constant0._Z6conv2dPKfPfS0_S0_iiiii:
	.zero		948


//--------------------- SYMBOLS --------------------------

	.type		.nv.reservedSmem.offset0,@object
	.size		.nv.reservedSmem.offset0,0x4
	.type		.nv.reservedSmem.cap,@object
	.size		.nv.reservedSmem.cap,0x4
	.type		vprintf,@function
